def attn_fwd(
    Q,
    K,
    V,
    Out,
    Lse,
    sm_scale,
    stride_qz,
    stride_qh,
    stride_qm,
    stride_qk,
    stride_kz,
    stride_kh,
    stride_kn,
    stride_kk,
    stride_vz,
    stride_vh,
    stride_vn,
    stride_vk,
    stride_oz,
    stride_oh,
    stride_om,
    stride_ok,
    seqlen_q,
    seqlen_k,
    BLOCK_M: tl.constexpr,
    BLOCK_N: tl.constexpr,
    HEAD_DIM: tl.constexpr,
    CAUSAL: tl.constexpr,
):
    start_m = tl.program_id(0)
    off_hz = tl.program_id(1)
    q_off = off_hz * stride_qh
    k_off = off_hz * stride_kh
    v_off = off_hz * stride_vh
    offs_m = start_m * BLOCK_M + tl.arange(0, BLOCK_M)
    offs_d = tl.arange(0, HEAD_DIM)
    offs_n = tl.arange(0, BLOCK_N)
    q_ptrs = Q + q_off + offs_m[:, None] * stride_qm + offs_d[None, :] * stride_qk
    k_ptrs = K + k_off + offs_d[:, None] * stride_kk + offs_n[None, :] * stride_kn
    v_ptrs = V + v_off + offs_n[:, None] * stride_vn + offs_d[None, :] * stride_vk
    m_i = tl.full([BLOCK_M], float("-inf"), dtype=tl.float32)
    l_i = tl.zeros([BLOCK_M], dtype=tl.float32) + 1.0
    acc = tl.zeros([BLOCK_M, HEAD_DIM], dtype=tl.float32)
    q = tl.load(q_ptrs)
    acc, l_i, m_i = _attn_fwd_inner(
        acc,
        l_i,
        m_i,
        q,
        k_ptrs,
        v_ptrs,
        sm_scale,
        stride_kn,
        stride_vn,
        start_m,
        seqlen_k,
        BLOCK_M,
        BLOCK_N,
        HEAD_DIM,
        CAUSAL,
    )
    acc = acc / l_i[:, None]
    lse = m_i + tl.math.log2(l_i) / 1.4426950408889634
    o_ptrs = (
        Out
        + off_hz * stride_oh
        + offs_m[:, None] * stride_om
        + offs_d[None, :] * stride_ok
    )
    tl.store(o_ptrs, acc.to(Out.dtype.element_ty))
    tl.store(Lse + off_hz * seqlen_q + offs_m, lse)

# config = {"BLOCK_M": 128, "BLOCK_N": 128, "HEAD_DIM": 512, "arch": "sm_80", "causal": true, "dtype": "fp16", "num_stages": 2, "num_warps": 8}
# arch = sm_80


// ===== COMPILED SASS (sm_80) =====

	.target	sm_80

	.elftype	@"ET_EXEC"


//--------------------- .note.nv.tkinfo           --------------------------
	.section	.note.nv.tkinfo,"",@"SHT_NOTE"
	.sectionflags	@"SHF_NOTE_NV_TKINFO"
	.tkinfo
        /*0018*/ 	.word	0x00000002
        /*0030*/ 	.string	""
        /*0030*/ 	.string	"ptxas"
        /*0030*/ 	.string	"Cuda compilation tools, release 13.0, V13.0.88"
        /*0030*/ 	.string	"Build cuda_13.0.r13.0/compiler.36424714_0"
        /*0030*/ 	.string	"-v  -suppress-debug-info  -lineinfo  -arch sm_80 "



//--------------------- .note.nv.cuinfo           --------------------------
	.section	.note.nv.cuinfo,"",@"SHT_NOTE"
	.sectionflags	@"SHF_NOTE_NV_CUINFO"
        /*0018*/ 	.short	0x0002
        /*001a*/ 	.short	0x0050
        /*001c*/ 	.short	0x0082
	.zero		2


//--------------------- .nv.info                  --------------------------
	.section	.nv.info,"",@"SHT_CUDA_INFO"
	.align	4


	//----- nvinfo : EIATTR_REGCOUNT
	.align		4
        /*0000*/ 	.byte	0x04, 0x2f
        /*0002*/ 	.short	(.L_2 - .L_1)
	.align		4
.L_1:
        /*0004*/ 	.word	index@(attn_fwd)
        /*0008*/ 	.word	0x00000020


	//----- nvinfo : EIATTR_FRAME_SIZE
	.align		4
.L_2:
        /*000c*/ 	.byte	0x04, 0x11
        /*000e*/ 	.short	(.L_4 - .L_3)
	.align		4
.L_3:
        /*0010*/ 	.word	index@(attn_fwd)
        /*0014*/ 	.word	0x000042c8


	//----- nvinfo : EIATTR_MIN_STACK_SIZE
	.align		4
.L_4:
        /*0018*/ 	.byte	0x04, 0x12
        /*001a*/ 	.short	(.L_6 - .L_5)
	.align		4
.L_5:
        /*001c*/ 	.word	index@(attn_fwd)
        /*0020*/ 	.word	0x000042c8
.L_6:


//--------------------- .nv.info.attn_fwd         --------------------------
	.section	.nv.info.attn_fwd,"",@"SHT_CUDA_INFO"
	.sectionflags	@""
	.align	4


	//----- nvinfo : EIATTR_CUDA_API_VERSION
	.align		4
        /*0000*/ 	.byte	0x04, 0x37
        /*0002*/ 	.short	(.L_8 - .L_7)
.L_7:
        /*0004*/ 	.word	0x00000082


	//----- nvinfo : EIATTR_SW2861232_WAR
	.align		4
.L_8:
        /*0008*/ 	.byte	0x01, 0x35
	.zero		2


	//----- nvinfo : EIATTR_PARAM_CBANK
	.align		4
        /*000c*/ 	.byte	0x04, 0x0a
        /*000e*/ 	.short	(.L_10 - .L_9)
	.align		4
.L_9:
        /*0010*/ 	.word	index@(.nv.constant0.attn_fwd)
        /*0014*/ 	.short	0x0160
        /*0016*/ 	.short	0x0088


	//----- nvinfo : EIATTR_CBANK_PARAM_SIZE
	.align		4
.L_10:
        /*0018*/ 	.byte	0x03, 0x19
        /*001a*/ 	.short	0x0088


	//----- nvinfo : EIATTR_KPARAM_INFO
	.align		4
        /*001c*/ 	.byte	0x04, 0x17
        /*001e*/ 	.short	(.L_12 - .L_11)
.L_11:
        /*0020*/ 	.word	0x00000000
        /*0024*/ 	.short	0x0019
        /*0026*/ 	.short	0x0080
        /*0028*/ 	.byte	0x00, 0xf4, 0x21, 0x00


	//----- nvinfo : EIATTR_KPARAM_INFO
	.align		4
.L_12:
        /*002c*/ 	.byte	0x04, 0x17
        /*002e*/ 	.short	(.L_14 - .L_13)
.L_13:
        /*0030*/ 	.word	0x00000000
        /*0034*/ 	.short	0x0018
        /*0036*/ 	.short	0x0078
        /*0038*/ 	.byte	0x00, 0xf4, 0x21, 0x00


	//----- nvinfo : EIATTR_KPARAM_INFO
	.align		4
.L_14:
        /*003c*/ 	.byte	0x04, 0x17
        /*003e*/ 	.short	(.L_16 - .L_15)
.L_15:
        /*0040*/ 	.word	0x00000000
        /*0044*/ 	.short	0x0017
        /*0046*/ 	.short	0x0070
        /*0048*/ 	.byte	0x00, 0xf0, 0x11, 0x00


	//----- nvinfo : EIATTR_KPARAM_INFO
	.align		4
.L_16:
        /*004c*/ 	.byte	0x04, 0x17
        /*004e*/ 	.short	(.L_18 - .L_17)
.L_17:
        /*0050*/ 	.word	0x00000000
        /*0054*/ 	.short	0x0016
        /*0056*/ 	.short	0x006c
        /*0058*/ 	.byte	0x00, 0xf0, 0x11, 0x00


	//----- nvinfo : EIATTR_KPARAM_INFO
	.align		4
.L_18:
        /*005c*/ 	.byte	0x04, 0x17
        /*005e*/ 	.short	(.L_20 - .L_19)
.L_19:
        /*0060*/ 	.word	0x00000000
        /*0064*/ 	.short	0x0015
        /*0066*/ 	.short	0x0068
        /*0068*/ 	.byte	0x00, 0xf0, 0x11, 0x00


	//----- nvinfo : EIATTR_KPARAM_INFO
	.align		4
.L_20:
        /*006c*/ 	.byte	0x04, 0x17
        /*006e*/ 	.short	(.L_22 - .L_21)
.L_21:
        /*0070*/ 	.word	0x00000000
        /*0074*/ 	.short	0x0014
        /*0076*/ 	.short	0x0064
        /*0078*/ 	.byte	0x00, 0xf0, 0x11, 0x00


	//----- nvinfo : EIATTR_KPARAM_INFO
	.align		4
.L_22:
        /*007c*/ 	.byte	0x04, 0x17
        /*007e*/ 	.short	(.L_24 - .L_23)
.L_23:
        /*0080*/ 	.word	0x00000000
        /*0084*/ 	.short	0x0013
        /*0086*/ 	.short	0x0060
        /*0088*/ 	.byte	0x00, 0xf0, 0x11, 0x00


	//----- nvinfo : EIATTR_KPARAM_INFO
	.align		4
.L_24:
        /*008c*/ 	.byte	0x04, 0x17
        /*008e*/ 	.short	(.L_26 - .L_25)
.L_25:
        /*0090*/ 	.word	0x00000000
        /*0094*/ 	.short	0x0012
        /*0096*/ 	.short	0x005c
        /*0098*/ 	.byte	0x00, 0xf0, 0x11, 0x00


	//----- nvinfo : EIATTR_KPARAM_INFO
	.align		4
.L_26:
        /*009c*/ 	.byte	0x04, 0x17
        /*009e*/ 	.short	(.L_28 - .L_27)
.L_27:
        /*00a0*/ 	.word	0x00000000
        /*00a4*/ 	.short	0x0011
        /*00a6*/ 	.short	0x0058
        /*00a8*/ 	.byte	0x00, 0xf0, 0x11, 0x00


	//----- nvinfo : EIATTR_KPARAM_INFO
	.align		4
.L_28:
        /*00ac*/ 	.byte	0x04, 0x17
        /*00ae*/ 	.short	(.L_30 - .L_29)
.L_29:
        /*00b0*/ 	.word	0x00000000
        /*00b4*/ 	.short	0x0010
        /*00b6*/ 	.short	0x0054
        /*00b8*/ 	.byte	0x00, 0xf0, 0x11, 0x00


	//----- nvinfo : EIATTR_KPARAM_INFO
	.align		4
.L_30:
        /*00bc*/ 	.byte	0x04, 0x17
        /*00be*/ 	.short	(.L_32 - .L_31)
.L_31:
        /*00c0*/ 	.word	0x00000000
        /*00c4*/ 	.short	0x000f
        /*00c6*/ 	.short	0x0050
        /*00c8*/ 	.byte	0x00, 0xf0, 0x11, 0x00


	//----- nvinfo : EIATTR_KPARAM_INFO
	.align		4
.L_32:
        /*00cc*/ 	.byte	0x04, 0x17
        /*00ce*/ 	.short	(.L_34 - .L_33)
.L_33:
        /*00d0*/ 	.word	0x00000000
        /*00d4*/ 	.short	0x000e
        /*00d6*/ 	.short	0x004c
        /*00d8*/ 	.byte	0x00, 0xf0, 0x11, 0x00


	//----- nvinfo : EIATTR_KPARAM_INFO
	.align		4
.L_34:
        /*00dc*/ 	.byte	0x04, 0x17
        /*00de*/ 	.short	(.L_36 - .L_35)
.L_35:
        /*00e0*/ 	.word	0x00000000
        /*00e4*/ 	.short	0x000d
        /*00e6*/ 	.short	0x0048
        /*00e8*/ 	.byte	0x00, 0xf0, 0x11, 0x00


	//----- nvinfo : EIATTR_KPARAM_INFO
	.align		4
.L_36:
        /*00ec*/ 	.byte	0x04, 0x17
        /*00ee*/ 	.short	(.L_38 - .L_37)
.L_37:
        /*00f0*/ 	.word	0x00000000
        /*00f4*/ 	.short	0x000c
        /*00f6*/ 	.short	0x0044
        /*00f8*/ 	.byte	0x00, 0xf0, 0x11, 0x00


	//----- nvinfo : EIATTR_KPARAM_INFO
	.align		4
.L_38:
        /*00fc*/ 	.byte	0x04, 0x17
        /*00fe*/ 	.short	(.L_40 - .L_39)
.L_39:
        /*0100*/ 	.word	0x00000000
        /*0104*/ 	.short	0x000b
        /*0106*/ 	.short	0x0040
        /*0108*/ 	.byte	0x00, 0xf0, 0x11, 0x00


	//----- nvinfo : EIATTR_KPARAM_INFO
	.align		4
.L_40:
        /*010c*/ 	.byte	0x04, 0x17
        /*010e*/ 	.short	(.L_42 - .L_41)
.L_41:
        /*0110*/ 	.word	0x00000000
        /*0114*/ 	.short	0x000a
        /*0116*/ 	.short	0x003c
        /*0118*/ 	.byte	0x00, 0xf0, 0x11, 0x00


	//----- nvinfo : EIATTR_KPARAM_INFO
	.align		4
.L_42:
        /*011c*/ 	.byte	0x04, 0x17
        /*011e*/ 	.short	(.L_44 - .L_43)
.L_43:
        /*0120*/ 	.word	0x00000000
        /*0124*/ 	.short	0x0009
        /*0126*/ 	.short	0x0038
        /*0128*/ 	.byte	0x00, 0xf0, 0x11, 0x00


	//----- nvinfo : EIATTR_KPARAM_INFO
	.align		4
.L_44:
        /*012c*/ 	.byte	0x04, 0x17
        /*012e*/ 	.short	(.L_46 - .L_45)
.L_45:
        /*0130*/ 	.word	0x00000000
        /*0134*/ 	.short	0x0008
        /*0136*/ 	.short	0x0034
        /*0138*/ 	.byte	0x00, 0xf0, 0x11, 0x00


	//----- nvinfo : EIATTR_KPARAM_INFO
	.align		4
.L_46:
        /*013c*/ 	.byte	0x04, 0x17
        /*013e*/ 	.short	(.L_48 - .L_47)
.L_47:
        /*0140*/ 	.word	0x00000000
        /*0144*/ 	.short	0x0007
        /*0146*/ 	.short	0x0030
        /*0148*/ 	.byte	0x00, 0xf0, 0x11, 0x00


	//----- nvinfo : EIATTR_KPARAM_INFO
	.align		4
.L_48:
        /*014c*/ 	.byte	0x04, 0x17
        /*014e*/ 	.short	(.L_50 - .L_49)
.L_49:
        /*0150*/ 	.word	0x00000000
        /*0154*/ 	.short	0x0006
        /*0156*/ 	.short	0x002c
        /*0158*/ 	.byte	0x00, 0xf0, 0x11, 0x00


	//----- nvinfo : EIATTR_KPARAM_INFO
	.align		4
.L_50:
        /*015c*/ 	.byte	0x04, 0x17
        /*015e*/ 	.short	(.L_52 - .L_51)
.L_51:
        /*0160*/ 	.word	0x00000000
        /*0164*/ 	.short	0x0005
        /*0166*/ 	.short	0x0028
        /*0168*/ 	.byte	0x00, 0xf0, 0x11, 0x00


	//----- nvinfo : EIATTR_KPARAM_INFO
	.align		4
.L_52:
        /*016c*/ 	.byte	0x04, 0x17
        /*016e*/ 	.short	(.L_54 - .L_53)
.L_53:
        /*0170*/ 	.word	0x00000000
        /*0174*/ 	.short	0x0004
        /*0176*/ 	.short	0x0020
        /*0178*/ 	.byte	0x00, 0xf4, 0x21, 0x00


	//----- nvinfo : EIATTR_KPARAM_INFO
	.align		4
.L_54:
        /*017c*/ 	.byte	0x04, 0x17
        /*017e*/ 	.short	(.L_56 - .L_55)
.L_55:
        /*0180*/ 	.word	0x00000000
        /*0184*/ 	.short	0x0003
        /*0186*/ 	.short	0x0018
        /*0188*/ 	.byte	0x00, 0xf4, 0x21, 0x00


	//----- nvinfo : EIATTR_KPARAM_INFO
	.align		4
.L_56:
        /*018c*/ 	.byte	0x04, 0x17
        /*018e*/ 	.short	(.L_58 - .L_57)
.L_57:
        /*0190*/ 	.word	0x00000000
        /*0194*/ 	.short	0x0002
        /*0196*/ 	.short	0x0010
        /*0198*/ 	.byte	0x00, 0xf4, 0x21, 0x00


	//----- nvinfo : EIATTR_KPARAM_INFO
	.align		4
.L_58:
        /*019c*/ 	.byte	0x04, 0x17
        /*019e*/ 	.short	(.L_60 - .L_59)
.L_59:
        /*01a0*/ 	.word	0x00000000
        /*01a4*/ 	.short	0x0001
        /*01a6*/ 	.short	0x0008
        /*01a8*/ 	.byte	0x00, 0xf4, 0x21, 0x00


	//----- nvinfo : EIATTR_KPARAM_INFO
	.align		4
.L_60:
        /*01ac*/ 	.byte	0x04, 0x17
        /*01ae*/ 	.short	(.L_62 - .L_61)
.L_61:
        /*01b0*/ 	.word	0x00000000
        /*01b4*/ 	.short	0x0000
        /*01b6*/ 	.short	0x0000
        /*01b8*/ 	.byte	0x00, 0xf4, 0x21, 0x00


	//----- nvinfo : EIATTR_MAXREG_COUNT
	.align		4
.L_62:
        /*01bc*/ 	.byte	0x03, 0x1b
        /*01be*/ 	.short	0x00ff


	//----- nvinfo : EIATTR_NUM_BARRIERS
	.align		4
        /*01c0*/ 	.byte	0x02, 0x4c
        /*01c2*/ 	.byte	0x01
	.zero		1


	//----- nvinfo : EIATTR_ANNOTATIONS
	.align		4
        /*01c4*/ 	.byte	0x04, 0x55
        /*01c6*/ 	.short	(.L_64 - .L_63)


	//   ....[0]....
.L_63:
        /*01c8*/ 	.word	0x00000001
        /*01cc*/ 	.byte	0xe0, 0x00, 0x00, 0x00, 0x01, 0x00, 0x00, 0x00, 0x10, 0x01, 0x00, 0x00, 0x01, 0x00, 0x00, 0x00
        /* <DEDUP_REMOVED lines=1192> */
        /*4c5c*/ 	.byte	0x70, 0x4c, 0x01, 0x00, 0x01, 0x00, 0x00, 0x00, 0x90, 0x4c, 0x01, 0x00


	//----- nvinfo : EIATTR_MERCURY_ISA_VERSION
	.align		4
.L_64:
        /*4c68*/ 	.byte	0x03, 0x5f
        /*4c6a*/ 	.short	0x0000


	//----- nvinfo : EIATTR_COOP_GROUP_MASK_REGIDS
	.align		4
        /*4c6c*/ 	.byte	0x04, 0x29
        /*4c6e*/ 	.short	(.L_66 - .L_65)


	//   ....[0]....
.L_65:
        /*4c70*/ 	.word	0xffffffff


	//   ....[1]....
        /*4c74*/ 	.word	0xffffffff


	//   ....[2]....
        /*4c78*/ 	.word	0xffffffff


	//   ....[3]....
        /*4c7c*/ 	.word	0xffffffff


	//   ....[4]....
        /*4c80*/ 	.word	0xffffffff


	//   ....[5]....
        /*4c84*/ 	.word	0xffffffff


	//   ....[6]....
        /*4c88*/ 	.word	0xffffffff


	//   ....[7]....
        /*4c8c*/ 	.word	0xffffffff


	//   ....[8]....
        /*4c90*/ 	.word	0xffffffff


	//   ....[9]....
        /*4c94*/ 	.word	0xffffffff


	//   ....[10]....
        /*4c98*/ 	.word	0xffffffff


	//   ....[11]....
        /*4c9c*/ 	.word	0xffffffff


	//   ....[12]....
        /*4ca0*/ 	.word	0xffffffff


	//   ....[13]....
        /*4ca4*/ 	.word	0xffffffff


	//   ....[14]....
        /*4ca8*/ 	.word	0xffffffff


	//   ....[15]....
        /*4cac*/ 	.word	0xffffffff


	//   ....[16]....
        /*4cb0*/ 	.word	0xffffffff


	//   ....[17]....
        /*4cb4*/ 	.word	0xffffffff


	//   ....[18]....
        /*4cb8*/ 	.word	0xffffffff


	//   ....[19]....
        /*4cbc*/ 	.word	0xffffffff


	//   ....[20]....
        /*4cc0*/ 	.word	0xffffffff


	//   ....[21]....
        /*4cc4*/ 	.word	0xffffffff


	//   ....[22]....
        /*4cc8*/ 	.word	0xffffffff


	//   ....[23]....
        /*4ccc*/ 	.word	0xffffffff


	//   ....[24]....
        /*4cd0*/ 	.word	0xffffffff


	//   ....[25]....
        /*4cd4*/ 	.word	0xffffffff


	//   ....[26]....
        /*4cd8*/ 	.word	0xffffffff


	//   ....[27]....
        /*4cdc*/ 	.word	0xffffffff


	//   ....[28]....
        /*4ce0*/ 	.word	0xffffffff


	//   ....[29]....
        /*4ce4*/ 	.word	0xffffffff


	//   ....[30]....
        /*4ce8*/ 	.word	0xffffffff


	//   ....[31]....
        /*4cec*/ 	.word	0xffffffff


	//   ....[32]....
        /*4cf0*/ 	.word	0xffffffff


	//   ....[33]....
        /*4cf4*/ 	.word	0xffffffff


	//   ....[34]....
        /*4cf8*/ 	.word	0xffffffff


	//   ....[35]....
        /*4cfc*/ 	.word	0xffffffff


	//   ....[36]....
        /*4d00*/ 	.word	0xffffffff


	//   ....[37]....
        /*4d04*/ 	.word	0xffffffff


	//   ....[38]....
        /*4d08*/ 	.word	0xffffffff


	//   ....[39]....
        /*4d0c*/ 	.word	0xffffffff


	//   ....[40]....
        /*4d10*/ 	.word	0xffffffff


	//   ....[41]....
        /*4d14*/ 	.word	0xffffffff


	//   ....[42]....
        /*4d18*/ 	.word	0xffffffff


	//   ....[43]....
        /*4d1c*/ 	.word	0xffffffff


	//   ....[44]....
        /*4d20*/ 	.word	0xffffffff


	//   ....[45]....
        /*4d24*/ 	.word	0xffffffff


	//   ....[46]....
        /*4d28*/ 	.word	0xffffffff


	//   ....[47]....
        /*4d2c*/ 	.word	0xffffffff


	//   ....[48]....
        /*4d30*/ 	.word	0xffffffff


	//   ....[49]....
        /*4d34*/ 	.word	0xffffffff


	//   ....[50]....
        /*4d38*/ 	.word	0xffffffff


	//   ....[51]....
        /*4d3c*/ 	.word	0xffffffff


	//   ....[52]....
        /*4d40*/ 	.word	0xffffffff


	//   ....[53]....
        /*4d44*/ 	.word	0xffffffff


	//   ....[54]....
        /*4d48*/ 	.word	0xffffffff


	//   ....[55]....
        /*4d4c*/ 	.word	0xffffffff


	//   ....[56]....
        /*4d50*/ 	.word	0xffffffff


	//   ....[57]....
        /*4d54*/ 	.word	0xffffffff


	//   ....[58]....
        /*4d58*/ 	.word	0xffffffff


	//   ....[59]....
        /*4d5c*/ 	.word	0xffffffff


	//   ....[60]....
        /*4d60*/ 	.word	0xffffffff


	//   ....[61]....
        /*4d64*/ 	.word	0xffffffff


	//   ....[62]....
        /*4d68*/ 	.word	0xffffffff


	//   ....[63]....
        /*4d6c*/ 	.word	0xffffffff


	//   ....[64]....
        /*4d70*/ 	.word	0xffffffff


	//   ....[65]....
        /*4d74*/ 	.word	0xffffffff


	//   ....[66]....
        /*4d78*/ 	.word	0xffffffff


	//   ....[67]....
        /*4d7c*/ 	.word	0xffffffff


	//   ....[68]....
        /*4d80*/ 	.word	0xffffffff


	//   ....[69]....
        /*4d84*/ 	.word	0xffffffff


	//   ....[70]....
        /*4d88*/ 	.word	0xffffffff


	//   ....[71]....
        /*4d8c*/ 	.word	0xffffffff


	//   ....[72]....
        /*4d90*/ 	.word	0xffffffff


	//   ....[73]....
        /*4d94*/ 	.word	0xffffffff


	//   ....[74]....
        /*4d98*/ 	.word	0xffffffff


	//   ....[75]....
        /*4d9c*/ 	.word	0xffffffff


	//   ....[76]....
        /*4da0*/ 	.word	0xffffffff


	//   ....[77]....
        /*4da4*/ 	.word	0xffffffff


	//   ....[78]....
        /*4da8*/ 	.word	0xffffffff


	//   ....[79]....
        /*4dac*/ 	.word	0xffffffff


	//   ....[80]....
        /*4db0*/ 	.word	0xffffffff


	//   ....[81]....
        /*4db4*/ 	.word	0xffffffff


	//   ....[82]....
        /*4db8*/ 	.word	0xffffffff


	//   ....[83]....
        /*4dbc*/ 	.word	0xffffffff


	//   ....[84]....
        /*4dc0*/ 	.word	0xffffffff


	//   ....[85]....
        /*4dc4*/ 	.word	0xffffffff


	//   ....[86]....
        /*4dc8*/ 	.word	0xffffffff


	//   ....[87]....
        /*4dcc*/ 	.word	0xffffffff


	//----- nvinfo : EIATTR_COOP_GROUP_INSTR_OFFSETS
	.align		4
.L_66:
        /*4dd0*/ 	.byte	0x04, 0x28
        /*4dd2*/ 	.short	(.L_68 - .L_67)


	//   ....[0]....
.L_67:
        /*4dd4*/ 	.word	0x00040550


	//   ....[1]....
        /*4dd8*/ 	.word	0x00040560


	//   ....[2]....
        /*4ddc*/ 	.word	0x00040e00


	//   ....[3]....
        /*4de0*/ 	.word	0x00040fc0


	//   ....[4]....
        /*4de4*/ 	.word	0x00041070


	//   ....[5]....
        /*4de8*/ 	.word	0x00041080


	//   ....[6]....
        /*4dec*/ 	.word	0x00041090


	//   ....[7]....
        /*4df0*/ 	.word	0x000410b0


	//   ....[8]....
        /*4df4*/ 	.word	0x00041110


	//   ....[9]....
        /*4df8*/ 	.word	0x00041120


	//   ....[10]....
        /*4dfc*/ 	.word	0x00041150


	//   ....[11]....
        /*4e00*/ 	.word	0x00041190


	//   ....[12]....
        /*4e04*/ 	.word	0x000411a0


	//   ....[13]....
        /*4e08*/ 	.word	0x000411b0


	//   ....[14]....
        /*4e0c*/ 	.word	0x000411d0


	//   ....[15]....
        /*4e10*/ 	.word	0x00041250


	//   ....[16]....
        /*4e14*/ 	.word	0x00041260


	//   ....[17]....
        /*4e18*/ 	.word	0x00041290


	//   ....[18]....
        /*4e1c*/ 	.word	0x000412e0


	//   ....[19]....
        /*4e20*/ 	.word	0x000412f0


	//   ....[20]....
        /*4e24*/ 	.word	0x00041300


	//   ....[21]....
        /*4e28*/ 	.word	0x00041310


	//   ....[22]....
        /*4e2c*/ 	.word	0x00041320


	//   ....[23]....
        /*4e30*/ 	.word	0x00041330


	//   ....[24]....
        /*4e34*/ 	.word	0x00041340


	//   ....[25]....
        /*4e38*/ 	.word	0x000413a0


	//   ....[26]....
        /*4e3c*/ 	.word	0x000413b0


	//   ....[27]....
        /*4e40*/ 	.word	0x000413c0


	//   ....[28]....
        /*4e44*/ 	.word	0x000413d0


	//   ....[29]....
        /*4e48*/ 	.word	0x000413e0


	//   ....[30]....
        /*4e4c*/ 	.word	0x00041430


	//   ....[31]....
        /*4e50*/ 	.word	0x00041440


	//   ....[32]....
        /*4e54*/ 	.word	0x00041fb0


	//   ....[33]....
        /*4e58*/ 	.word	0x00041fc0


	//   ....[34]....
        /*4e5c*/ 	.word	0x00041fd0


	//   ....[35]....
        /*4e60*/ 	.word	0x00042000


	//   ....[36]....
        /*4e64*/ 	.word	0x00042020


	//   ....[37]....
        /*4e68*/ 	.word	0x00042030


	//   ....[38]....
        /*4e6c*/ 	.word	0x00042070


	//   ....[39]....
        /*4e70*/ 	.word	0x00042080


	//   ....[40]....
        /*4e74*/ 	.word	0x00042090


	//   ....[41]....
        /*4e78*/ 	.word	0x00042110


	//   ....[42]....
        /*4e7c*/ 	.word	0x00042130


	//   ....[43]....
        /*4e80*/ 	.word	0x00042150


	//   ....[44]....
        /*4e84*/ 	.word	0x000438f0


	//   ....[45]....
        /*4e88*/ 	.word	0x00043cf0


	//   ....[46]....
        /*4e8c*/ 	.word	0x00043dd0


	//   ....[47]....
        /*4e90*/ 	.word	0x00043de0


	//   ....[48]....
        /*4e94*/ 	.word	0x00043df0


	//   ....[49]....
        /*4e98*/ 	.word	0x00043e00


	//   ....[50]....
        /*4e9c*/ 	.word	0x00043e20


	//   ....[51]....
        /*4ea0*/ 	.word	0x00043ea0


	//   ....[52]....
        /*4ea4*/ 	.word	0x00044020


	//   ....[53]....
        /*4ea8*/ 	.word	0x00044040


	//   ....[54]....
        /*4eac*/ 	.word	0x00044050


	//   ....[55]....
        /*4eb0*/ 	.word	0x00044080


	//   ....[56]....
        /*4eb4*/ 	.word	0x00044090


	//   ....[57]....
        /*4eb8*/ 	.word	0x000440b0


	//   ....[58]....
        /*4ebc*/ 	.word	0x000440d0


	//   ....[59]....
        /*4ec0*/ 	.word	0x00044210


	//   ....[60]....
        /*4ec4*/ 	.word	0x000444d0


	//   ....[61]....
        /*4ec8*/ 	.word	0x000444f0


	//   ....[62]....
        /*4ecc*/ 	.word	0x00044510


	//   ....[63]....
        /*4ed0*/ 	.word	0x00044520


	//   ....[64]....
        /*4ed4*/ 	.word	0x00044530


	//   ....[65]....
        /*4ed8*/ 	.word	0x00044540


	//   ....[66]....
        /*4edc*/ 	.word	0x00044550


	//   ....[67]....
        /*4ee0*/ 	.word	0x000445c0


	//   ....[68]....
        /*4ee4*/ 	.word	0x000445e0


	//   ....[69]....
        /*4ee8*/ 	.word	0x000445f0


	//   ....[70]....
        /*4eec*/ 	.word	0x00044600


	//   ....[71]....
        /*4ef0*/ 	.word	0x00044650


	//   ....[72]....
        /*4ef4*/ 	.word	0x00044660


	//   ....[73]....
        /*4ef8*/ 	.word	0x00044670


	//   ....[74]....
        /*4efc*/ 	.word	0x00044680


	//   ....[75]....
        /*4f00*/ 	.word	0x00044690


	//   ....[76]....
        /*4f04*/ 	.word	0x000457a0


	//   ....[77]....
        /*4f08*/ 	.word	0x000457b0


	//   ....[78]....
        /*4f0c*/ 	.word	0x000457c0


	//   ....[79]....
        /*4f10*/ 	.word	0x000457f0


	//   ....[80]....
        /*4f14*/ 	.word	0x00045810


	//   ....[81]....
        /*4f18*/ 	.word	0x00045820


	//   ....[82]....
        /*4f1c*/ 	.word	0x00045860


	//   ....[83]....
        /*4f20*/ 	.word	0x00045870


	//   ....[84]....
        /*4f24*/ 	.word	0x00045880


	//   ....[85]....
        /*4f28*/ 	.word	0x00045920


	//   ....[86]....
        /*4f2c*/ 	.word	0x00045940


	//   ....[87]....
        /*4f30*/ 	.word	0x00045960


	//----- nvinfo : EIATTR_EXIT_INSTR_OFFSETS
	.align		4
.L_68:
        /*4f34*/ 	.byte	0x04, 0x1c
        /*4f36*/ 	.short	(.L_70 - .L_69)


	//   ....[0]....
.L_69:
        /*4f38*/ 	.word	0x00081d10


	//   ....[1]....
        /*4f3c*/ 	.word	0x00081e10


	//----- nvinfo : EIATTR_REQNTID
	.align		4
.L_70:
        /*4f40*/ 	.byte	0x04, 0x10
        /*4f42*/ 	.short	(.L_72 - .L_71)
.L_71:
        /*4f44*/ 	.word	0x00000100
        /*4f48*/ 	.word	0x00000001
        /*4f4c*/ 	.word	0x00000001


	//----- nvinfo : EIATTR_CRS_STACK_SIZE
	.align		4
.L_72:
        /*4f50*/ 	.byte	0x04, 0x1e
        /*4f52*/ 	.short	(.L_74 - .L_73)
.L_73:
        /*4f54*/ 	.word	0x00000000
.L_74:


//--------------------- .nv.callgraph             --------------------------
	.section	.nv.callgraph,"",@"SHT_CUDA_CALLGRAPH"
	.align	4
	.sectionentsize	8
	.align		4
        /*0000*/ 	.word	0x00000000
	.align		4
        /*0004*/ 	.word	0xffffffff
	.align		4
        /*0008*/ 	.word	0x00000000
	.align		4
        /*000c*/ 	.word	0xfffffffe
	.align		4
        /*0010*/ 	.word	0x00000000
	.align		4
        /*0014*/ 	.word	0xfffffffd
	.align		4
        /*0018*/ 	.word	0x00000000
	.align		4
        /*001c*/ 	.word	0xfffffffc


//--------------------- .nv.rel.action            --------------------------
	.section	.nv.rel.action,"",@"SHT_CUDA_RELOCINFO"
	.align	8
	.sectionentsize	8
        /*0000*/ 	.byte	0x73, 0x00, 0x00, 0x00, 0x00, 0x00, 0x00, 0x00, 0x00, 0x00, 0x00, 0x11, 0x25, 0x00, 0x05, 0x36


//--------------------- .nv.constant4             --------------------------
	.section	.nv.constant4,"a",@progbits
	.align	8
	.align		8
.nv.constant4:
        /*0000*/ 	.dword	_$_str


//--------------------- .nv.constant0.attn_fwd    --------------------------
	.section	.nv.constant0.attn_fwd,"a",@progbits
	.sectionflags	@""
	.align	4
.nv.constant0.attn_fwd:
	.zero		488


//--------------------- .text.attn_fwd            --------------------------
	.section	.text.attn_fwd,"ax",@progbits
	.sectioninfo	@"SHI_REGISTERS=32"
	.align	128
        .global         attn_fwd
        .type           attn_fwd,@function
        .size           attn_fwd,(.L_x_37 - attn_fwd)
        .other          attn_fwd,@"STO_CUDA_ENTRY STV_DEFAULT"
attn_fwd:
.text.attn_fwd:
[----:B------:R-:W-:-:S03]  /*0000*/  IMAD.MOV.U32 R1, RZ, RZ, c[0x0][0x28] ;  /* 0x00000a00ff017624 */ /* 0x000fc600078e00ff */
[----:B------:R-:W0:Y:S01]  /*0010*/  S2R R12, SR_TID.X ;  /* 0x00000000000c7919 */ /* 0x000e220000002100 */
[----:B------:R-:W-:Y:S01]  /*0020*/  ULDC.64 UR6, c[0x0][0x118] ;  /* 0x0000460000067ab9 */ /* 0x000fe20000000a00 */
[----:B------:R-:W-:Y:S02]  /*0030*/  IADD3 R1, R1, -0x42c8, RZ ;  /* 0xffffbd3801017810 */ /* 0x000fe40007ffe0ff */
[----:B------:R-:W1:Y:S01]  /*0040*/  S2R R10, SR_CTAID.Y ;  /* 0x00000000000a7919 */ /* 0x000e620000002600 */
[----:B0-----:R-:W-:-:S04]  /*0050*/  SHF.R.U32.HI R0, RZ, 0x7, R12 ;  /* 0x00000007ff007819 */ /* 0x001fc8000001160c */
[----:B------:R-:W-:Y:S01]  /*0060*/  SGXT.U32 R2, R0, 0x1 ;  /* 0x000000010002781a */ /* 0x000fe20000000000 */
[----:B------:R-:W-:Y:S02]  /*0070*/  IMAD.MOV.U32 R0, RZ, RZ, c[0x0][0x198] ;  /* 0x00006600ff007624 */ /* 0x000fe400078e00ff */
[----:B-1----:R-:W-:Y:S02]  /*0080*/  IMAD R10, R10, c[0x0][0x190], RZ ;  /* 0x000064000a0a7a24 */ /* 0x002fe400078e02ff */
[----:B------:R-:W-:-:S05]  /*0090*/  IMAD R11, R2, c[0x0][0x198], RZ ;  /* 0x00006600020b7a24 */ /* 0x000fca00078e02ff */
[----:B------:R-:W-:-:S05]  /*00a0*/  LEA R13, R0, R11, 0x1 ;  /* 0x0000000b000d7211 */ /* 0x000fca00078e08ff */
[----:B------:R-:W-:-:S04]  /*00b0*/  IMAD R15, R0, 0x2, R13 ;  /* 0x00000002000f7824 */ /* 0x000fc800078e020d */
[----:B------:R-:W-:-:S05]  /*00c0*/  IMAD R23, R0, 0x2, R15 ;  /* 0x0000000200177824 */ /* 0x000fca00078e020f */
[C---:B------:R-:W-:Y:S01]  /*00d0*/  LEA R27, R0.reuse, R23, 0x1 ;  /* 0x00000017001b7211 */ /* 0x040fe200078e08ff */
[----:B------:R-:W-:Y:S04]  /*00e0*/  STL [R1+0x1e4c], R23 ;  /* 0x001e4c1701007387 */ /* 0x000fe80000100800 */
[----:B------:R-:W-:-:S04]  /*00f0*/  IMAD R21, R0, 0x2, R27 ;  /* 0x0000000200157824 */ /* 0x000fc800078e021b */
[----:B------:R-:W-:Y:S01]  /*0100*/  IMAD R19, R0, 0x2, R21 ;  /* 0x0000000200137824 */ /* 0x000fe200078e0215 */
[----:B------:R0:W-:Y:S04]  /*0110*/  STL [R1+0x1e48], R21 ;  /* 0x001e481501007387 */ /* 0x0001e80000100800 */
[----:B------:R-:W1:Y:S01]  /*0120*/  S2R R0, SR_CTAID.X ;  /* 0x0000000000007919 */ /* 0x000e620000002500 */
[----:B0-----:R-:W-:-:S05]  /*0130*/  MOV R21, c[0x0][0x198] ;  /* 0x0000660000157a02 */ /* 0x001fca0000000f00 */
[----:B------:R-:W-:-:S04]  /*0140*/  IMAD R17, R21, 0x2, R19 ;  /* 0x0000000215117824 */ /* 0x000fc800078e0213 */
[----:B------:R-:W-:-:S05]  /*0150*/  IMAD R16, R21, 0x2, R17 ;  /* 0x0000000215107824 */ /* 0x000fca00078e0211 */
[----:B------:R-:W-:Y:S01]  /*0160*/  LEA R18, R21, R16, 0x1 ;  /* 0x0000001015127211 */ /* 0x000fe200078e08ff */
[----:B-1----:R-:W-:-:S04]  /*0170*/  IMAD.SHL.U32 R14, R0, 0x80, RZ ;  /* 0x00000080000e7824 */ /* 0x002fc800078e00ff */
[----:B------:R-:W-:Y:S01]  /*0180*/  IMAD R20, R21, 0x2, R18 ;  /* 0x0000000215147824 */ /* 0x000fe200078e0212 */
[----:B------:R-:W-:-:S03]  /*0190*/  LOP3.LUT R14, R14, 0x7f, R12, 0xf8, !PT ;  /* 0x0000007f0e0e7812 */ /* 0x000fc600078ef80c */
[C---:B------:R-:W-:Y:S02]  /*01a0*/  IMAD R24, R21.reuse, 0x2, R20 ;  /* 0x0000000215187824 */ /* 0x040fe400078e0214 */
[----:B------:R-:W-:Y:S01]  /*01b0*/  IMAD R0, R14, c[0x0][0x194], RZ ;  /* 0x000065000e007a24 */ /* 0x000fe200078e02ff */
[----:B------:R-:W-:Y:S02]  /*01c0*/  SHF.R.S32.HI R14, RZ, 0x7, R12 ;  /* 0x00000007ff0e7819 */ /* 0x000fe4000001140c */
[----:B------:R-:W-:Y:S01]  /*01d0*/  SHF.L.U32 R12, R10, 0x1, RZ ;  /* 0x000000010a0c7819 */ /* 0x000fe200000006ff */
[----:B------:R-:W-:Y:S01]  /*01e0*/  IMAD.SHL.U32 R26, R0, 0x2, RZ ;  /* 0x00000002001a7824 */ /* 0x000fe200078e00ff */
[C---:B------:R-:W-:Y:S01]  /*01f0*/  LEA R22, R21.reuse, R24, 0x1 ;  /* 0x0000001815167211 */ /* 0x040fe200078e08ff */
[----:B------:R-:W-:Y:S01]  /*0200*/  IMAD.HI R10, R10, 0x2, RZ ;  /* 0x000000020a0a7827 */ /* 0x000fe200078e02ff */
[----:B------:R-:W-:Y:S02]  /*0210*/  SGXT R14, R14, 0x1 ;  /* 0x000000010e0e781a */ /* 0x000fe40000000200 */
[----:B------:R-:W-:Y:S01]  /*0220*/  IADD3 R26, P0, P1, R26, c[0x0][0x160], R12 ;  /* 0x000058001a1a7a10 */ /* 0x000fe2000791e00c */
[----:B------:R-:W-:Y:S01]  /*0230*/  IMAD.HI R0, R0, 0x2, RZ ;  /* 0x0000000200007827 */ /* 0x000fe200078e02ff */
[----:B------:R-:W0:Y:S03]  /*0240*/  S2R R12, SR_TID.X ;  /* 0x00000000000c7919 */ /* 0x000e260000002100 */
[----:B------:R-:W-:Y:S01]  /*0250*/  IMAD R2, R21, 0x2, R22 ;  /* 0x0000000215027824 */ /* 0x000fe200078e0216 */
[----:B------:R-:W-:-:S02]  /*0260*/  IADD3.X R0, R0, c[0x0][0x164], R10, P0, P1 ;  /* 0x0000590000007a10 */ /* 0x000fc400007e240a */
[----:B------:R-:W-:Y:S01]  /*0270*/  LEA R10, P0, R11, R26, 0x1 ;  /* 0x0000001a0b0a7211 */ /* 0x000fe200078008ff */
[----:B------:R-:W-:-:S03]  /*0280*/  IMAD R3, R21, 0x2, R2 ;  /* 0x0000000215037824 */ /* 0x000fc600078e0202 */
[----:B------:R-:W-:Y:S02]  /*0290*/  LEA.HI.X.SX32 R11, R11, R0, 0x1, P0 ;  /* 0x000000000b0b7211 */ /* 0x000fe400000f0eff */
[----:B------:R-:W-:-:S03]  /*02a0*/  LEA R4, R21, R3, 0x1 ;  /* 0x0000000315047211 */ /* 0x000fc600078e08ff */
[----:B------:R1:W2:Y:S02]  /*02b0*/  LDG.E.U16 R10, [R10.64] ;  /* 0x000000060a0a7981 */ /* 0x0002a4000c1e1500 */
[----:B------:R-:W-:-:S04]  /*02c0*/  IMAD R5, R21, 0x2, R4 ;  /* 0x0000000215057824 */ /* 0x000fc800078e0204 */
[----:B------:R-:W-:Y:S01]  /*02d0*/  IMAD R6, R21, 0x2, R5 ;  /* 0x0000000215067824 */ /* 0x000fe200078e0205 */
[----:B0-----:R-:W-:-:S04]  /*02e0*/  LOP3.LUT R12, R12, 0x7f, RZ, 0xc0, !PT ;  /* 0x0000007f0c0c7812 */ /* 0x001fc800078ec0ff */
[----:B------:R-:W-:Y:S01]  /*02f0*/  LEA R7, R21, R6, 0x1 ;  /* 0x0000000615077211 */ /* 0x000fe200078e08ff */
[----:B------:R-:W-:-:S04]  /*0300*/  IMAD.SHL.U32 R12, R12, 0x2, RZ ;  /* 0x000000020c0c7824 */ /* 0x000fc800078e00ff */
[----:B------:R-:W-:Y:S01]  /*0310*/  IMAD R8, R21, 0x2, R7 ;  /* 0x0000000215087824 */ /* 0x000fe200078e0207 */
[----:B------:R-:W-:-:S03]  /*0320*/  LOP3.LUT R12, R12, 0x110, R14, 0x78, !PT ;  /* 0x000001100c0c7812 */ /* 0x000fc600078e780e */
[----:B------:R-:W-:Y:S01]  /*0330*/  IMAD R9, R21, 0x2, R8 ;  /* 0x0000000215097824 */ /* 0x000fe200078e0208 */
[----:B-1----:R-:W-:Y:S02]  /*0340*/  MOV R11, c[0x0][0x198] ;  /* 0x00006600000b7a02 */ /* 0x002fe40000000f00 */
[----:B------:R-:W-:Y:S02]  /*0350*/  LEA R14, P0, R15, R26, 0x1 ;  /* 0x0000001a0f0e7211 */ /* 0x000fe400078008ff */
[----:B------:R-:W-:-:S05]  /*0360*/  LEA R25, R21, R9, 0x1 ;  /* 0x0000000915197211 */ /* 0x000fca00078e08ff */
[----:B------:R-:W-:-:S05]  /*0370*/  IMAD R28, R21, 0x2, R25 ;  /* 0x00000002151c7824 */ /* 0x000fca00078e0219 */
[----:B------:R-:W-:-:S05]  /*0380*/  LEA R23, R21, R28, 0x1 ;  /* 0x0000001c15177211 */ /* 0x000fca00078e08ff */
[C---:B------:R-:W-:Y:S01]  /*0390*/  IMAD R29, R21.reuse, 0x2, R23 ;  /* 0x00000002151d7824 */ /* 0x040fe200078e0217 */
[----:B------:R0:W-:Y:S03]  /*03a0*/  STL [R1], R23 ;  /* 0x0000001701007387 */ /* 0x0001e60000100800 */
[----:B0-----:R-:W-:-:S04]  /*03b0*/  IMAD R23, R21, 0x2, R29 ;  /* 0x0000000215177824 */ /* 0x001fc800078e021d */
[----:B------:R-:W-:-:S05]  /*03c0*/  IMAD R23, R21, 0x2, R23 ;  /* 0x0000000215177824 */ /* 0x000fca00078e0217 */
[----:B------:R0:W-:Y:S02]  /*03d0*/  STL [R1+0x8], R23 ;  /* 0x0000081701007387 */ /* 0x0001e40000100800 */
[----:B0-----:R-:W-:-:S05]  /*03e0*/  LEA R23, R21, R23, 0x1 ;  /* 0x0000001715177211 */ /* 0x001fca00078e08ff */
[----:B------:R0:W-:Y:S02]  /*03f0*/  STL [R1+0x24], R23 ;  /* 0x0000241701007387 */ /* 0x0001e40000100800 */
[----:B0-----:R-:W-:-:S05]  /*0400*/  IMAD R23, R21, 0x2, R23 ;  /* 0x0000000215177824 */ /* 0x001fca00078e0217 */
[----:B------:R0:W-:Y:S04]  /*0410*/  STL [R1+0x20], R23 ;  /* 0x0000201701007387 */ /* 0x0001e80000100800 */
[----:B------:R1:W-:Y:S01]  /*0420*/  STL [R1+0x38c], R12 ;  /* 0x00038c0c01007387 */ /* 0x0003e20000100800 */
[----:B0-----:R-:W-:Y:S02]  /*0430*/  LEA R23, R21, R23, 0x1 ;  /* 0x0000001715177211 */ /* 0x001fe400078e08ff */
[----:B-1----:R-:W-:-:S03]  /*0440*/  LEA R12, P1, R13, R26, 0x1 ;  /* 0x0000001a0d0c7211 */ /* 0x002fc600078208ff */
[----:B------:R0:W-:Y:S01]  /*0450*/  STL [R1+0x2c], R23 ;  /* 0x00002c1701007387 */ /* 0x0001e20000100800 */
[----:B------:R-:W-:Y:S01]  /*0460*/  LEA.HI.X.SX32 R13, R13, R0, 0x1, P1 ;  /* 0x000000000d0d7211 */ /* 0x000fe200008f0eff */
[----:B0-----:R-:W-:-:S04]  /*0470*/  IMAD R23, R21, 0x2, R23 ;  /* 0x0000000215177824 */ /* 0x001fc800078e0217 */
[----:B------:R-:W-:Y:S01]  /*0480*/  IMAD R21, R21, 0x2, R23 ;  /* 0x0000000215157824 */ /* 0x000fe200078e0217 */
[----:B------:R0:W-:Y:S03]  /*0490*/  STL [R1+0x38], R23 ;  /* 0x0000381701007387 */ /* 0x0001e60000100800 */
[----:B------:R-:W-:Y:S01]  /*04a0*/  IMAD R11, R11, 0x2, R21 ;  /* 0x000000020b0b7824 */ /* 0x000fe200078e0215 */
[----:B0-----:R-:W3:Y:S04]  /*04b0*/  LDL.LU R23, [R1+0x1e4c] ;  /* 0x001e4c0001177983 */ /* 0x001ee80000300800 */
[----:B------:R0:W-:Y:S04]  /*04c0*/  STL [R1+0x58], R21 ;  /* 0x0000581501007387 */ /* 0x0001e80000100800 */
[----:B0-----:R-:W4:Y:S04]  /*04d0*/  LDL.LU R21, [R1+0x1e48] ;  /* 0x001e480001157983 */ /* 0x001f280000300800 */
[----:B--2---:R0:W-:Y:S04]  /*04e0*/  STL [R1+0x110], R10 ;  /* 0x0001100a01007387 */ /* 0x0041e80000100800 */
[----:B0-----:R0:W2:Y:S01]  /*04f0*/  LDG.E.U16 R10, [R12.64] ;  /* 0x000000060c0a7981 */ /* 0x0010a2000c1e1500 */
[----:B------:R-:W-:-:S03]  /*0500*/  LEA.HI.X.SX32 R15, R15, R0, 0x1, P0 ;  /* 0x000000000f0f7211 */ /* 0x000fc600000f0eff */
[----:B------:R1:W-:Y:S04]  /*0510*/  STL [R1+0x48], R11 ;  /* 0x0000480b01007387 */ /* 0x0003e80000100800 */
[----:B------:R5:W3:Y:S01]  /*0520*/  LDG.E.U16 R14, [R14.64] ;  /* 0x000000060e0e7981 */ /* 0x000ae2000c1e1500 */
[----:B0-----:R-:W-:Y:S01]  /*0530*/  MOV R13, c[0x0][0x198] ;  /* 0x00006600000d7a02 */ /* 0x001fe20000000f00 */
[----:B------:R-:W-:-:S04]  /*0540*/  IMAD.MOV.U32 R12, RZ, RZ, R11 ;  /* 0x000000ffff0c7224 */ /* 0x000fc800078e000b */
[----:B-1----:R-:W-:-:S04]  /*0550*/  IMAD R11, R13, 0x2, R12 ;  /* 0x000000020d0b7824 */ /* 0x002fc800078e020c */
[----:B------:R-:W-:Y:S01]  /*0560*/  IMAD.MOV.U32 R13, RZ, RZ, R11 ;  /* 0x000000ffff0d7224 */ /* 0x000fe200078e000b */
[----:B--2---:R3:W-:Y:S04]  /*0570*/  STL [R1+0x470], R10 ;  /* 0x0004700a01007387 */ /* 0x0047e80000100800 */
[----:B------:R0:W-:Y:S01]  /*0580*/  STL [R1+0x50], R11 ;  /* 0x0000500b01007387 */ /* 0x0001e20000100800 */
[----:B---3--:R-:W-:-:S04]  /*0590*/  LEA R10, P0, R23, R26, 0x1 ;  /* 0x0000001a170a7211 */ /* 0x008fc800078008ff */
[----:B0-----:R-:W-:-:S06]  /*05a0*/  LEA.HI.X.SX32 R11, R23, R0, 0x1, P0 ;  /* 0x00000000170b7211 */ /* 0x001fcc00000f0eff */
[----:B------:R0:W2:Y:S01]  /*05b0*/  LDG.E.U16 R11, [R10.64] ;  /* 0x000000060a0b7981 */ /* 0x0000a2000c1e1500 */
[----:B------:R-:W-:Y:S02]  /*05c0*/  MOV R23, c[0x0][0x198] ;  /* 0x0000660000177a02 */ /* 0x000fe40000000f00 */
[----:B------:R-:W-:-:S03]  /*05d0*/  LEA R12, P1, R27, R26, 0x1 ;  /* 0x0000001a1b0c7211 */ /* 0x000fc600078208ff */
[----:B-----5:R-:W-:Y:S01]  /*05e0*/  IMAD R15, R23, 0x2, R13 ;  /* 0x00000002170f7824 */ /* 0x020fe200078e020d */
[----:B------:R-:W-:-:S06]  /*05f0*/  LEA.HI.X.SX32 R13, R27, R0, 0x1, P1 ;  /* 0x000000001b0d7211 */ /* 0x000fcc00008f0eff */
[----:B------:R-:W3:Y:S01]  /*0600*/  LDG.E.U16 R13, [R12.64] ;  /* 0x000000060c0d7981 */ /* 0x000ee2000c1e1500 */
[----:B------:R-:W-:-:S03]  /*0610*/  IMAD.MOV.U32 R27, RZ, RZ, R15 ;  /* 0x000000ffff1b7224 */ /* 0x000fc600078e000f */
[----:B------:R-:W-:Y:S04]  /*0620*/  STL [R1+0x5c], R15 ;  /* 0x00005c0f01007387 */ /* 0x000fe80000100800 */
[----:B------:R4:W-:Y:S01]  /*0630*/  STL [R1+0x46c], R14 ;  /* 0x00046c0e01007387 */ /* 0x0009e20000100800 */
[----:B------:R-:W-:Y:S02]  /*0640*/  LEA R27, R23, R27, 0x1 ;  /* 0x0000001b171b7211 */ /* 0x000fe400078e08ff */
[----:B----4-:R-:W-:-:S04]  /*0650*/  LEA R14, P0, R21, R26, 0x1 ;  /* 0x0000001a150e7211 */ /* 0x010fc800078008ff */
[----:B------:R-:W-:Y:S01]  /*0660*/  LEA.HI.X.SX32 R15, R21, R0, 0x1, P0 ;  /* 0x00000000150f7211 */ /* 0x000fe200000f0eff */
[----:B------:R-:W-:Y:S01]  /*0670*/  IMAD R23, R23, 0x2, R27 ;  /* 0x0000000217177824 */ /* 0x000fe200078e021b */
[C---:B0-----:R-:W-:Y:S01]  /*0680*/  LEA R10, P0, R19.reuse, R26, 0x1 ;  /* 0x0000001a130a7211 */ /* 0x041fe200078008ff */
[----:B--2---:R0:W-:Y:S04]  /*0690*/  STL [R1+0x468], R11 ;  /* 0x0004680b01007387 */ /* 0x0041e80000100800 */
[----:B------:R1:W-:Y:S01]  /*06a0*/  STL [R1+0xc4], R27 ;  /* 0x0000c41b01007387 */ /* 0x0003e20000100800 */
[----:B0-----:R-:W-:Y:S01]  /*06b0*/  LEA.HI.X.SX32 R11, R19, R0, 0x1, P0 ;  /* 0x00000000130b7211 */ /* 0x001fe200000f0eff */
[----:B------:R-:W-:Y:S02]  /*06c0*/  IMAD.MOV.U32 R19, RZ, RZ, c[0x0][0x198] ;  /* 0x00006600ff137624 */ /* 0x000fe400078e00ff */
[----:B-1----:R0:W2:Y:S03]  /*06d0*/  LDG.E.U16 R27, [R14.64] ;  /* 0x000000060e1b7981 */ /* 0x0020a6000c1e1500 */
[----:B------:R-:W-:Y:S01]  /*06e0*/  LEA R21, R19, R23, 0x1 ;  /* 0x0000001713157211 */ /* 0x000fe200078e08ff */
[----:B------:R1:W-:Y:S04]  /*06f0*/  STL [R1+0x40], R23 ;  /* 0x0000401701007387 */ /* 0x0003e80000100800 */
[----:B-1----:R1:W4:Y:S04]  /*0700*/  LDG.E.U16 R23, [R10.64] ;  /* 0x000000060a177981 */ /* 0x002328000c1e1500 */
[----:B---3--:R-:W-:Y:S04]  /*0710*/  STL [R1+0x10c], R13 ;  /* 0x00010c0d01007387 */ /* 0x008fe80000100800 */
[----:B------:R3:W-:Y:S01]  /*0720*/  STL [R1+0x3c], R21 ;  /* 0x00003c1501007387 */ /* 0x0007e20000100800 */
[----:B------:R-:W-:Y:S01]  /*0730*/  LEA R12, P0, R17, R26, 0x1 ;  /* 0x0000001a110c7211 */ /* 0x000fe200078008ff */
[----:B---3--:R-:W-:-:S03]  /*0740*/  IMAD R21, R19, 0x2, R21 ;  /* 0x0000000213157824 */ /* 0x008fc600078e0215 */
[----:B------:R-:W-:Y:S02]  /*0750*/  LEA.HI.X.SX32 R13, R17, R0, 0x1, P0 ;  /* 0x00000000110d7211 */ /* 0x000fe400000f0eff */
[----:B------:R3:W-:Y:S01]  /*0760*/  STL [R1+0x54], R21 ;  /* 0x0000541501007387 */ /* 0x0007e20000100800 */
[-C--:B0-----:R-:W-:Y:S01]  /*0770*/  LEA R14, P1, R16, R26.reuse, 0x1 ;  /* 0x0000001a100e7211 */ /* 0x081fe200078208ff */
[----:B---3--:R-:W-:Y:S01]  /*0780*/  IMAD R21, R19, 0x2, R21 ;  /* 0x0000000213157824 */ /* 0x008fe200078e0215 */
[----:B-1----:R-:W-:-:S04]  /*0790*/  LEA R10, P0, R18, R26, 0x1 ;  /* 0x0000001a120a7211 */ /* 0x002fc800078008ff */
[----:B------:R-:W-:Y:S01]  /*07a0*/  LEA R17, R19, R21, 0x1 ;  /* 0x0000001513117211 */ /* 0x000fe200078e08ff */
[----:B------:R-:W-:Y:S01]  /*07b0*/  STL [R1+0xc0], R21 ;  /* 0x0000c01501007387 */ /* 0x000fe20000100800 */
[----:B------:R-:W-:-:S03]  /*07c0*/  LEA.HI.X.SX32 R15, R16, R0, 0x1, P1 ;  /* 0x00000000100f7211 */ /* 0x000fc600008f0eff */
[----:B------:R-:W-:Y:S01]  /*07d0*/  IMAD R16, R19, 0x2, R17 ;  /* 0x0000000213107824 */ /* 0x000fe200078e0211 */
[----:B------:R-:W-:Y:S01]  /*07e0*/  LEA.HI.X.SX32 R11, R18, R0, 0x1, P0 ;  /* 0x00000000120b7211 */ /* 0x000fe200000f0eff */
[----:B--2---:R0:W-:Y:S04]  /*07f0*/  STL [R1+0x464], R27 ;  /* 0x0004641b01007387 */ /* 0x0041e80000100800 */
[----:B------:R1:W-:Y:S04]  /*0800*/  STL [R1+0x34], R17 ;  /* 0x0000341101007387 */ /* 0x0003e80000100800 */
[----:B0-----:R0:W2:Y:S04]  /*0810*/  LDG.E.U16 R27, [R12.64] ;  /* 0x000000060c1b7981 */ /* 0x0010a8000c1e1500 */
[----:B-1----:R1:W3:Y:S04]  /*0820*/  LDG.E.U16 R17, [R14.64] ;  /* 0x000000060e117981 */ /* 0x0022e8000c1e1500 */
[----:B------:R-:W-:Y:S01]  /*0830*/  STL [R1+0x30], R16 ;  /* 0x0000301001007387 */ /* 0x000fe20000100800 */
[----:B0-----:R-:W-:-:S03]  /*0840*/  LEA R12, P0, R20, R26, 0x1 ;  /* 0x0000001a140c7211 */ /* 0x001fc600078008ff */
[----:B----4-:R0:W-:Y:S01]  /*0850*/  STL [R1+0x460], R23 ;  /* 0x0004601701007387 */ /* 0x0101e20000100800 */
[----:B------:R-:W-:-:S05]  /*0860*/  LEA.HI.X.SX32 R13, R20, R0, 0x1, P0 ;  /* 0x00000000140d7211 */ /* 0x000fca00000f0eff */
[----:B------:R4:W5:Y:S04]  /*0870*/  LDG.E.U16 R21, [R12.64] ;  /* 0x000000060c157981 */ /* 0x000968000c1e1500 */
[----:B0-----:R0:W5:Y:S01]  /*0880*/  LDG.E.U16 R23, [R10.64] ;  /* 0x000000060a177981 */ /* 0x001162000c1e1500 */
[----:B------:R-:W-:-:S05]  /*0890*/  IMAD R16, R19, 0x2, R16 ;  /* 0x0000000213107824 */ /* 0x000fca00078e0210 */
[----:B------:R0:W-:Y:S02]  /*08a0*/  STL [R1+0x4c], R16 ;  /* 0x00004c1001007387 */ /* 0x0001e40000100800 */
[----:B0-----:R-:W-:-:S05]  /*08b0*/  LEA R16, R19, R16, 0x1 ;  /* 0x0000001013107211 */ /* 0x001fca00078e08ff */
[----:B------:R0:W-:Y:S01]  /*08c0*/  STL [R1+0xbc], R16 ;  /* 0x0000bc1001007387 */ /* 0x0001e20000100800 */
[----:B------:R-:W-:Y:S01]  /*08d0*/  LEA R10, P0, R24, R26, 0x1 ;  /* 0x0000001a180a7211 */ /* 0x000fe200078008ff */
[----:B0-----:R-:W-:-:S05]  /*08e0*/  IMAD R16, R19, 0x2, R16 ;  /* 0x0000000213107824 */ /* 0x001fca00078e0210 */
[----:B------:R0:W-:Y:S01]  /*08f0*/  STL [R1+0x28], R16 ;  /* 0x0000281001007387 */ /* 0x0001e20000100800 */
[----:B-1----:R-:W-:Y:S02]  /*0900*/  LEA R14, P1, R22, R26, 0x1 ;  /* 0x0000001a160e7211 */ /* 0x002fe400078208ff */
[-C--:B------:R-:W-:Y:S01]  /*0910*/  LEA.HI.X.SX32 R11, R24, R0.reuse, 0x1, P0 ;  /* 0x00000000180b7211 */ /* 0x080fe200000f0eff */
[----:B0-----:R-:W-:Y:S01]  /*0920*/  IMAD R16, R19, 0x2, R16 ;  /* 0x0000000213107824 */ /* 0x001fe200078e0210 */
[----:B------:R-:W-:Y:S02]  /*0930*/  LEA.HI.X.SX32 R15, R22, R0, 0x1, P1 ;  /* 0x00000000160f7211 */ /* 0x000fe400008f0eff */
[C---:B----4-:R-:W-:Y:S01]  /*0940*/  LEA R12, P0, R2.reuse, R26, 0x1 ;  /* 0x0000001a020c7211 */ /* 0x050fe200078008ff */
[----:B------:R0:W4:Y:S04]  /*0950*/  LDG.E.U16 R22, [R10.64] ;  /* 0x000000060a167981 */ /* 0x000128000c1e1500 */
[----:B------:R1:W-:Y:S01]  /*0960*/  STL [R1+0x1c], R16 ;  /* 0x00001c1001007387 */ /* 0x0003e20000100800 */
[----:B------:R-:W-:-:S03]  /*0970*/  LEA.HI.X.SX32 R13, R2, R0, 0x1, P0 ;  /* 0x00000000020d7211 */ /* 0x000fc600000f0eff */
[----:B------:R0:W4:Y:S01]  /*0980*/  LDG.E.U16 R20, [R14.64] ;  /* 0x000000060e147981 */ /* 0x000122000c1e1500 */
[----:B-1----:R-:W-:-:S03]  /*0990*/  LEA R16, R19, R16, 0x1 ;  /* 0x0000001013107211 */ /* 0x002fc600078e08ff */
[----:B------:R1:W4:Y:S02]  /*09a0*/  LDG.E.U16 R18, [R12.64] ;  /* 0x000000060c127981 */ /* 0x000324000c1e1500 */
[----:B0-----:R-:W-:Y:S02]  /*09b0*/  IMAD R10, R19, 0x2, R16 ;  /* 0x00000002130a7824 */ /* 0x001fe400078e0210 */
[----:B------:R0:W-:Y:S01]  /*09c0*/  STL [R1+0x44], R16 ;  /* 0x0000441001007387 */ /* 0x0001e20000100800 */
[----:B------:R-:W-:-:S04]  /*09d0*/  LEA R2, P0, R3, R26, 0x1 ;  /* 0x0000001a03027211 */ /* 0x000fc800078008ff */
[----:B------:R-:W-:Y:S01]  /*09e0*/  LEA.HI.X.SX32 R3, R3, R0, 0x1, P0 ;  /* 0x0000000003037211 */ /* 0x000fe200000f0eff */
[----:B0-----:R-:W-:-:S05]  /*09f0*/  IMAD R16, R19, 0x2, R10 ;  /* 0x0000000213107824 */ /* 0x001fca00078e020a */
[----:B------:R-:W-:Y:S02]  /*0a00*/  LEA R14, R19, R16, 0x1 ;  /* 0x00000010130e7211 */ /* 0x000fe400078e08ff */
[----:B-1----:R-:W-:-:S04]  /*0a10*/  LEA R12, P1, R5, R26, 0x1 ;  /* 0x0000001a050c7211 */ /* 0x002fc800078208ff */
[----:B------:R-:W-:-:S05]  /*0a20*/  LEA.HI.X.SX32 R13, R5, R0, 0x1, P1 ;  /* 0x00000000050d7211 */ /* 0x000fca00008f0eff */
[----:B------:R-:W4:Y:S04]  /*0a30*/  LDG.E.U16 R12, [R12.64] ;  /* 0x000000060c0c7981 */ /* 0x000f28000c1e1500 */
[----:B--2---:R-:W-:Y:S04]  /*0a40*/  STL [R1+0x45c], R27 ;  /* 0x00045c1b01007387 */ /* 0x004fe80000100800 */
[----:B------:R0:W-:Y:S04]  /*0a50*/  STL [R1+0xb8], R10 ;  /* 0x0000b80a01007387 */ /* 0x0001e80000100800 */
[----:B------:R-:W-:Y:S01]  /*0a60*/  STL [R1+0x14], R16 ;  /* 0x0000141001007387 */ /* 0x000fe20000100800 */
[----:B0-----:R-:W-:-:S03]  /*0a70*/  LEA R10, P0, R4, R26, 0x1 ;  /* 0x0000001a040a7211 */ /* 0x001fc600078008ff */
[----:B---3--:R0:W-:Y:S01]  /*0a80*/  STL [R1+0x108], R17 ;  /* 0x0001081101007387 */ /* 0x0081e20000100800 */
[----:B------:R-:W-:Y:S01]  /*0a90*/  LEA.HI.X.SX32 R11, R4, R0, 0x1, P0 ;  /* 0x00000000040b7211 */ /* 0x000fe200000f0eff */
[C---:B------:R-:W-:Y:S02]  /*0aa0*/  IMAD R4, R19.reuse, 0x2, R14 ;  /* 0x0000000213047824 */ /* 0x040fe400078e020e */
[----:B-----5:R-:W-:Y:S04]  /*0ab0*/  STL [R1+0x458], R23 ;  /* 0x0004581701007387 */ /* 0x020fe80000100800 */
[----:B0-----:R0:W2:Y:S04]  /*0ac0*/  LDG.E.U16 R17, [R2.64] ;  /* 0x0000000602117981 */ /* 0x0010a8000c1e1500 */
[----:B------:R1:W-:Y:S04]  /*0ad0*/  STL [R1+0x10], R14 ;  /* 0x0000100e01007387 */ /* 0x0003e80000100800 */
[----:B------:R3:W5:Y:S01]  /*0ae0*/  LDG.E.U16 R16, [R10.64] ;  /* 0x000000060a107981 */ /* 0x000762000c1e1500 */
[----:B-1----:R-:W-:-:S03]  /*0af0*/  IMAD R14, R19, 0x2, R4 ;  /* 0x00000002130e7824 */ /* 0x002fc600078e0204 */
[----:B------:R-:W-:Y:S04]  /*0b00*/  STL [R1+0x18], R4 ;  /* 0x0000180401007387 */ /* 0x000fe80000100800 */
[----:B------:R1:W-:Y:S04]  /*0b10*/  STL [R1+0x454], R21 ;  /* 0x0004541501007387 */ /* 0x0003e80000100800 */
[----:B------:R3:W-:Y:S04]  /*0b20*/  STL [R1+0xb4], R14 ;  /* 0x0000b40e01007387 */ /* 0x0007e80000100800 */
[----:B-1----:R-:W5:Y:S01]  /*0b30*/  LDL.LU R21, [R1] ;  /* 0x0000000001157983 */ /* 0x002f620000300800 */
[----:B0-----:R-:W-:-:S04]  /*0b40*/  LEA R2, P0, R6, R26, 0x1 ;  /* 0x0000001a06027211 */ /* 0x001fc800078008ff */
[----:B------:R-:W-:Y:S02]  /*0b50*/  LEA.HI.X.SX32 R3, R6, R0, 0x1, P0 ;  /* 0x0000000006037211 */ /* 0x000fe400000f0eff */
[----:B------:R-:W-:Y:S02]  /*0b60*/  LEA R4, P0, R7, R26, 0x1 ;  /* 0x0000001a07047211 */ /* 0x000fe400078008ff */
[----:B------:R-:W-:Y:S01]  /*0b70*/  LEA R27, R19, R14, 0x1 ;  /* 0x0000000e131b7211 */ /* 0x000fe200078e08ff */
[----:B------:R0:W5:Y:S01]  /*0b80*/  LDG.E.U16 R15, [R2.64] ;  /* 0x00000006020f7981 */ /* 0x000162000c1e1500 */
[----:B------:R-:W-:-:S03]  /*0b90*/  LEA.HI.X.SX32 R5, R7, R0, 0x1, P0 ;  /* 0x0000000007057211 */ /* 0x000fc600000f0eff */
[C---:B------:R-:W-:Y:S01]  /*0ba0*/  IMAD R24, R19.reuse, 0x2, R27 ;  /* 0x0000000213187824 */ /* 0x040fe200078e021b */
[CC--:B------:R-:W-:Y:S02]  /*0bb0*/  LEA R6, P0, R8.reuse, R26.reuse, 0x1 ;  /* 0x0000001a08067211 */ /* 0x0c0fe400078008ff */
[----:B------:R1:W5:Y:S01]  /*0bc0*/  LDG.E.U16 R5, [R4.64] ;  /* 0x0000000604057981 */ /* 0x000362000c1e1500 */
[----:B---3--:R-:W-:Y:S01]  /*0bd0*/  IMAD R10, R19, 0x2, R24 ;  /* 0x00000002130a7824 */ /* 0x008fe200078e0218 */
[----:B0-----:R-:W-:Y:S02]  /*0be0*/  LEA R2, P1, R9, R26, 0x1 ;  /* 0x0000001a09027211 */ /* 0x001fe400078208ff */
[----:B----4-:R-:W-:Y:S01]  /*0bf0*/  STL [R1+0x450], R22 ;  /* 0x0004501601007387 */ /* 0x010fe20000100800 */
[----:B------:R-:W-:-:S03]  /*0c00*/  LEA.HI.X.SX32 R7, R8, R0, 0x1, P0 ;  /* 0x0000000008077211 */ /* 0x000fc600000f0eff */
[----:B------:R-:W-:Y:S01]  /*0c10*/  STL [R1+0x1e34], R27 ;  /* 0x001e341b01007387 */ /* 0x000fe20000100800 */
[----:B------:R-:W-:-:S03]  /*0c20*/  LEA.HI.X.SX32 R3, R9, R0, 0x1, P1 ;  /* 0x0000000009037211 */ /* 0x000fc600008f0eff */
[----:B------:R-:W-:Y:S01]  /*0c30*/  STL [R1+0x1e30], R24 ;  /* 0x001e301801007387 */ /* 0x000fe20000100800 */
[----:B------:R-:W-:-:S03]  /*0c40*/  LEA R8, P0, R25, R26, 0x1 ;  /* 0x0000001a19087211 */ /* 0x000fc600078008ff */
[----:B------:R-:W-:Y:S04]  /*0c50*/  STL [R1+0x104], R20 ;  /* 0x0001041401007387 */ /* 0x000fe80000100800 */
[----:B------:R0:W-:Y:S01]  /*0c60*/  STL [R1+0xc], R10 ;  /* 0x00000c0a01007387 */ /* 0x0001e20000100800 */
[----:B------:R-:W-:-:S03]  /*0c70*/  LEA.HI.X.SX32 R9, R25, R0, 0x1, P0 ;  /* 0x0000000019097211 */ /* 0x000fc600000f0eff */
[----:B------:R3:W4:Y:S01]  /*0c80*/  LDG.E.U16 R14, [R6.64] ;  /* 0x00000006060e7981 */ /* 0x000722000c1e1500 */
[----:B------:R-:W-:-:S03]  /*0c90*/  IMAD.MOV.U32 R25, RZ, RZ, c[0x0][0x198] ;  /* 0x00006600ff197624 */ /* 0x000fc600078e00ff */
[----:B------:R3:W4:Y:S01]  /*0ca0*/  LDG.E.U16 R3, [R2.64] ;  /* 0x0000000602037981 */ /* 0x000722000c1e1500 */
[----:B0-----:R-:W-:-:S03]  /*0cb0*/  LEA R10, R19, R10, 0x1 ;  /* 0x0000000a130a7211 */ /* 0x001fc600078e08ff */
[----:B------:R-:W-:Y:S02]  /*0cc0*/  STL [R1+0x44c], R18 ;  /* 0x00044c1201007387 */ /* 0x000fe40000100800 */
[----:B-1----:R-:W-:Y:S02]  /*0cd0*/  IMAD R4, R19, 0x2, R10 ;  /* 0x0000000213047824 */ /* 0x002fe400078e020a */
[----:B------:R0:W-:Y:S03]  /*0ce0*/  STL [R1+0xb0], R10 ;  /* 0x0000b00a01007387 */ /* 0x0001e60000100800 */
[----:B---3--:R-:W-:Y:S01]  /*0cf0*/  LEA R7, R25, R4, 0x1 ;  /* 0x0000000419077211 */ /* 0x008fe200078e08ff */
[----:B------:R1:W3:Y:S01]  /*0d00*/  LDG.E.U16 R6, [R8.64] ;  /* 0x0000000608067981 */ /* 0x0002e2000c1e1500 */
[----:B0-----:R-:W-:-:S03]  /*0d10*/  LEA R10, P0, R28, R26, 0x1 ;  /* 0x0000001a1c0a7211 */ /* 0x001fc600078008ff */
[----:B------:R-:W-:Y:S01]  /*0d20*/  IMAD R23, R25, 0x2, R7 ;  /* 0x0000000219177824 */ /* 0x000fe200078e0207 */
[----:B------:R-:W-:-:S03]  /*0d30*/  LEA.HI.X.SX32 R11, R28, R0, 0x1, P0 ;  /* 0x000000001c0b7211 */ /* 0x000fc600000f0eff */
[----:B------:R-:W-:Y:S01]  /*0d40*/  IMAD R2, R25, 0x2, R23 ;  /* 0x0000000219027824 */ /* 0x000fe200078e0217 */
[----:B-1----:R-:W-:-:S04]  /*0d50*/  LEA R8, P1, R29, R26, 0x1 ;  /* 0x0000001a1d087211 */ /* 0x002fc800078208ff */
[----:B------:R-:W-:-:S05]  /*0d60*/  LEA.HI.X.SX32 R9, R29, R0, 0x1, P1 ;  /* 0x000000001d097211 */ /* 0x000fca00008f0eff */
[----:B------:R0:W3:Y:S04]  /*0d70*/  LDG.E.U16 R24, [R8.64] ;  /* 0x0000000608187981 */ /* 0x0000e8000c1e1500 */
[----:B--2---:R1:W-:Y:S04]  /*0d80*/  STL [R1+0x448], R17 ;  /* 0x0004481101007387 */ /* 0x0043e80000100800 */
[----:B------:R-:W2:Y:S04]  /*0d90*/  LDL.LU R18, [R1+0x8] ;  /* 0x0000080001127983 */ /* 0x000ea80000300800 */
[----:B------:R-:W-:Y:S04]  /*0da0*/  STL [R1+0x1e2c], R4 ;  /* 0x001e2c0401007387 */ /* 0x000fe80000100800 */
[----:B-----5:R-:W-:Y:S04]  /*0db0*/  STL [R1+0x444], R16 ;  /* 0x0004441001007387 */ /* 0x020fe80000100800 */
[----:B------:R-:W5:Y:S04]  /*0dc0*/  LDL.LU R22, [R1+0x24] ;  /* 0x0000240001167983 */ /* 0x000f680000300800 */
[----:B-1----:R-:W5:Y:S04]  /*0dd0*/  LDL.LU R17, [R1+0x20] ;  /* 0x0000200001117983 */ /* 0x002f680000300800 */
[----:B------:R-:W-:Y:S04]  /*0de0*/  STL [R1+0x1e38], R7 ;  /* 0x001e380701007387 */ /* 0x000fe80000100800 */
[----:B------:R1:W-:Y:S04]  /*0df0*/  STL [R1+0x100], R12 ;  /* 0x0001000c01007387 */ /* 0x0003e80000100800 */
[----:B------:R-:W5:Y:S01]  /*0e00*/  LDL.LU R20, [R1+0x2c] ;  /* 0x00002c0001147983 */ /* 0x000f620000300800 */
[----:B-1----:R-:W-:-:S03]  /*0e10*/  LEA R12, P0, R21, R26, 0x1 ;  /* 0x0000001a150c7211 */ /* 0x002fc600078008ff */
[----:B------:R1:W-:Y:S01]  /*0e20*/  STL [R1+0x1e3c], R23 ;  /* 0x001e3c1701007387 */ /* 0x0003e20000100800 */
[----:B------:R-:W-:-:S05]  /*0e30*/  LEA.HI.X.SX32 R13, R21, R0, 0x1, P0 ;  /* 0x00000000150d7211 */ /* 0x000fca00000f0eff */
[----:B------:R2:W5:Y:S04]  /*0e40*/  LDG.E.U16 R7, [R12.64] ;  /* 0x000000060c077981 */ /* 0x000568000c1e1500 */
[----:B-1----:R1:W5:Y:S04]  /*0e50*/  LDG.E.U16 R23, [R10.64] ;  /* 0x000000060a177981 */ /* 0x002368000c1e1500 */
[----:B------:R-:W-:Y:S04]  /*0e60*/  STL [R1+0x440], R15 ;  /* 0x0004400f01007387 */ /* 0x000fe80000100800 */
[----:B------:R0:W-:Y:S04]  /*0e70*/  STL [R1+0xac], R2 ;  /* 0x0000ac0201007387 */ /* 0x0001e80000100800 */
[----:B------:R-:W5:Y:S01]  /*0e80*/  LDL.LU R21, [R1+0x38] ;  /* 0x0000380001157983 */ /* 0x000f620000300800 */
[----:B0-----:R-:W-:-:S03]  /*0e90*/  LEA R2, R25, R2, 0x1 ;  /* 0x0000000219027211 */ /* 0x001fc600078e08ff */
[----:B------:R0:W-:Y:S01]  /*0ea0*/  STL [R1+0x43c], R5 ;  /* 0x00043c0501007387 */ /* 0x0001e20000100800 */
[----:B------:R-:W-:Y:S02]  /*0eb0*/  IMAD R19, R19, 0x2, R29 ;  /* 0x0000000213137824 */ /* 0x000fe400078e021d */
[----:B0-----:R-:W-:-:S03]  /*0ec0*/  IMAD R5, R25, 0x2, R2 ;  /* 0x0000000219057824 */ /* 0x001fc600078e0202 */
[----:B-1----:R-:W-:Y:S01]  /*0ed0*/  LEA R10, P0, R19, R26, 0x1 ;  /* 0x0000001a130a7211 */ /* 0x002fe200078008ff */
[----:B------:R0:W-:Y:S01]  /*0ee0*/  STL [R1+0x1e40], R2 ;  /* 0x001e400201007387 */ /* 0x0001e20000100800 */
[----:B------:R-:W-:-:S03]  /*0ef0*/  LEA R16, R25, R5, 0x1 ;  /* 0x0000000519107211 */ /* 0x000fc600078e08ff */
[----:B------:R-:W5:Y:S01]  /*0f00*/  LDL.LU R4, [R1+0x58] ;  /* 0x0000580001047983 */ /* 0x000f620000300800 */
[----:B------:R-:W-:-:S03]  /*0f10*/  LEA.HI.X.SX32 R11, R19, R0, 0x1, P0 ;  /* 0x00000000130b7211 */ /* 0x000fc600000f0eff */
[----:B----4-:R-:W-:Y:S01]  /*0f20*/  STL [R1+0x438], R14 ;  /* 0x0004380e01007387 */ /* 0x010fe20000100800 */
[----:B0-----:R-:W-:-:S03]  /*0f30*/  IMAD R2, R25, 0x2, R16 ;  /* 0x0000000219027824 */ /* 0x001fc600078e0210 */
[----:B------:R-:W-:Y:S04]  /*0f40*/  STL [R1+0x1e44], R5 ;  /* 0x001e440501007387 */ /* 0x000fe80000100800 */
[----:B------:R-:W4:Y:S04]  /*0f50*/  LDL.LU R19, [R1+0x48] ;  /* 0x0000480001137983 */ /* 0x000f280000300800 */
[----:B------:R0:W-:Y:S04]  /*0f60*/  STL [R1+0xfc], R3 ;  /* 0x0000fc0301007387 */ /* 0x0001e80000100800 */
[----:B------:R5:W4:Y:S01]  /*0f70*/  LDG.E.U16 R28, [R10.64] ;  /* 0x000000060a1c7981 */ /* 0x000b22000c1e1500 */
[----:B0-----:R-:W-:-:S03]  /*0f80*/  IMAD R3, R25, 0x2, R2 ;  /* 0x0000000219037824 */ /* 0x001fc600078e0202 */
[----:B------:R-:W-:Y:S02]  /*0f90*/  STL [R1+0xa8], R2 ;  /* 0x0000a80201007387 */ /* 0x000fe40000100800 */
[----:B------:R-:W-:Y:S02]  /*0fa0*/  LEA R9, R25, R3, 0x1 ;  /* 0x0000000319097211 */ /* 0x000fe400078e08ff */
[----:B--2---:R-:W-:-:S04]  /*0fb0*/  LEA R12, P0, R18, R26, 0x1 ;  /* 0x0000001a120c7211 */ /* 0x004fc800078008ff */
[----:B------:R-:W-:Y:S02]  /*0fc0*/  LEA.HI.X.SX32 R13, R18, R0, 0x1, P0 ;  /* 0x00000000120d7211 */ /* 0x000fe400000f0eff */
[----:B------:R-:W2:Y:S04]  /*0fd0*/  LDL.LU R18, [R1+0x50] ;  /* 0x0000500001127983 */ /* 0x000ea80000300800 */
[----:B---3--:R0:W-:Y:S01]  /*0fe0*/  STL [R1+0x434], R6 ;  /* 0x0004340601007387 */ /* 0x0081e20000100800 */
[----:B-----5:R-:W-:-:S03]  /*0ff0*/  LEA R10, P0, R22, R26, 0x1 ;  /* 0x0000001a160a7211 */ /* 0x020fc600078008ff */
[----:B------:R-:W3:Y:S01]  /*1000*/  LDL.LU R27, [R1+0x5c] ;  /* 0x00005c00011b7983 */ /* 0x000ee20000300800 */
[----:B------:R-:W-:-:S03]  /*1010*/  LEA R14, P1, R17, R26, 0x1 ;  /* 0x0000001a110e7211 */ /* 0x000fc600078208ff */
[----:B------:R1:W5:Y:S01]  /*1020*/  LDG.E.U16 R5, [R12.64] ;  /* 0x000000060c057981 */ /* 0x000362000c1e1500 */
[----:B0-----:R-:W-:Y:S01]  /*1030*/  IMAD R6, R25, 0x2, R9 ;  /* 0x0000000219067824 */ /* 0x001fe200078e0209 */
[----:B------:R-:W-:-:S03]  /*1040*/  LEA.HI.X.SX32 R11, R22, R0, 0x1, P0 ;  /* 0x00000000160b7211 */ /* 0x000fc600000f0eff */
[----:B------:R-:W-:Y:S01]  /*1050*/  IMAD R2, R25, 0x2, R6 ;  /* 0x0000000219027824 */ /* 0x000fe200078e0206 */
[----:B------:R-:W-:Y:S02]  /*1060*/  LEA.HI.X.SX32 R15, R17, R0, 0x1, P1 ;  /* 0x00000000110f7211 */ /* 0x000fe400008f0eff */
[----:B------:R-:W3:Y:S04]  /*1070*/  LDL.LU R17, [R1+0x40] ;  /* 0x0000400001117983 */ /* 0x000ee80000300800 */
[----:B------:R0:W-:Y:S04]  /*1080*/  STL [R1+0x430], R23 ;  /* 0x0004301701007387 */ /* 0x0001e80000100800 */
[----:B------:R-:W-:Y:S04]  /*1090*/  STL [R1+0xa4], R2 ;  /* 0x0000a40201007387 */ /* 0x000fe80000100800 */
[----:B------:R-:W3:Y:S04]  /*10a0*/  LDL.LU R22, [R1+0x3c] ;  /* 0x00003c0001167983 */ /* 0x000ee80000300800 */
[----:B0-----:R0:W3:Y:S04]  /*10b0*/  LDG.E.U16 R23, [R10.64] ;  /* 0x000000060a177981 */ /* 0x0010e8000c1e1500 */
[----:B------:R0:W-:Y:S04]  /*10c0*/  STL [R1+0x42c], R7 ;  /* 0x00042c0701007387 */ /* 0x0001e80000100800 */
[----:B0-----:R0:W3:Y:S04]  /*10d0*/  LDG.E.U16 R7, [R14.64] ;  /* 0x000000060e077981 */ /* 0x0010e8000c1e1500 */
[----:B------:R0:W-:Y:S04]  /*10e0*/  STL [R1+0xf8], R24 ;  /* 0x0000f81801007387 */ /* 0x0001e80000100800 */
[----:B0-----:R-:W3:Y:S01]  /*10f0*/  LDL.LU R24, [R1+0x54] ;  /* 0x0000540001187983 */ /* 0x001ee20000300800 */
[----:B-1----:R-:W-:-:S02]  /*1100*/  LEA R12, P0, R20, R26, 0x1 ;  /* 0x0000001a140c7211 */ /* 0x002fc400078008ff */
[----:B------:R-:W-:Y:S02]  /*1110*/  LEA R8, R25, R2, 0x1 ;  /* 0x0000000219087211 */ /* 0x000fe400078e08ff */
[----:B------:R-:W-:Y:S02]  /*1120*/  LEA.HI.X.SX32 R13, R20, R0, 0x1, P0 ;  /* 0x00000000140d7211 */ /* 0x000fe400000f0eff */
[----:B------:R-:W-:Y:S01]  /*1130*/  LEA R10, P0, R21, R26, 0x1 ;  /* 0x0000001a150a7211 */ /* 0x000fe200078008ff */
[----:B------:R-:W-:Y:S02]  /*1140*/  IMAD R20, R25, 0x2, R8 ;  /* 0x0000000219147824 */ /* 0x000fe400078e0208 */
[----:B------:R4:W3:Y:S01]  /*1150*/  LDG.E.U16 R29, [R12.64] ;  /* 0x000000060c1d7981 */ /* 0x0008e2000c1e1500 */
[----:B------:R-:W-:Y:S01]  /*1160*/  LEA.HI.X.SX32 R11, R21, R0, 0x1, P0 ;  /* 0x00000000150b7211 */ /* 0x000fe200000f0eff */
[----:B------:R-:W-:Y:S01]  /*1170*/  IMAD R21, R25, 0x2, R20 ;  /* 0x0000000219157824 */ /* 0x000fe200078e0214 */
[----:B------:R-:W-:-:S04]  /*1180*/  LEA R14, P0, R4, R26, 0x1 ;  /* 0x0000001a040e7211 */ /* 0x000fc800078008ff */
[----:B------:R-:W-:Y:S02]  /*1190*/  LEA.HI.X.SX32 R15, R4, R0, 0x1, P0 ;  /* 0x00000000040f7211 */ /* 0x000fe400000f0eff */
[----:B------:R2:W3:Y:S01]  /*11a0*/  LDG.E.U16 R4, [R10.64] ;  /* 0x000000060a047981 */ /* 0x0004e2000c1e1500 */
[----:B------:R-:W-:Y:S02]  /*11b0*/  LEA R2, R25, R21, 0x1 ;  /* 0x0000001519027211 */ /* 0x000fe400078e08ff */
[C---:B----4-:R-:W-:Y:S01]  /*11c0*/  LEA R12, P1, R19.reuse, R26, 0x1 ;  /* 0x0000001a130c7211 */ /* 0x050fe200078208ff */
[----:B------:R0:W-:Y:S03]  /*11d0*/  STL [R1+0x428], R28 ;  /* 0x0004281c01007387 */ /* 0x0001e60000100800 */
[----:B------:R-:W-:Y:S01]  /*11e0*/  LEA.HI.X.SX32 R13, R19, R0, 0x1, P1 ;  /* 0x00000000130d7211 */ /* 0x000fe200008f0eff */
[----:B0-----:R-:W4:Y:S04]  /*11f0*/  LDL.LU R28, [R1+0x34] ;  /* 0x00003400011c7983 */ /* 0x001f280000300800 */
[----:B------:R-:W-:Y:S01]  /*1200*/  STL [R1+0xa0], R2 ;  /* 0x0000a00201007387 */ /* 0x000fe20000100800 */
[----:B------:R-:W-:Y:S01]  /*1210*/  IMAD R19, R25, 0x2, R2 ;  /* 0x0000000219137824 */ /* 0x000fe200078e0202 */
[----:B--2---:R-:W-:-:S04]  /*1220*/  LEA R10, P0, R18, R26, 0x1 ;  /* 0x0000001a120a7211 */ /* 0x004fc800078008ff */
[----:B------:R-:W-:Y:S01]  /*1230*/  LEA.HI.X.SX32 R11, R18, R0, 0x1, P0 ;  /* 0x00000000120b7211 */ /* 0x000fe200000f0eff */
[----:B-----5:R0:W-:Y:S04]  /*1240*/  STL [R1+0x424], R5 ;  /* 0x0004240501007387 */ /* 0x0201e80000100800 */
[----:B0-----:R-:W2:Y:S04]  /*1250*/  LDL.LU R5, [R1+0x30] ;  /* 0x0000300001057983 */ /* 0x001ea80000300800 */
[----:B---3--:R0:W-:Y:S04]  /*1260*/  STL [R1+0x420], R23 ;  /* 0x0004201701007387 */ /* 0x0081e80000100800 */
[----:B0-----:R0:W3:Y:S04]  /*1270*/  LDG.E.U16 R23, [R14.64] ;  /* 0x000000060e177981 */ /* 0x0010e8000c1e1500 */
[----:B------:R1:W-:Y:S04]  /*1280*/  STL [R1+0xf4], R7 ;  /* 0x0000f40701007387 */ /* 0x0003e80000100800 */
[----:B------:R-:W5:Y:S01]  /*1290*/  LDL.LU R2, [R1+0x4c] ;  /* 0x00004c0001027983 */ /* 0x000f620000300800 */
[----:B0-----:R-:W-:-:S03]  /*12a0*/  LEA R14, P0, R27, R26, 0x1 ;  /* 0x0000001a1b0e7211 */ /* 0x001fc600078008ff */
[----:B-1----:R0:W4:Y:S01]  /*12b0*/  LDG.E.U16 R7, [R12.64] ;  /* 0x000000060c077981 */ /* 0x002122000c1e1500 */
[----:B------:R-:W-:-:S03]  /*12c0*/  LEA.HI.X.SX32 R15, R27, R0, 0x1, P0 ;  /* 0x000000001b0f7211 */ /* 0x000fc600000f0eff */
[----:B------:R1:W4:Y:S04]  /*12d0*/  LDG.E.U16 R27, [R10.64] ;  /* 0x000000060a1b7981 */ /* 0x000328000c1e1500 */
[----:B------:R1:W5:Y:S01]  /*12e0*/  LDG.E.U16 R14, [R14.64] ;  /* 0x000000060e0e7981 */ /* 0x000362000c1e1500 */
[----:B0-----:R-:W-:-:S04]  /*12f0*/  LEA R12, P1, R17, R26, 0x1 ;  /* 0x0000001a110c7211 */ /* 0x001fc800078208ff */
[----:B------:R-:W-:Y:S02]  /*1300*/  LEA.HI.X.SX32 R13, R17, R0, 0x1, P1 ;  /* 0x00000000110d7211 */ /* 0x000fe400008f0eff */
[----:B-1----:R-:W-:-:S03]  /*1310*/  LEA R10, P0, R22, R26, 0x1 ;  /* 0x0000001a160a7211 */ /* 0x002fc600078008ff */
[----:B------:R0:W5:Y:S01]  /*1320*/  LDG.E.U16 R15, [R12.64] ;  /* 0x000000060c0f7981 */ /* 0x000162000c1e1500 */
[----:B------:R-:W-:-:S06]  /*1330*/  LEA.HI.X.SX32 R11, R22, R0, 0x1, P0 ;  /* 0x00000000160b7211 */ /* 0x000fcc00000f0eff */
[----:B------:R2:W5:Y:S01]  /*1340*/  LDG.E.U16 R11, [R10.64] ;  /* 0x000000060a0b7981 */ /* 0x000562000c1e1500 */
[----:B0-----:R-:W-:-:S04]  /*1350*/  LEA R12, P0, R24, R26, 0x1 ;  /* 0x0000001a180c7211 */ /* 0x001fc800078008ff */
[----:B------:R-:W-:-:S06]  /*1360*/  LEA.HI.X.SX32 R13, R24, R0, 0x1, P0 ;  /* 0x00000000180d7211 */ /* 0x000fcc00000f0eff */
[----:B------:R0:W5:Y:S01]  /*1370*/  LDG.E.U16 R13, [R12.64] ;  /* 0x000000060c0d7981 */ /* 0x000162000c1e1500 */
[----:B------:R-:W-:-:S03]  /*1380*/  IMAD R18, R25, 0x2, R19 ;  /* 0x0000000219127824 */ /* 0x000fc600078e0213 */
[----:B------:R1:W-:Y:S04]  /*1390*/  STL [R1+0x41c], R29 ;  /* 0x00041c1d01007387 */ /* 0x0003e80000100800 */
[----:B-1----:R-:W5:Y:S04]  /*13a0*/  LDL.LU R29, [R1+0x28] ;  /* 0x00002800011d7983 */ /* 0x002f680000300800 */
[----:B------:R1:W-:Y:S02]  /*13b0*/  STL [R1+0x418], R4 ;  /* 0x0004180401007387 */ /* 0x0003e40000100800 */
[----:B-1----:R-:W-:-:S05]  /*13c0*/  LEA R4, R25, R18, 0x1 ;  /* 0x0000001219047211 */ /* 0x002fca00078e08ff */
[----:B------:R1:W-:Y:S02]  /*13d0*/  STL [R1+0x48], R4 ;  /* 0x0000480401007387 */ /* 0x0003e40000100800 */
[----:B-1----:R-:W-:-:S04]  /*13e0*/  IMAD R4, R25, 0x2, R4 ;  /* 0x0000000219047824 */ /* 0x002fc800078e0204 */
[----:B------:R-:W-:-:S05]  /*13f0*/  IMAD R17, R25, 0x2, R4 ;  /* 0x0000000219117824 */ /* 0x000fca00078e0204 */
[----:B------:R-:W-:Y:S02]  /*1400*/  LEA R22, R25, R17, 0x1 ;  /* 0x0000001119167211 */ /* 0x000fe400078e08ff */
[----:B--2---:R-:W-:Y:S01]  /*1410*/  LEA R10, P0, R5, R26, 0x1 ;  /* 0x0000001a050a7211 */ /* 0x004fe200078008ff */
[----:B---3--:R1:W-:Y:S04]  /*1420*/  STL [R1+0x414], R23 ;  /* 0x0004141701007387 */ /* 0x0083e80000100800 */
[----:B-1----:R-:W2:Y:S04]  /*1430*/  LDL.LU R23, [R1+0x1c] ;  /* 0x00001c0001177983 */ /* 0x002ea80000300800 */
[----:B------:R1:W-:Y:S04]  /*1440*/  STL [R1+0x9c], R4 ;  /* 0x00009c0401007387 */ /* 0x0003e80000100800 */
[----:B----4-:R3:W-:Y:S01]  /*1450*/  STL [R1+0xf0], R7 ;  /* 0x0000f00701007387 */ /* 0x0107e20000100800 */
[----:B-1----:R-:W-:-:S03]  /*1460*/  IMAD R4, R25, 0x2, R22 ;  /* 0x0000000219047824 */ /* 0x002fc600078e0216 */
[----:B---3--:R-:W3:Y:S04]  /*1470*/  LDL.LU R7, [R1+0x44] ;  /* 0x0000440001077983 */ /* 0x008ee80000300800 */
[----:B------:R1:W-:Y:S04]  /*1480*/  STL [R1+0x410], R27 ;  /* 0x0004101b01007387 */ /* 0x0003e80000100800 */
[----:B-1----:R-:W4:Y:S04]  /*1490*/  LDL.LU R27, [R1+0x14] ;  /* 0x00001400011b7983 */ /* 0x002f280000300800 */
[----:B-----5:R-:W-:Y:S04]  /*14a0*/  STL [R1+0xec], R15 ;  /* 0x0000ec0f01007387 */ /* 0x020fe80000100800 */
[----:B------:R1:W-:Y:S04]  /*14b0*/  STL [R1+0x40c], R14 ;  /* 0x00040c0e01007387 */ /* 0x0003e80000100800 */
[----:B------:R5:W-:Y:S04]  /*14c0*/  STL [R1+0x50], R4 ;  /* 0x0000500401007387 */ /* 0x000be80000100800 */
[----:B------:R-:W3:Y:S01]  /*14d0*/  LDL.LU R24, [R1+0x10] ;  /* 0x0000100001187983 */ /* 0x000ee20000300800 */
[----:B-1----:R-:W-:Y:S01]  /*14e0*/  LEA R14, P1, R28, R26, 0x1 ;  /* 0x0000001a1c0e7211 */ /* 0x002fe200078208ff */
[----:B-----5:R-:W-:-:S03]  /*14f0*/  IMAD R4, R25, 0x2, R4 ;  /* 0x0000000219047824 */ /* 0x020fc600078e0204 */
[----:B------:R-:W-:Y:S02]  /*1500*/  LEA.HI.X.SX32 R15, R28, R0, 0x1, P1 ;  /* 0x000000001c0f7211 */ /* 0x000fe400008f0eff */
[----:B------:R1:W-:Y:S01]  /*1510*/  STL [R1+0x98], R4 ;  /* 0x0000980401007387 */ /* 0x0003e20000100800 */
[----:B------:R-:W-:-:S03]  /*1520*/  LEA R28, R25, R4, 0x1 ;  /* 0x00000004191c7211 */ /* 0x000fc600078e08ff */
[----:B------:R5:W-:Y:S04]  /*1530*/  STL [R1+0x408], R11 ;  /* 0x0004080b01007387 */ /* 0x000be80000100800 */
[----:B------:R0:W3:Y:S04]  /*1540*/  LDG.E.U16 R15, [R14.64] ;  /* 0x000000060e0f7981 */ /* 0x0000e8000c1e1500 */
[----:B-1----:R-:W4:Y:S01]  /*1550*/  LDL.LU R4, [R1+0x18] ;  /* 0x0000180001047983 */ /* 0x002f220000300800 */
[----:B-----5:R-:W-:Y:S02]  /*1560*/  LEA.HI.X.SX32 R11, R5, R0, 0x1, P0 ;  /* 0x00000000050b7211 */ /* 0x020fe400000f0eff */
[C---:B0-----:R-:W-:Y:S01]  /*1570*/  LEA R12, P0, R2.reuse, R26, 0x1 ;  /* 0x0000001a020c7211 */ /* 0x041fe200078008ff */
[----:B------:R-:W5:Y:S04]  /*1580*/  LDL.LU R5, [R1+0x1e44] ;  /* 0x001e440001057983 */ /* 0x000f680000300800 */
[----:B------:R-:W-:Y:S04]  /*1590*/  STL [R1+0x34], R28 ;  /* 0x0000341c01007387 */ /* 0x000fe80000100800 */
[----:B------:R2:W4:Y:S04]  /*15a0*/  LDG.E.U16 R11, [R10.64] ;  /* 0x000000060a0b7981 */ /* 0x000528000c1e1500 */
[----:B------:R0:W-:Y:S02]  /*15b0*/  STL [R1+0x404], R13 ;  /* 0x0004040d01007387 */ /* 0x0001e40000100800 */
[----:B0-----:R-:W-:-:S06]  /*15c0*/  LEA.HI.X.SX32 R13, R2, R0, 0x1, P0 ;  /* 0x00000000020d7211 */ /* 0x001fcc00000f0eff */
[----:B------:R-:W5:Y:S01]  /*15d0*/  LDG.E.U16 R13, [R12.64] ;  /* 0x000000060c0d7981 */ /* 0x000f62000c1e1500 */
[----:B------:R-:W-:-:S05]  /*15e0*/  IMAD R28, R25, 0x2, R28 ;  /* 0x00000002191c7824 */ /* 0x000fca00078e021c */
[----:B------:R0:W-:Y:S02]  /*15f0*/  STL [R1+0x2c], R28 ;  /* 0x00002c1c01007387 */ /* 0x0001e40000100800 */
[----:B0-----:R-:W-:Y:S01]  /*1600*/  IMAD R28, R25, 0x2, R28 ;  /* 0x00000002191c7824 */ /* 0x001fe200078e021c */
[-C--:B------:R-:W-:Y:S02]  /*1610*/  LEA R14, P1, R29, R26.reuse, 0x1 ;  /* 0x0000001a1d0e7211 */ /* 0x080fe400078208ff */
[----:B--2---:R-:W-:Y:S01]  /*1620*/  LEA R10, P0, R23, R26, 0x1 ;  /* 0x0000001a170a7211 */ /* 0x004fe200078008ff */
[----:B---3--:R0:W-:Y:S04]  /*1630*/  STL [R1+0xe8], R15 ;  /* 0x0000e80f01007387 */ /* 0x0081e80000100800 */
[----:B------:R-:W2:Y:S04]  /*1640*/  LDL.LU R2, [R1+0x1e40] ;  /* 0x001e400001027983 */ /* 0x000ea80000300800 */
[----:B------:R1:W-:Y:S01]  /*1650*/  STL [R1+0x40], R28 ;  /* 0x0000401c01007387 */ /* 0x0003e20000100800 */
[----:B0-----:R-:W-:-:S02]  /*1660*/  LEA.HI.X.SX32 R15, R29, R0, 0x1, P1 ;  /* 0x000000001d0f7211 */ /* 0x001fc400008f0eff */
[----:B-1----:R-:W-:Y:S01]  /*1670*/  LEA R28, R25, R28, 0x1 ;  /* 0x0000001c191c7211 */ /* 0x002fe200078e08ff */
[----:B----4-:R0:W-:Y:S04]  /*1680*/  STL [R1+0x400], R11 ;  /* 0x0004000b01007387 */ /* 0x0101e80000100800 */
[----:B------:R1:W-:Y:S04]  /*1690*/  STL [R1+0x94], R28 ;  /* 0x0000941c01007387 */ /* 0x0003e80000100800 */
[----:B------:R-:W3:Y:S01]  /*16a0*/  LDL.LU R29, [R1+0xc] ;  /* 0x00000c00011d7983 */ /* 0x000ee20000300800 */
[----:B0-----:R-:W-:-:S03]  /*16b0*/  LEA.HI.X.SX32 R11, R23, R0, 0x1, P0 ;  /* 0x00000000170b7211 */ /* 0x001fc600000f0eff */
[----:B------:R-:W4:Y:S01]  /*16c0*/  LDL.LU R23, [R1+0x1e3c] ;  /* 0x001e3c0001177983 */ /* 0x000f220000300800 */
[----:B-1----:R-:W-:-:S03]  /*16d0*/  IMAD R28, R25, 0x2, R28 ;  /* 0x00000002191c7824 */ /* 0x002fc600078e021c */
[----:B------:R0:W2:Y:S04]  /*16e0*/  LDG.E.U16 R11, [R10.64] ;  /* 0x000000060a0b7981 */ /* 0x0000a8000c1e1500 */
[----:B------:R-:W-:Y:S04]  /*16f0*/  STL [R1+0x28], R28 ;  /* 0x0000281c01007387 */ /* 0x000fe80000100800 */
[----:B-----5:R1:W-:Y:S04]  /*1700*/  STL [R1+0x3fc], R13 ;  /* 0x0003fc0d01007387 */ /* 0x0203e80000100800 */
[----:B-1----:R1:W5:Y:S01]  /*1710*/  LDG.E.U16 R13, [R14.64] ;  /* 0x000000060e0d7981 */ /* 0x002362000c1e1500 */
[----:B------:R-:W-:-:S05]  /*1720*/  IMAD R12, R25, 0x2, R28 ;  /* 0x00000002190c7824 */ /* 0x000fca00078e021c */
[----:B------:R0:W-:Y:S01]  /*1730*/  STL [R1+0x24], R12 ;  /* 0x0000240c01007387 */ /* 0x0001e20000100800 */
[----:B------:R-:W-:Y:S02]  /*1740*/  LEA R28, R25, R12, 0x1 ;  /* 0x0000000c191c7211 */ /* 0x000fe400078e08ff */
[----:B-1----:R-:W-:-:S04]  /*1750*/  LEA R14, P0, R7, R26, 0x1 ;  /* 0x0000001a070e7211 */ /* 0x002fc800078008ff */
[----:B------:R-:W-:Y:S02]  /*1760*/  LEA.HI.X.SX32 R15, R7, R0, 0x1, P0 ;  /* 0x00000000070f7211 */ /* 0x000fe400000f0eff */
[CC--:B0-----:R-:W-:Y:S02]  /*1770*/  LEA R12, P1, R27.reuse, R26.reuse, 0x1 ;  /* 0x0000001a1b0c7211 */ /* 0x0c1fe400078208ff */
[----:B------:R-:W-:Y:S02]  /*1780*/  LEA R10, P0, R24, R26, 0x1 ;  /* 0x0000001a180a7211 */ /* 0x000fe400078008ff */
[----:B------:R0:W2:Y:S04]  /*1790*/  LDG.E.U16 R15, [R14.64] ;  /* 0x000000060e0f7981 */ /* 0x0000a8000c1e1500 */
[----:B-----5:R1:W-:Y:S04]  /*17a0*/  STL [R1+0xe4], R13 ;  /* 0x0000e40d01007387 */ /* 0x0203e80000100800 */
[----:B------:R-:W5:Y:S04]  /*17b0*/  LDL.LU R7, [R1+0x1e38] ;  /* 0x001e380001077983 */ /* 0x000f680000300800 */
[----:B------:R0:W-:Y:S01]  /*17c0*/  STL [R1+0x3c], R28 ;  /* 0x00003c1c01007387 */ /* 0x0001e20000100800 */
[----:B-1----:R-:W-:-:S03]  /*17d0*/  LEA.HI.X.SX32 R13, R27, R0, 0x1, P1 ;  /* 0x000000001b0d7211 */ /* 0x002fc600008f0eff */
[----:B------:R-:W3:Y:S04]  /*17e0*/  LDL.LU R27, [R1+0x1e34] ;  /* 0x001e3400011b7983 */ /* 0x000ee80000300800 */
[----:B------:R3:W4:Y:S01]  /*17f0*/  LDG.E.U16 R13, [R12.64] ;  /* 0x000000060c0d7981 */ /* 0x000722000c1e1500 */
[----:B0-----:R-:W-:-:S03]  /*1800*/  IMAD R28, R25, 0x2, R28 ;  /* 0x00000002191c7824 */ /* 0x001fc600078e021c */
[----:B--2---:R0:W-:Y:S04]  /*1810*/  STL [R1+0x3f8], R11 ;  /* 0x0003f80b01007387 */ /* 0x0041e80000100800 */
[----:B------:R1:W-:Y:S01]  /*1820*/  STL [R1+0x90], R28 ;  /* 0x0000901c01007387 */ /* 0x0003e20000100800 */
[----:B0-----:R-:W-:-:S03]  /*1830*/  LEA.HI.X.SX32 R11, R24, R0, 0x1, P0 ;  /* 0x00000000180b7211 */ /* 0x001fc600000f0eff */
[----:B------:R-:W2:Y:S04]  /*1840*/  LDL.LU R24, [R1+0x1e30] ;  /* 0x001e300001187983 */ /* 0x000ea80000300800 */
[----:B------:R2:W5:Y:S01]  /*1850*/  LDG.E.U16 R11, [R10.64] ;  /* 0x000000060a0b7981 */ /* 0x000562000c1e1500 */
[----:B-1----:R-:W-:Y:S01]  /*1860*/  IMAD R28, R25, 0x2, R28 ;  /* 0x00000002191c7824 */ /* 0x002fe200078e021c */
[----:B------:R-:W-:-:S04]  /*1870*/  LEA R14, P0, R4, R26, 0x1 ;  /* 0x0000001a040e7211 */ /* 0x000fc800078008ff */
[----:B------:R0:W-:Y:S04]  /*1880*/  STL [R1+0x20], R28 ;  /* 0x0000201c01007387 */ /* 0x0001e80000100800 */
[----:B------:R1:W-:Y:S01]  /*1890*/  STL [R1+0x3f4], R15 ;  /* 0x0003f40f01007387 */ /* 0x0003e20000100800 */
[----:B0-----:R-:W-:Y:S02]  /*18a0*/  LEA R28, R25, R28, 0x1 ;  /* 0x0000001c191c7211 */ /* 0x001fe400078e08ff */
[----:B-1----:R-:W-:-:S03]  /*18b0*/  LEA.HI.X.SX32 R15, R4, R0, 0x1, P0 ;  /* 0x00000000040f7211 */ /* 0x002fc600000f0eff */
[----:B------:R0:W-:Y:S04]  /*18c0*/  STL [R1+0x1c], R28 ;  /* 0x00001c1c01007387 */ /* 0x0001e80000100800 */
[----:B------:R-:W5:Y:S01]  /*18d0*/  LDG.E.U16 R15, [R14.64] ;  /* 0x000000060e0f7981 */ /* 0x000f62000c1e1500 */
[----:B0-----:R-:W-:-:S04]  /*18e0*/  IMAD R28, R25, 0x2, R28 ;  /* 0x00000002191c7824 */ /* 0x001fc800078e021c */
[----:B------:R-:W-:-:S05]  /*18f0*/  IMAD R4, R25, 0x2, R28 ;  /* 0x0000000219047824 */ /* 0x000fca00078e021c */
[----:B------:R-:W-:Y:S02]  /*1900*/  LEA R25, R25, R4, 0x1 ;  /* 0x0000000419197211 */ /* 0x000fe400078e08ff */
[C---:B---3--:R-:W-:Y:S01]  /*1910*/  LEA R12, P1, R27.reuse, R26, 0x1 ;  /* 0x0000001a1b0c7211 */ /* 0x048fe200078208ff */
[----:B----4-:R0:W-:Y:S03]  /*1920*/  STL [R1+0xe0], R13 ;  /* 0x0000e00d01007387 */ /* 0x0101e60000100800 */
[----:B0-----:R-:W-:-:S05]  /*1930*/  LEA.HI.X.SX32 R13, R27, R0, 0x1, P1 ;  /* 0x000000001b0d7211 */ /* 0x001fca00008f0eff */
[----:B------:R0:W3:Y:S01]  /*1940*/  LDG.E.U16 R27, [R12.64] ;  /* 0x000000060c1b7981 */ /* 0x0000e2000c1e1500 */
[----:B--2---:R-:W-:-:S03]  /*1950*/  LEA R10, P0, R24, R26, 0x1 ;  /* 0x0000001a180a7211 */ /* 0x004fc600078008ff */
[----:B-----5:R1:W-:Y:S04]  /*1960*/  STL [R1+0x3f0], R11 ;  /* 0x0003f00b01007387 */ /* 0x0203e80000100800 */
[----:B------:R2:W-:Y:S01]  /*1970*/  STL [R1+0x8c], R4 ;  /* 0x00008c0401007387 */ /* 0x0005e20000100800 */
[----:B-1----:R-:W-:-:S03]  /*1980*/  LEA.HI.X.SX32 R11, R24, R0, 0x1, P0 ;  /* 0x00000000180b7211 */ /* 0x002fc600000f0eff */
[----:B--2---:R-:W2:Y:S01]  /*1990*/  LDL.LU R4, [R1+0x1e2c] ;  /* 0x001e2c0001047983 */ /* 0x004ea20000300800 */
[----:B0-----:R-:W-:-:S04]  /*19a0*/  LEA R12, P0, R29, R26, 0x1 ;  /* 0x0000001a1d0c7211 */ /* 0x001fc800078008ff */
[----:B------:R-:W-:Y:S02]  /*19b0*/  LEA.HI.X.SX32 R13, R29, R0, 0x1, P0 ;  /* 0x000000001d0d7211 */ /* 0x000fe400000f0eff */
[----:B------:R0:W4:Y:S04]  /*19c0*/  LDG.E.U16 R29, [R10.64] ;  /* 0x000000060a1d7981 */ /* 0x000128000c1e1500 */
[----:B------:R1:W5:Y:S01]  /*19d0*/  LDG.E.U16 R13, [R12.64] ;  /* 0x000000060c0d7981 */ /* 0x000362000c1e1500 */
[----:B------:R-:W-:-:S03]  /*19e0*/  IMAD.MOV.U32 R24, RZ, RZ, c[0x0][0x198] ;  /* 0x00006600ff187624 */ /* 0x000fc600078e00ff */
[----:B------:R0:W-:Y:S02]  /*19f0*/  STL [R1+0x14], R25 ;  /* 0x0000141901007387 */ /* 0x0001e40000100800 */
[----:B0-----:R-:W-:-:S05]  /*1a00*/  IMAD R25, R24, 0x2, R25 ;  /* 0x0000000218197824 */ /* 0x001fca00078e0219 */
[----:B------:R0:W-:Y:S04]  /*1a10*/  STL [R1+0x10], R25 ;  /* 0x0000101901007387 */ /* 0x0001e80000100800 */
[----:B------:R-:W-:Y:S01]  /*1a20*/  STL [R1+0x3ec], R15 ;  /* 0x0003ec0f01007387 */ /* 0x000fe20000100800 */
[----:B0-----:R-:W-:Y:S02]  /*1a30*/  LEA R25, R24, R25, 0x1 ;  /* 0x0000001918197211 */ /* 0x001fe400078e08ff */
[----:B------:R-:W-:-:S04]  /*1a40*/  LEA R10, P0, R7, R26, 0x1 ;  /* 0x0000001a070a7211 */ /* 0x000fc800078008ff */
[----:B------:R-:W-:Y:S02]  /*1a50*/  LEA.HI.X.SX32 R11, R7, R0, 0x1, P0 ;  /* 0x00000000070b7211 */ /* 0x000fe400000f0eff */
[----:B-1----:R-:W-:Y:S01]  /*1a60*/  LEA R12, P0, R23, R26, 0x1 ;  /* 0x0000001a170c7211 */ /* 0x002fe200078008ff */
[----:B---3--:R0:W-:Y:S02]  /*1a70*/  STL [R1+0xdc], R27 ;  /* 0x0000dc1b01007387 */ /* 0x0081e40000100800 */
[----:B0-----:R-:W-:-:S05]  /*1a80*/  IMAD R27, R24, 0x2, R25 ;  /* 0x00000002181b7824 */ /* 0x001fca00078e0219 */
[----:B------:R0:W-:Y:S01]  /*1a90*/  STL [R1+0x88], R27 ;  /* 0x0000881b01007387 */ /* 0x0001e20000100800 */
[----:B--2---:R-:W-:-:S04]  /*1aa0*/  LEA R14, P1, R4, R26, 0x1 ;  /* 0x0000001a040e7211 */ /* 0x004fc800078208ff */
[----:B------:R-:W-:Y:S01]  /*1ab0*/  LEA.HI.X.SX32 R15, R4, R0, 0x1, P1 ;  /* 0x00000000040f7211 */ /* 0x000fe200008f0eff */
[----:B0-----:R-:W-:-:S05]  /*1ac0*/  IMAD R27, R24, 0x2, R27 ;  /* 0x00000002181b7824 */ /* 0x001fca00078e021b */
[----:B------:R-:W-:Y:S04]  /*1ad0*/  STL [R1+0xc], R27 ;  /* 0x00000c1b01007387 */ /* 0x000fe80000100800 */
[----:B----4-:R0:W-:Y:S04]  /*1ae0*/  STL [R1+0x3e8], R29 ;  /* 0x0003e81d01007387 */ /* 0x0101e80000100800 */
[----:B0-----:R0:W2:Y:S01]  /*1af0*/  LDG.E.U16 R29, [R14.64] ;  /* 0x000000060e1d7981 */ /* 0x0010a2000c1e1500 */
[----:B------:R-:W-:-:S03]  /*1b00*/  LEA R4, R24, R27, 0x1 ;  /* 0x0000001b18047211 */ /* 0x000fc600078e08ff */
[----:B------:R1:W3:Y:S04]  /*1b10*/  LDG.E.U16 R27, [R10.64] ;  /* 0x000000060a1b7981 */ /* 0x0002e8000c1e1500 */
[----:B-----5:R4:W-:Y:S01]  /*1b20*/  STL [R1+0x3e4], R13 ;  /* 0x0003e40d01007387 */ /* 0x0209e20000100800 */
[C---:B0-----:R-:W-:Y:S02]  /*1b30*/  LEA R14, P1, R2.reuse, R26, 0x1 ;  /* 0x0000001a020e7211 */ /* 0x041fe400078208ff */
[-C--:B----4-:R-:W-:Y:S02]  /*1b40*/  LEA.HI.X.SX32 R13, R23, R0.reuse, 0x1, P0 ;  /* 0x00000000170d7211 */ /* 0x090fe400000f0eff */
[----:B------:R-:W-:-:S04]  /*1b50*/  LEA.HI.X.SX32 R15, R2, R0, 0x1, P1 ;  /* 0x00000000020f7211 */ /* 0x000fc800008f0eff */
[----:B------:R0:W4:Y:S04]  /*1b60*/  LDG.E.U16 R13, [R12.64] ;  /* 0x000000060c0d7981 */ /* 0x000128000c1e1500 */
[----:B------:R5:W3:Y:S04]  /*1b70*/  LDG.E.U16 R23, [R14.64] ;  /* 0x000000060e177981 */ /* 0x000ae8000c1e1500 */
[----:B------:R0:W-:Y:S02]  /*1b80*/  STL [R1+0x8], R4 ;  /* 0x0000080401007387 */ /* 0x0001e40000100800 */
[----:B0-----:R-:W-:-:S04]  /*1b90*/  IMAD R4, R24, 0x2, R4 ;  /* 0x0000000218047824 */ /* 0x001fc800078e0204 */
[C---:B------:R-:W-:Y:S01]  /*1ba0*/  IMAD R7, R24.reuse, 0x2, R4 ;  /* 0x0000000218077824 */ /* 0x040fe200078e0204 */
[----:B------:R-:W-:Y:S04]  /*1bb0*/  STL [R1+0x30], R4 ;  /* 0x0000300401007387 */ /* 0x000fe80000100800 */
[----:B------:R0:W-:Y:S02]  /*1bc0*/  STL [R1+0x84], R7 ;  /* 0x0000840701007387 */ /* 0x0001e40000100800 */
[----:B0-----:R-:W-:Y:S02]  /*1bd0*/  LEA R7, R24, R7, 0x1 ;  /* 0x0000000718077211 */ /* 0x001fe400078e08ff */
[----:B------:R-:W-:-:S03]  /*1be0*/  LEA R4, P0, R5, R26, 0x1 ;  /* 0x0000001a05047211 */ /* 0x000fc600078008ff */
[----:B------:R-:W-:Y:S01]  /*1bf0*/  STL [R1], R7 ;  /* 0x0000000701007387 */ /* 0x000fe20000100800 */
[----:B------:R-:W-:Y:S02]  /*1c00*/  LEA.HI.X.SX32 R5, R5, R0, 0x1, P0 ;  /* 0x0000000005057211 */ /* 0x000fe400000f0eff */
[----:B-1----:R-:W-:-:S03]  /*1c10*/  LEA R10, P0, R16, R26, 0x1 ;  /* 0x0000001a100a7211 */ /* 0x002fc600078008ff */
[----:B-----5:R0:W5:Y:S01]  /*1c20*/  LDG.E.U16 R14, [R4.64] ;  /* 0x00000006040e7981 */ /* 0x020162000c1e1500 */
[----:B------:R-:W-:-:S05]  /*1c30*/  LEA.HI.X.SX32 R11, R16, R0, 0x1, P0 ;  /* 0x00000000100b7211 */ /* 0x000fca00000f0eff */
[----:B------:R1:W5:Y:S01]  /*1c40*/  LDG.E.U16 R15, [R10.64] ;  /* 0x000000060a0f7981 */ /* 0x000362000c1e1500 */
[-C--:B------:R-:W-:Y:S01]  /*1c50*/  LEA R2, P1, R3, R26.reuse, 0x1 ;  /* 0x0000001a03027211 */ /* 0x080fe200078208ff */
[----:B------:R-:W-:Y:S01]  /*1c60*/  IMAD.MOV.U32 R12, RZ, RZ, R25 ;  /* 0x000000ffff0c7224 */ /* 0x000fe200078e0019 */
[----:B0-----:R-:W-:Y:S02]  /*1c70*/  LEA R4, P0, R9, R26, 0x1 ;  /* 0x0000001a09047211 */ /* 0x001fe400078008ff */
[-C--:B------:R-:W-:Y:S02]  /*1c80*/  LEA.HI.X.SX32 R3, R3, R0.reuse, 0x1, P1 ;  /* 0x0000000003037211 */ /* 0x080fe400008f0eff */
[----:B------:R-:W-:Y:S02]  /*1c90*/  LEA.HI.X.SX32 R5, R9, R0, 0x1, P0 ;  /* 0x0000000009057211 */ /* 0x000fe400000f0eff */
[----:B-1----:R-:W-:-:S04]  /*1ca0*/  LEA R10, P0, R6, R26, 0x1 ;  /* 0x0000001a060a7211 */ /* 0x002fc800078008ff */
[----:B------:R-:W-:-:S06]  /*1cb0*/  LEA.HI.X.SX32 R11, R6, R0, 0x1, P0 ;  /* 0x00000000060b7211 */ /* 0x000fcc00000f0eff */
[----:B------:R0:W5:Y:S04]  /*1cc0*/  LDG.E.U16 R11, [R10.64] ;  /* 0x000000060a0b7981 */ /* 0x000168000c1e1500 */
[----:B--2---:R1:W-:Y:S02]  /*1cd0*/  STL [R1+0xd8], R29 ;  /* 0x0000d81d01007387 */ /* 0x0043e40000100800 */
[----:B-1----:R-:W-:-:S05]  /*1ce0*/  IMAD R29, R24, 0x2, R7 ;  /* 0x00000002181d7824 */ /* 0x002fca00078e0207 */
[C---:B------:R-:W-:Y:S01]  /*1cf0*/  LEA R7, R24.reuse, R29, 0x1 ;  /* 0x0000001d18077211 */ /* 0x040fe200078e08ff */
[----:B------:R-:W-:Y:S04]  /*1d00*/  STL [R1+0x1e20], R29 ;  /* 0x001e201d01007387 */ /* 0x000fe80000100800 */
[----:B------:R-:W-:-:S05]  /*1d10*/  IMAD R7, R24, 0x2, R7 ;  /* 0x0000000218077824 */ /* 0x000fca00078e0207 */
[----:B------:R-:W-:Y:S04]  /*1d20*/  STL [R1+0x80], R7 ;  /* 0x0000800701007387 */ /* 0x000fe80000100800 */
[----:B---3--:R1:W-:Y:S02]  /*1d30*/  STL [R1+0x3e0], R27 ;  /* 0x0003e01b01007387 */ /* 0x0083e40000100800 */
[----:B-1----:R-:W-:-:S05]  /*1d40*/  IMAD R27, R24, 0x2, R7 ;  /* 0x00000002181b7824 */ /* 0x002fca00078e0207 */
[----:B------:R-:W-:Y:S01]  /*1d50*/  LEA R25, R24, R27, 0x1 ;  /* 0x0000001b18197211 */ /* 0x000fe200078e08ff */
[----:B------:R1:W-:Y:S04]  /*1d60*/  STL [R1+0x1e14], R27 ;  /* 0x001e141b01007387 */ /* 0x0003e80000100800 */
[----:B----4-:R2:W-:Y:S04]  /*1d70*/  STL [R1+0x3dc], R13 ;  /* 0x0003dc0d01007387 */ /* 0x0105e80000100800 */
[----:B-1----:R1:W3:Y:S01]  /*1d80*/  LDG.E.U16 R27, [R2.64] ;  /* 0x00000006021b7981 */ /* 0x0022e2000c1e1500 */
[----:B--2---:R-:W-:-:S02]  /*1d90*/  IMAD.MOV.U32 R13, RZ, RZ, R28 ;  /* 0x000000ffff0d7224 */ /* 0x004fc400078e001c */
[----:B------:R-:W-:Y:S01]  /*1da0*/  IMAD R28, R24, 0x2, R25 ;  /* 0x00000002181c7824 */ /* 0x000fe200078e0219 */
[----:B------:R-:W-:Y:S01]  /*1db0*/  STL [R1+0x1e18], R25 ;  /* 0x001e181901007387 */ /* 0x000fe20000100800 */
[----:B-1----:R-:W-:-:S03]  /*1dc0*/  LEA R2, P1, R8, R26, 0x1 ;  /* 0x0000001a08027211 */ /* 0x002fc600078208ff */
[----:B------:R1:W-:Y:S01]  /*1dd0*/  STL [R1+0x1e1c], R28 ;  /* 0x001e1c1c01007387 */ /* 0x0003e20000100800 */
[----:B------:R-:W-:-:S03]  /*1de0*/  LEA R7, R24, R28, 0x1 ;  /* 0x0000001c18077211 */ /* 0x000fc600078e08ff */
[----:B------:R2:W-:Y:S01]  /*1df0*/  STL [R1+0xd4], R23 ;  /* 0x0000d41701007387 */ /* 0x0005e20000100800 */
[----:B------:R-:W-:-:S03]  /*1e00*/  LEA.HI.X.SX32 R3, R8, R0, 0x1, P1 ;  /* 0x0000000008037211 */ /* 0x000fc600008f0eff */
[----:B-1----:R1:W4:Y:S04]  /*1e10*/  LDG.E.U16 R28, [R4.64] ;  /* 0x00000006041c7981 */ /* 0x002328000c1e1500 */
[----:B--2---:R-:W0:Y:S04]  /*1e20*/  LDL.LU R23, [R1+0x48] ;  /* 0x0000480001177983 */ /* 0x004e280000300800 */
[----:B------:R2:W4:Y:S01]  /*1e30*/  LDG.E.U16 R25, [R2.64] ;  /* 0x0000000602197981 */ /* 0x000522000c1e1500 */
[----:B------:R-:W-:-:S03]  /*1e40*/  IMAD R16, R24, 0x2, R7 ;  /* 0x0000000218107824 */ /* 0x000fc600078e0207 */
[----:B------:R-:W-:Y:S01]  /*1e50*/  STL [R1+0x7c], R7 ;  /* 0x00007c0701007387 */ /* 0x000fe20000100800 */
[----:B------:R-:W-:-:S03]  /*1e60*/  IMAD R9, R24, 0x2, R16 ;  /* 0x0000000218097824 */ /* 0x000fc600078e0210 */
[----:B------:R-:W-:Y:S04]  /*1e70*/  STL [R1+0x1e24], R16 ;  /* 0x001e241001007387 */ /* 0x000fe80000100800 */
[----:B-----5:R5:W-:Y:S01]  /*1e80*/  STL [R1+0x3d8], R14 ;  /* 0x0003d80e01007387 */ /* 0x020be20000100800 */
[----:B------:R-:W-:Y:S02]  /*1e90*/  LEA R24, R24, R9, 0x1 ;  /* 0x0000000918187211 */ /* 0x000fe400078e08ff */
[-C--:B-1----:R-:W-:Y:S01]  /*1ea0*/  LEA R4, P0, R20, R26.reuse, 0x1 ;  /* 0x0000001a14047211 */ /* 0x082fe200078008ff */
[----:B-----5:R-:W2:Y:S04]  /*1eb0*/  LDL.LU R14, [R1+0x50] ;  /* 0x00005000010e7983 */ /* 0x020ea80000300800 */
[----:B------:R1:W-:Y:S01]  /*1ec0*/  STL [R1+0x3d4], R15 ;  /* 0x0003d40f01007387 */ /* 0x0003e20000100800 */
[----:B--2---:R-:W-:-:S03]  /*1ed0*/  LEA R2, P1, R19, R26, 0x1 ;  /* 0x0000001a13027211 */ /* 0x004fc600078208ff */
[----:B-1----:R-:W2:Y:S04]  /*1ee0*/  LDL.LU R15, [R1+0x34] ;  /* 0x00003400010f7983 */ /* 0x002ea80000300800 */
[----:B------:R1:W-:Y:S01]  /*1ef0*/  STL [R1+0x1e10], R9 ;  /* 0x001e100901007387 */ /* 0x0003e20000100800 */
[----:B------:R-:W-:Y:S02]  /*1f00*/  LEA.HI.X.SX32 R5, R20, R0, 0x1, P0 ;  /* 0x0000000014057211 */ /* 0x000fe400000f0eff */
[----:B------:R-:W-:Y:S01]  /*1f10*/  LEA R6, P0, R21, R26, 0x1 ;  /* 0x0000001a15067211 */ /* 0x000fe200078008ff */
[----:B-1----:R-:W-:Y:S01]  /*1f20*/  IMAD.MOV.U32 R9, RZ, RZ, c[0x0][0x198] ;  /* 0x00006600ff097624 */ /* 0x002fe200078e00ff */
[----:B------:R-:W-:Y:S01]  /*1f30*/  LEA.HI.X.SX32 R3, R19, R0, 0x1, P1 ;  /* 0x0000000013037211 */ /* 0x000fe200008f0eff */
[----:B------:R1:W-:Y:S03]  /*1f40*/  STL [R1+0x1e28], R24 ;  /* 0x001e281801007387 */ /* 0x0003e60000100800 */
[----:B------:R-:W-:Y:S01]  /*1f50*/  LEA R8, R9, R24, 0x1 ;  /* 0x0000001809087211 */ /* 0x000fe200078e08ff */
[----:B------:R1:W2:Y:S01]  /*1f60*/  LDG.E.U16 R20, [R4.64] ;  /* 0x0000000604147981 */ /* 0x0002a2000c1e1500 */
[----:B------:R-:W-:-:S03]  /*1f70*/  LEA.HI.X.SX32 R7, R21, R0, 0x1, P0 ;  /* 0x0000000015077211 */ /* 0x000fc600000f0eff */
[----:B------:R-:W-:Y:S02]  /*1f80*/  IMAD R19, R9, 0x2, R8 ;  /* 0x0000000209137824 */ /* 0x000fe400078e0208 */
[----:B------:R-:W-:Y:S01]  /*1f90*/  IMAD.MOV.U32 R29, RZ, RZ, R12 ;  /* 0x000000ffff1d7224 */ /* 0x000fe200078e000c */
[----:B-1----:R-:W-:-:S04]  /*1fa0*/  LEA R4, P0, R18, R26, 0x1 ;  /* 0x0000001a12047211 */ /* 0x002fc800078008ff */
[----:B------:R-:W-:-:S05]  /*1fb0*/  LEA.HI.X.SX32 R5, R18, R0, 0x1, P0 ;  /* 0x0000000012057211 */ /* 0x000fca00000f0eff */
[----:B------:R1:W2:Y:S04]  /*1fc0*/  LDG.E.U16 R24, [R4.64] ;  /* 0x0000000604187981 */ /* 0x0002a8000c1e1500 */
[----:B---3--:R3:W-:Y:S04]  /*1fd0*/  STL [R1+0xd0], R27 ;  /* 0x0000d01b01007387 */ /* 0x0087e80000100800 */
[----:B------:R1:W-:Y:S04]  /*1fe0*/  STL [R1+0x78], R8 ;  /* 0x0000780801007387 */ /* 0x0003e80000100800 */
[----:B------:R-:W5:Y:S04]  /*1ff0*/  LDL.LU R12, [R1+0x2c] ;  /* 0x00002c00010c7983 */ /* 0x000f680000300800 */
[----:B---3--:R3:W5:Y:S01]  /*2000*/  LDG.E.U16 R27, [R6.64] ;  /* 0x00000006061b7981 */ /* 0x008762000c1e1500 */
[----:B-1----:R-:W-:-:S05]  /*2010*/  IMAD R8, R9, 0x2, R19 ;  /* 0x0000000209087824 */ /* 0x002fca00078e0213 */
[----:B------:R-:W-:Y:S01]  /*2020*/  LEA R21, R9, R8, 0x1 ;  /* 0x0000000809157211 */ /* 0x000fe200078e08ff */
[----:B----4-:R1:W-:Y:S01]  /*2030*/  STL [R1+0x3d0], R28 ;  /* 0x0003d01c01007387 */ /* 0x0103e20000100800 */
[-C--:B---3--:R-:W-:Y:S02]  /*2040*/  LEA R6, P1, R17, R26.reuse, 0x1 ;  /* 0x0000001a11067211 */ /* 0x088fe400078208ff */
[----:B0-----:R-:W-:Y:S01]  /*2050*/  LEA R10, P0, R23, R26, 0x1 ;  /* 0x0000001a170a7211 */ /* 0x001fe200078008ff */
[----:B------:R-:W3:Y:S04]  /*2060*/  LDL.LU R16, [R1+0x40] ;  /* 0x0000400001107983 */ /* 0x000ee80000300800 */
[----:B-1----:R0:W4:Y:S01]  /*2070*/  LDG.E.U16 R28, [R2.64] ;  /* 0x00000006021c7981 */ /* 0x002122000c1e1500 */
[----:B------:R-:W-:-:S03]  /*2080*/  IMAD R18, R9, 0x2, R21 ;  /* 0x0000000209127824 */ /* 0x000fc600078e0215 */
[----:B------:R1:W-:Y:S01]  /*2090*/  STL [R1+0x3cc], R11 ;  /* 0x0003cc0b01007387 */ /* 0x0003e20000100800 */
[-C--:B------:R-:W-:Y:S01]  /*20a0*/  LEA.HI.X.SX32 R7, R17, R0.reuse, 0x1, P1 ;  /* 0x0000000011077211 */ /* 0x080fe200008f0eff */
[----:B------:R-:W-:Y:S01]  /*20b0*/  IMAD R4, R9, 0x2, R18 ;  /* 0x0000000209047824 */ /* 0x000fe200078e0212 */
[----:B-1----:R-:W-:Y:S02]  /*20c0*/  LEA.HI.X.SX32 R11, R23, R0, 0x1, P0 ;  /* 0x00000000170b7211 */ /* 0x002fe400000f0eff */
[----:B------:R-:W3:Y:S04]  /*20d0*/  LDL.LU R23, [R1+0x28] ;  /* 0x0000280001177983 */ /* 0x000ee80000300800 */
[----:B------:R1:W-:Y:S04]  /*20e0*/  STL [R1+0xcc], R25 ;  /* 0x0000cc1901007387 */ /* 0x0003e80000100800 */
[----:B------:R0:W-:Y:S04]  /*20f0*/  STL [R1+0x70], R18 ;  /* 0x0000701201007387 */ /* 0x0001e80000100800 */
[----:B-1----:R1:W3:Y:S04]  /*2100*/  LDG.E.U16 R25, [R10.64] ;  /* 0x000000060a197981 */ /* 0x0022e8000c1e1500 */
[----:B0-----:R0:W3:Y:S01]  /*2110*/  LDG.E.U16 R18, [R6.64] ;  /* 0x0000000606127981 */ /* 0x0010e2000c1e1500 */
[----:B------:R-:W-:-:S04]  /*2120*/  LEA R2, P0, R22, R26, 0x1 ;  /* 0x0000001a16027211 */ /* 0x000fc800078008ff */
[----:B------:R-:W-:Y:S02]  /*2130*/  LEA.HI.X.SX32 R3, R22, R0, 0x1, P0 ;  /* 0x0000000016037211 */ /* 0x000fe400000f0eff */
[----:B------:R-:W-:-:S05]  /*2140*/  LEA R22, R9, R4, 0x1 ;  /* 0x0000000409167211 */ /* 0x000fca00078e08ff */
[----:B------:R-:W-:Y:S01]  /*2150*/  IMAD R5, R9, 0x2, R22 ;  /* 0x0000000209057824 */ /* 0x000fe200078e0216 */
[----:B--2---:R2:W-:Y:S01]  /*2160*/  STL [R1+0x3c8], R20 ;  /* 0x0003c81401007387 */ /* 0x0045e20000100800 */
[----:B0-----:R-:W-:-:S03]  /*2170*/  LEA R6, P0, R14, R26, 0x1 ;  /* 0x0000001a0e067211 */ /* 0x001fc600078008ff */
[----:B------:R-:W-:Y:S01]  /*2180*/  LEA R17, R9, R5, 0x1 ;  /* 0x0000000509117211 */ /* 0x000fe200078e08ff */
[----:B--2---:R-:W2:Y:S01]  /*2190*/  LDL.LU R20, [R1+0x24] ;  /* 0x0000240001147983 */ /* 0x004ea20000300800 */
[----:B------:R-:W-:Y:S02]  /*21a0*/  LEA.HI.X.SX32 R7, R14, R0, 0x1, P0 ;  /* 0x000000000e077211 */ /* 0x000fe400000f0eff */
[----:B-1----:R-:W-:-:S04]  /*21b0*/  LEA R10, P1, R15, R26, 0x1 ;  /* 0x0000001a0f0a7211 */ /* 0x002fc800078208ff */
[----:B------:R-:W-:Y:S01]  /*21c0*/  LEA.HI.X.SX32 R11, R15, R0, 0x1, P1 ;  /* 0x000000000f0b7211 */ /* 0x000fe200008f0eff */
[----:B-----5:R0:W-:Y:S02]  /*21d0*/  STL [R1+0x3c4], R27 ;  /* 0x0003c41b01007387 */ /* 0x0201e40000100800 */
[----:B0-----:R-:W-:Y:S02]  /*21e0*/  IMAD.MOV.U32 R27, RZ, RZ, R29 ;  /* 0x000000ffff1b7224 */ /* 0x001fe400078e001d */
[----:B------:R-:W5:Y:S04]  /*21f0*/  LDL.LU R29, [R1+0x3c] ;  /* 0x00003c00011d7983 */ /* 0x000f680000300800 */
[----:B----4-:R0:W-:Y:S04]  /*2200*/  STL [R1+0xc8], R28 ;  /* 0x0000c81c01007387 */ /* 0x0101e80000100800 */
[----:B0-----:R-:W4:Y:S04]  /*2210*/  LDL.LU R28, [R1+0x20] ;  /* 0x00002000011c7983 */ /* 0x001f280000300800 */
[----:B------:R0:W-:Y:S04]  /*2220*/  STL [R1+0x3c0], R24 ;  /* 0x0003c01801007387 */ /* 0x0001e80000100800 */
[----:B------:R-:W-:Y:S04]  /*2230*/  STL [R1+0x68], R17 ;  /* 0x0000681101007387 */ /* 0x000fe80000100800 */
[----:B0-----:R0:W2:Y:S04]  /*2240*/  LDG.E.U16 R24, [R2.64] ;  /* 0x0000000602187981 */ /* 0x0010a8000c1e1500 */
[----:B---3--:R1:W-:Y:S04]  /*2250*/  STL [R1+0x3bc], R25 ;  /* 0x0003bc1901007387 */ /* 0x0083e80000100800 */
[----:B-1----:R-:W3:Y:S04]  /*2260*/  LDL.LU R25, [R1+0x1c] ;  /* 0x00001c0001197983 */ /* 0x002ee80000300800 */
[----:B------:R1:W-:Y:S01]  /*2270*/  STL [R1+0x3b8], R18 ;  /* 0x0003b81201007387 */ /* 0x0003e20000100800 */
[----:B0-----:R-:W-:-:S03]  /*2280*/  IMAD R2, R9, 0x2, R17 ;  /* 0x0000000209027824 */ /* 0x001fc600078e0211 */
[----:B------:R0:W3:Y:S04]  /*2290*/  LDG.E.U16 R17, [R10.64] ;  /* 0x000000060a117981 */ /* 0x0000e8000c1e1500 */
[----:B-1----:R1:W3:Y:S01]  /*22a0*/  LDG.E.U16 R18, [R6.64] ;  /* 0x0000000606127981 */ /* 0x0022e2000c1e1500 */
[----:B------:R-:W-:Y:S01]  /*22b0*/  LEA R14, P0, R12, R26, 0x1 ;  /* 0x0000001a0c0e7211 */ /* 0x000fe200078008ff */
[----:B-1----:R-:W-:-:S04]  /*22c0*/  IMAD R7, R9, 0x2, R2 ;  /* 0x0000000209077824 */ /* 0x002fc800078e0202 */
[----:B------:R-:W-:Y:S01]  /*22d0*/  IMAD R6, R9, 0x2, R7 ;  /* 0x0000000209067824 */ /* 0x000fe200078e0207 */
[----:B------:R-:W-:Y:S02]  /*22e0*/  LEA.HI.X.SX32 R15, R12, R0, 0x1, P0 ;  /* 0x000000000c0f7211 */ /* 0x000fe400000f0eff */
[CC--:B------:R-:W-:Y:S02]  /*22f0*/  LEA R12, P0, R16.reuse, R26.reuse, 0x1 ;  /* 0x0000001a100c7211 */ /* 0x0c0fe400078008ff */
[C---:B0-----:R-:W-:Y:S02]  /*2300*/  LEA R10, P1, R23.reuse, R26, 0x1 ;  /* 0x0000001a170a7211 */ /* 0x041fe400078208ff */
[----:B------:R-:W-:Y:S02]  /*2310*/  MOV R3, R13 ;  /* 0x0000000d00037202 */ /* 0x000fe40000000f00 */
[-C--:B------:R-:W-:Y:S02]  /*2320*/  LEA.HI.X.SX32 R13, R16, R0.reuse, 0x1, P0 ;  /* 0x00000000100d7211 */ /* 0x080fe400000f0eff */
[----:B------:R-:W-:Y:S01]  /*2330*/  LEA.HI.X.SX32 R11, R23, R0, 0x1, P1 ;  /* 0x00000000170b7211 */ /* 0x000fe200008f0eff */
[----:B------:R0:W4:Y:S04]  /*2340*/  LDG.E.U16 R16, [R14.64] ;  /* 0x000000060e107981 */ /* 0x000128000c1e1500 */
[----:B--2---:R1:W-:Y:S04]  /*2350*/  STL [R1+0x3b4], R24 ;  /* 0x0003b41801007387 */ /* 0x0043e80000100800 */
[----:B-1----:R-:W2:Y:S04]  /*2360*/  LDL.LU R24, [R1+0x14] ;  /* 0x0000140001187983 */ /* 0x002ea80000300800 */
[----:B------:R1:W-:Y:S04]  /*2370*/  STL [R1+0x54], R6 ;  /* 0x0000540601007387 */ /* 0x0003e80000100800 */
[----:B------:R-:W2:Y:S01]  /*2380*/  LDL.LU R23, [R1+0x10] ;  /* 0x0000100001177983 */ /* 0x000ea20000300800 */
[----:B-1----:R-:W-:-:S05]  /*2390*/  IMAD R6, R9, 0x2, R6 ;  /* 0x0000000209067824 */ /* 0x002fca00078e0206 */
[----:B------:R-:W-:Y:S04]  /*23a0*/  STL [R1+0x74], R6 ;  /* 0x0000740601007387 */ /* 0x000fe80000100800 */
[----:B---3--:R1:W-:Y:S02]  /*23b0*/  STL [R1+0x3b0], R18 ;  /* 0x0003b01201007387 */ /* 0x0083e40000100800 */
[----:B-1----:R-:W-:Y:S02]  /*23c0*/  LEA R18, R9, R6, 0x1 ;  /* 0x0000000609127211 */ /* 0x002fe400078e08ff */
[----:B------:R5:W3:Y:S04]  /*23d0*/  LDG.E.U16 R6, [R12.64] ;  /* 0x000000060c067981 */ /* 0x000ae8000c1e1500 */
[----:B------:R1:W-:Y:S04]  /*23e0*/  STL [R1+0x3ac], R17 ;  /* 0x0003ac1101007387 */ /* 0x0003e80000100800 */
[----:B-1----:R1:W2:Y:S01]  /*23f0*/  LDG.E.U16 R17, [R10.64] ;  /* 0x000000060a117981 */ /* 0x0022a2000c1e1500 */
[----:B0-----:R-:W-:-:S04]  /*2400*/  LEA R14, P0, R20, R26, 0x1 ;  /* 0x0000001a140e7211 */ /* 0x001fc800078008ff */
[----:B------:R-:W-:Y:S01]  /*2410*/  LEA.HI.X.SX32 R15, R20, R0, 0x1, P0 ;  /* 0x00000000140f7211 */ /* 0x000fe200000f0eff */
[----:B------:R-:W-:Y:S01]  /*2420*/  IMAD R20, R9, 0x2, R18 ;  /* 0x0000000209147824 */ /* 0x000fe200078e0212 */
[----:B----4-:R0:W-:Y:S01]  /*2430*/  STL [R1+0x3a8], R16 ;  /* 0x0003a81001007387 */ /* 0x0101e20000100800 */
[----:B-----5:R-:W-:-:S03]  /*2440*/  LEA R12, P0, R29, R26, 0x1 ;  /* 0x0000001a1d0c7211 */ /* 0x020fc600078008ff */
[----:B0-----:R-:W4:Y:S01]  /*2450*/  LDL.LU R16, [R1+0xc] ;  /* 0x00000c0001107983 */ /* 0x001f220000300800 */
[----:B------:R-:W-:Y:S02]  /*2460*/  LEA.HI.X.SX32 R13, R29, R0, 0x1, P0 ;  /* 0x000000001d0d7211 */ /* 0x000fe400000f0eff */
[----:B-1----:R-:W-:-:S03]  /*2470*/  LEA R10, P1, R28, R26, 0x1 ;  /* 0x0000001a1c0a7211 */ /* 0x002fc600078208ff */
[----:B------:R0:W5:Y:S01]  /*2480*/  LDG.E.U16 R12, [R12.64] ;  /* 0x000000060c0c7981 */ /* 0x000162000c1e1500 */
[----:B------:R-:W-:-:S05]  /*2490*/  LEA.HI.X.SX32 R11, R28, R0, 0x1, P1 ;  /* 0x000000001c0b7211 */ /* 0x000fca00008f0eff */
[----:B0-----:R0:W4:Y:S02]  /*24a0*/  LDG.E.U16 R13, [R10.64] ;  /* 0x000000060a0d7981 */ /* 0x001124000c1e1500 */
[----:B0-----:R-:W-:Y:S02]  /*24b0*/  MOV R11, R3 ;  /* 0x00000003000b7202 */ /* 0x001fe40000000f00 */
[----:B---3--:R0:W-:Y:S02]  /*24c0*/  STL [R1+0x3a4], R6 ;  /* 0x0003a40601007387 */ /* 0x0081e40000100800 */
[----:B0-----:R-:W-:-:S05]  /*24d0*/  IMAD R6, R9, 0x2, R20 ;  /* 0x0000000209067824 */ /* 0x001fca00078e0214 */
[----:B------:R-:W-:Y:S04]  /*24e0*/  STL [R1+0x50], R6 ;  /* 0x0000500601007387 */ /* 0x000fe80000100800 */
[----:B------:R-:W3:Y:S04]  /*24f0*/  LDL.LU R29, [R1+0x8] ;  /* 0x00000800011d7983 */ /* 0x000ee80000300800 */
[----:B--2---:R0:W-:Y:S04]  /*2500*/  STL [R1+0x3a0], R17 ;  /* 0x0003a01101007387 */ /* 0x0041e80000100800 */
[----:B0-----:R0:W2:Y:S02]  /*2510*/  LDG.E.U16 R17, [R14.64] ;  /* 0x000000060e117981 */ /* 0x0010a4000c1e1500 */
[----:B0-----:R-:W-:-:S04]  /*2520*/  LEA R14, P0, R25, R26, 0x1 ;  /* 0x0000001a190e7211 */ /* 0x001fc800078008ff */
[----:B------:R-:W-:Y:S02]  /*2530*/  LEA.HI.X.SX32 R15, R25, R0, 0x1, P0 ;  /* 0x00000000190f7211 */ /* 0x000fe400000f0eff */
[----:B------:R-:W-:-:S04]  /*2540*/  LEA R10, P0, R3, R26, 0x1 ;  /* 0x0000001a030a7211 */ /* 0x000fc800078008ff */
[----:B------:R-:W-:Y:S01]  /*2550*/  LEA.HI.X.SX32 R11, R11, R0, 0x1, P0 ;  /* 0x000000000b0b7211 */ /* 0x000fe200000f0eff */
[----:B------:R0:W3:Y:S05]  /*2560*/  LDG.E.U16 R15, [R14.64] ;  /* 0x000000060e0f7981 */ /* 0x0000ea000c1e1500 */
[----:B------:R-:W3:Y:S01]  /*2570*/  LDG.E.U16 R11, [R10.64] ;  /* 0x000000060a0b7981 */ /* 0x000ee2000c1e1500 */
[----:B------:R-:W-:-:S05]  /*2580*/  LEA R6, R9, R6, 0x1 ;  /* 0x0000000609067211 */ /* 0x000fca00078e08ff */
[----:B------:R-:W-:Y:S01]  /*2590*/  STL [R1+0x6c], R6 ;  /* 0x00006c0601007387 */ /* 0x000fe20000100800 */
[----:B0-----:R-:W-:-:S03]  /*25a0*/  LEA R14, P0, R23, R26, 0x1 ;  /* 0x0000001a170e7211 */ /* 0x001fc600078008ff */
[----:B--2---:R0:W-:Y:S04]  /*25b0*/  STL [R1+0x39c], R17 ;  /* 0x00039c1101007387 */ /* 0x0041e80000100800 */
[----:B------:R-:W2:Y:S04]  /*25c0*/  LDL.LU R28, [R1+0x30] ;  /* 0x00003000011c7983 */ /* 0x000ea80000300800 */
[----:B------:R-:W2:Y:S01]  /*25d0*/  LDL.LU R25, [R1] ;  /* 0x0000000001197983 */ /* 0x000ea20000300800 */
[----:B0-----:R-:W-:-:S04]  /*25e0*/  IMAD R17, R9, 0x2, R6 ;  /* 0x0000000209117824 */ /* 0x001fc800078e0206 */
[C---:B------:R-:W-:Y:S01]  /*25f0*/  IMAD R6, R9.reuse, 0x2, R17 ;  /* 0x0000000209067824 */ /* 0x040fe200078e0211 */
[----:B----4-:R-:W-:Y:S03]  /*2600*/  STL [R1+0x394], R13 ;  /* 0x0003940d01007387 */ /* 0x010fe60000100800 */
[C---:B------:R-:W-:Y:S01]  /*2610*/  IMAD R3, R9.reuse, 0x2, R6 ;  /* 0x0000000209037824 */ /* 0x040fe200078e0206 */
[----:B-----5:R0:W-:Y:S04]  /*2620*/  STL [R1+0x398], R12 ;  /* 0x0003980c01007387 */ /* 0x0201e80000100800 */
[----:B------:R1:W-:Y:S01]  /*2630*/  STL [R1+0x4c], R3 ;  /* 0x00004c0301007387 */ /* 0x0003e20000100800 */
[----:B0-----:R-:W-:Y:S01]  /*2640*/  LEA R12, P1, R24, R26, 0x1 ;  /* 0x0000001a180c7211 */ /* 0x001fe200078208ff */
[----:B-1----:R-:W-:-:S03]  /*2650*/  IMAD R3, R9, 0x2, R3 ;  /* 0x0000000209037824 */ /* 0x002fc600078e0203 */
[-C--:B------:R-:W-:Y:S02]  /*2660*/  LEA.HI.X.SX32 R13, R24, R0.reuse, 0x1, P1 ;  /* 0x00000000180d7211 */ /* 0x080fe400008f0eff */
[----:B------:R-:W4:Y:S04]  /*2670*/  LDL.LU R24, [R1+0x1e28] ;  /* 0x001e280001187983 */ /* 0x000f280000300800 */
[----:B---3--:R0:W-:Y:S04]  /*2680*/  STL [R1+0x390], R15 ;  /* 0x0003900f01007387 */ /* 0x0081e80000100800 */
[----:B------:R-:W-:Y:S04]  /*2690*/  STL [R1+0x64], R3 ;  /* 0x0000640301007387 */ /* 0x000fe80000100800 */
[----:B------:R1:W-:Y:S01]  /*26a0*/  STL [R1+0x388], R11 ;  /* 0x0003880b01007387 */ /* 0x0003e20000100800 */
[----:B0-----:R-:W-:-:S03]  /*26b0*/  LEA.HI.X.SX32 R15, R23, R0, 0x1, P0 ;  /* 0x00000000170f7211 */ /* 0x001fc600000f0eff */
[----:B------:R0:W3:Y:S01]  /*26c0*/  LDG.E.U16 R13, [R12.64] ;  /* 0x000000060c0d7981 */ /* 0x0000e2000c1e1500 */
[----:B------:R-:W-:-:S03]  /*26d0*/  LEA R10, P0, R27, R26, 0x1 ;  /* 0x0000001a1b0a7211 */ /* 0x000fc600078008ff */
[----:B------:R5:W2:Y:S01]  /*26e0*/  LDG.E.U16 R15, [R14.64] ;  /* 0x000000060e0f7981 */ /* 0x000aa2000c1e1500 */
[----:B-1----:R-:W-:-:S05]  /*26f0*/  IMAD.MOV.U32 R11, RZ, RZ, R27 ;  /* 0x000000ffff0b7224 */ /* 0x002fca00078e001b */
[----:B------:R-:W-:-:S05]  /*2700*/  LEA.HI.X.SX32 R11, R11, R0, 0x1, P0 ;  /* 0x000000000b0b7211 */ /* 0x000fca00000f0eff */
[----:B------:R1:W2:Y:S01]  /*2710*/  LDG.E.U16 R10, [R10.64] ;  /* 0x000000060a0a7981 */ /* 0x0002a2000c1e1500 */
[----:B------:R-:W-:-:S05]  /*2720*/  LEA R3, R9, R3, 0x1 ;  /* 0x0000000309037211 */ /* 0x000fca00078e08ff */
[----:B------:R-:W-:Y:S01]  /*2730*/  IMAD R23, R9, 0x2, R3 ;  /* 0x0000000209177824 */ /* 0x000fe200078e0203 */
[----:B0-----:R-:W-:-:S04]  /*2740*/  LEA R12, P1, R16, R26, 0x1 ;  /* 0x0000001a100c7211 */ /* 0x001fc800078208ff */
[----:B------:R-:W-:Y:S02]  /*2750*/  LEA R27, R9, R23, 0x1 ;  /* 0x00000017091b7211 */ /* 0x000fe400078e08ff */
[----:B-----5:R-:W-:Y:S01]  /*2760*/  LEA R14, P0, R29, R26, 0x1 ;  /* 0x0000001a1d0e7211 */ /* 0x020fe200078008ff */
[----:B---3--:R0:W-:Y:S04]  /*2770*/  STL [R1+0x384], R13 ;  /* 0x0003840d01007387 */ /* 0x0081e80000100800 */
[----:B------:R3:W-:Y:S01]  /*2780*/  STL [R1+0x48], R27 ;  /* 0x0000481b01007387 */ /* 0x0007e20000100800 */
[----:B0-----:R-:W-:-:S03]  /*2790*/  LEA.HI.X.SX32 R13, R16, R0, 0x1, P1 ;  /* 0x00000000100d7211 */ /* 0x001fc600008f0eff */
[----:B------:R-:W5:Y:S01]  /*27a0*/  LDL.LU R16, [R1+0x1e24] ;  /* 0x001e240001107983 */ /* 0x000f620000300800 */
[----:B---3--:R-:W-:-:S03]  /*27b0*/  IMAD R27, R9, 0x2, R27 ;  /* 0x00000002091b7824 */ /* 0x008fc600078e021b */
[----:B--2---:R0:W-:Y:S04]  /*27c0*/  STL [R1+0x380], R15 ;  /* 0x0003800f01007387 */ /* 0x0041e80000100800 */
[----:B-1----:R1:W2:Y:S01]  /*27d0*/  LDG.E.U16 R11, [R12.64] ;  /* 0x000000060c0b7981 */ /* 0x0022a2000c1e1500 */
[----:B0-----:R-:W-:-:S03]  /*27e0*/  LEA.HI.X.SX32 R15, R29, R0, 0x1, P0 ;  /* 0x000000001d0f7211 */ /* 0x001fc600000f0eff */
[----:B------:R0:W-:Y:S04]  /*27f0*/  STL [R1+0x58], R27 ;  /* 0x0000581b01007387 */ /* 0x0001e80000100800 */
[----:B------:R3:W-:Y:S04]  /*2800*/  STL [R1+0x37c], R10 ;  /* 0x00037c0a01007387 */ /* 0x0007e80000100800 */
[----:B------:R-:W4:Y:S04]  /*2810*/  LDG.E.U16 R15, [R14.64] ;  /* 0x000000060e0f7981 */ /* 0x000f28000c1e1500 */
[----:B------:R-:W5:Y:S01]  /*2820*/  LDL.LU R29, [R1+0x1e20] ;  /* 0x001e2000011d7983 */ /* 0x000f620000300800 */
[----:B0-----:R-:W-:Y:S01]  /*2830*/  IMAD R27, R9, 0x2, R27 ;  /* 0x00000002091b7824 */ /* 0x001fe200078e021b */
[----:B-1----:R-:W-:-:S04]  /*2840*/  LEA R12, P0, R28, R26, 0x1 ;  /* 0x0000001a1c0c7211 */ /* 0x002fc800078008ff */
[----:B---3--:R-:W-:Y:S01]  /*2850*/  LEA R10, R9, R27, 0x1 ;  /* 0x0000001b090a7211 */ /* 0x008fe200078e08ff */
[----:B------:R0:W-:Y:S01]  /*2860*/  STL [R1+0x18], R27 ;  /* 0x0000181b01007387 */ /* 0x0001e20000100800 */
[----:B------:R-:W-:-:S03]  /*2870*/  LEA.HI.X.SX32 R13, R28, R0, 0x1, P0 ;  /* 0x000000001c0d7211 */ /* 0x000fc600000f0eff */
[----:B------:R1:W-:Y:S04]  /*2880*/  STL [R1+0x8], R10 ;  /* 0x0000080a01007387 */ /* 0x0003e80000100800 */
[----:B------:R3:W3:Y:S01]  /*2890*/  LDG.E.U16 R12, [R12.64] ;  /* 0x000000060c0c7981 */ /* 0x0006e2000c1e1500 */
[----:B0-----:R-:W-:Y:S01]  /*28a0*/  IMAD R27, R9, 0x2, R10 ;  /* 0x00000002091b7824 */ /* 0x001fe200078e020a */
[C---:B-1----:R-:W-:Y:S02]  /*28b0*/  LEA R10, P1, R25.reuse, R26, 0x1 ;  /* 0x0000001a190a7211 */ /* 0x042fe400078208ff */
[----:B--2---:R0:W-:Y:S04]  /*28c0*/  STL [R1+0x378], R11 ;  /* 0x0003780b01007387 */ /* 0x0041e80000100800 */
[----:B------:R-:W2:Y:S04]  /*28d0*/  LDL.LU R28, [R1+0x1e1c] ;  /* 0x001e1c00011c7983 */ /* 0x000ea80000300800 */
[----:B------:R1:W-:Y:S01]  /*28e0*/  STL [R1+0x44], R27 ;  /* 0x0000441b01007387 */ /* 0x0003e20000100800 */
[----:B0-----:R-:W-:-:S03]  /*28f0*/  LEA.HI.X.SX32 R11, R25, R0, 0x1, P1 ;  /* 0x00000000190b7211 */ /* 0x001fc600008f0eff */
[----:B------:R-:W2:Y:S04]  /*2900*/  LDL.LU R25, [R1+0x1e18] ;  /* 0x001e180001197983 */ /* 0x000ea80000300800 */
[----:B----4-:R0:W-:Y:S01]  /*2910*/  STL [R1+0x374], R15 ;  /* 0x0003740f01007387 */ /* 0x0101e20000100800 */
[----:B-1----:R-:W-:Y:S01]  /*2920*/  IMAD R27, R9, 0x2, R27 ;  /* 0x00000002091b7824 */ /* 0x002fe200078e021b */
[----:B-----5:R-:W-:Y:S02]  /*2930*/  LEA R14, P0, R29, R26, 0x1 ;  /* 0x0000001a1d0e7211 */ /* 0x020fe400078008ff */
[----:B------:R1:W4:Y:S01]  /*2940*/  LDG.E.U16 R10, [R10.64] ;  /* 0x000000060a0a7981 */ /* 0x000322000c1e1500 */
[----:B0-----:R-:W-:-:S03]  /*2950*/  LEA R15, R9, R29, 0x1 ;  /* 0x0000001d090f7211 */ /* 0x001fc600078e08ff */
[----:B------:R0:W-:Y:S01]  /*2960*/  STL [R1+0x5c], R27 ;  /* 0x00005c1b01007387 */ /* 0x0001e20000100800 */
[----:B------:R-:W-:Y:S02]  /*2970*/  IMAD R9, R9, 0x2, R27 ;  /* 0x0000000209097824 */ /* 0x000fe400078e021b */
[----:B---3--:R-:W-:Y:S01]  /*2980*/  IMAD.MOV.U32 R13, RZ, RZ, R15 ;  /* 0x000000ffff0d7224 */ /* 0x008fe200078e000f */
[----:B------:R-:W-:Y:S01]  /*2990*/  LEA.HI.X.SX32 R15, R29, R0, 0x1, P0 ;  /* 0x000000001d0f7211 */ /* 0x000fe200000f0eff */
[----:B0-----:R-:W3:Y:S05]  /*29a0*/  LDL.LU R27, [R1+0x1e14] ;  /* 0x001e1400011b7983 */ /* 0x001eea0000300800 */
[----:B------:R2:W5:Y:S01]  /*29b0*/  LDG.E.U16 R15, [R14.64] ;  /* 0x000000060e0f7981 */ /* 0x000562000c1e1500 */
[----:B------:R-:W-:-:S03]  /*29c0*/  MOV R29, c[0x0][0x198] ;  /* 0x00006600001d7a02 */ /* 0x000fc60000000f00 */
[----:B------:R0:W-:Y:S01]  /*29d0*/  STL [R1+0x2c], R9 ;  /* 0x00002c0901007387 */ /* 0x0001e20000100800 */
[----:B-1----:R-:W-:-:S03]  /*29e0*/  IMAD.MOV.U32 R11, RZ, RZ, R13 ;  /* 0x000000ffff0b7224 */ /* 0x002fc600078e000d */
[----:B------:R1:W-:Y:S01]  /*29f0*/  STL [R1+0x370], R12 ;  /* 0x0003700c01007387 */ /* 0x0003e20000100800 */
[----:B0-----:R-:W-:-:S05]  /*2a00*/  IMAD R9, R29, 0x2, R9 ;  /* 0x000000021d097824 */ /* 0x001fca00078e0209 */
[----:B------:R0:W-:Y:S01]  /*2a10*/  STL [R1+0x28], R9 ;  /* 0x0000280901007387 */ /* 0x0001e20000100800 */
[----:B-1----:R-:W-:Y:S02]  /*2a20*/  LEA R12, P0, R11, R26, 0x1 ;  /* 0x0000001a0b0c7211 */ /* 0x002fe400078008ff */
[----:B------:R-:W-:Y:S01]  /*2a30*/  MOV R13, R11 ;  /* 0x0000000b000d7202 */ /* 0x000fe20000000f00 */
[----:B0-----:R-:W-:-:S03]  /*2a40*/  IMAD R9, R29, 0x2, R9 ;  /* 0x000000021d097824 */ /* 0x001fc600078e0209 */
[----:B------:R-:W-:-:S06]  /*2a50*/  LEA.HI.X.SX32 R13, R13, R0, 0x1, P0 ;  /* 0x000000000d0d7211 */ /* 0x000fcc00000f0eff */
[----:B------:R-:W5:Y:S01]  /*2a60*/  LDG.E.U16 R13, [R12.64] ;  /* 0x000000060c0d7981 */ /* 0x000f62000c1e1500 */
[----:B--2---:R-:W-:-:S03]  /*2a70*/  LEA R14, P0, R25, R26, 0x1 ;  /* 0x0000001a190e7211 */ /* 0x004fc600078008ff */
[----:B----4-:R-:W-:Y:S04]  /*2a80*/  STL [R1+0x36c], R10 ;  /* 0x00036c0a01007387 */ /* 0x010fe80000100800 */
[----:B------:R0:W-:Y:S02]  /*2a90*/  STL [R1+0x40], R9 ;  /* 0x0000400901007387 */ /* 0x0001e40000100800 */
[----:B0-----:R-:W-:Y:S01]  /*2aa0*/  IMAD R9, R29, 0x2, R9 ;  /* 0x000000021d097824 */ /* 0x001fe200078e0209 */
[----:B---3--:R-:W-:-:S04]  /*2ab0*/  LEA R10, P1, R27, R26, 0x1 ;  /* 0x0000001a1b0a7211 */ /* 0x008fc800078208ff */
[-C--:B------:R-:W-:Y:S02]  /*2ac0*/  LEA.HI.X.SX32 R11, R27, R0.reuse, 0x1, P1 ;  /* 0x000000001b0b7211 */ /* 0x080fe400008f0eff */
[----:B------:R-:W-:Y:S01]  /*2ad0*/  LEA R27, R29, R9, 0x1 ;  /* 0x000000091d1b7211 */ /* 0x000fe200078e08ff */
[----:B-----5:R0:W-:Y:S04]  /*2ae0*/  STL [R1+0x368], R15 ;  /* 0x0003680f01007387 */ /* 0x0201e80000100800 */
[----:B------:R1:W-:Y:S01]  /*2af0*/  STL [R1+0x1f0], R9 ;  /* 0x0001f00901007387 */ /* 0x0003e20000100800 */
[----:B0-----:R-:W-:-:S03]  /*2b00*/  LEA.HI.X.SX32 R15, R25, R0, 0x1, P0 ;  /* 0x00000000190f7211 */ /* 0x001fc600000f0eff */
[----:B------:R0:W2:Y:S04]  /*2b10*/  LDG.E.U16 R25, [R10.64] ;  /* 0x000000060a197981 */ /* 0x0000a8000c1e1500 */
[----:B-1----:R-:W3:Y:S04]  /*2b20*/  LDL.LU R9, [R1+0x1e10] ;  /* 0x001e100001097983 */ /* 0x002ee80000300800 */
[----:B------:R1:W-:Y:S02]  /*2b30*/  STL [R1+0x24], R27 ;  /* 0x0000241b01007387 */ /* 0x0003e40000100800 */
[----:B-1----:R-:W-:-:S05]  /*2b40*/  IMAD R27, R29, 0x2, R27 ;  /* 0x000000021d1b7824 */ /* 0x002fca00078e021b */
[----:B------:R1:W-:Y:S02]  /*2b50*/  STL [R1+0x20], R27 ;  /* 0x0000201b01007387 */ /* 0x0003e40000100800 */
[----:B-1----:R-:W-:Y:S02]  /*2b60*/  IMAD R27, R29, 0x2, R27 ;  /* 0x000000021d1b7824 */ /* 0x002fe400078e021b */
[----:B------:R-:W4:Y:S01]  /*2b70*/  LDG.E.U16 R29, [R14.64] ;  /* 0x000000060e1d7981 */ /* 0x000f22000c1e1500 */
[----:B0-----:R-:W-:-:S04]  /*2b80*/  LEA R10, P0, R28, R26, 0x1 ;  /* 0x0000001a1c0a7211 */ /* 0x001fc800078008ff */
[----:B------:R-:W-:Y:S02]  /*2b90*/  LEA.HI.X.SX32 R11, R28, R0, 0x1, P0 ;  /* 0x000000001c0b7211 */ /* 0x000fe400000f0eff */
[----:B------:R-:W-:Y:S01]  /*2ba0*/  MOV R28, c[0x0][0x198] ;  /* 0x00006600001c7a02 */ /* 0x000fe20000000f00 */
[----:B------:R-:W-:Y:S04]  /*2bb0*/  STL [R1+0x364], R13 ;  /* 0x0003640d01007387 */ /* 0x000fe80000100800 */
[----:B--2---:R0:W-:Y:S02]  /*2bc0*/  STL [R1+0x360], R25 ;  /* 0x0003601901007387 */ /* 0x0041e40000100800 */
[----:B0-----:R-:W-:-:S05]  /*2bd0*/  IMAD R25, R28, 0x2, R27 ;  /* 0x000000021c197824 */ /* 0x001fca00078e021b */
[----:B------:R-:W-:Y:S04]  /*2be0*/  STL [R1+0x1e8], R25 ;  /* 0x0001e81901007387 */ /* 0x000fe80000100800 */
[----:B----4-:R0:W-:Y:S04]  /*2bf0*/  STL [R1+0x35c], R29 ;  /* 0x00035c1d01007387 */ /* 0x0101e80000100800 */
[----:B0-----:R-:W2:Y:S01]  /*2c00*/  LDG.E.U16 R29, [R10.64] ;  /* 0x000000060a1d7981 */ /* 0x001ea2000c1e1500 */
[-C--:B------:R-:W-:Y:S02]  /*2c10*/  LEA R12, P1, R16, R26.reuse, 0x1 ;  /* 0x0000001a100c7211 */ /* 0x080fe400078208ff */
[----:B---3--:R-:W-:Y:S01]  /*2c20*/  LEA R14, P0, R9, R26, 0x1 ;  /* 0x0000001a090e7211 */ /* 0x008fe200078008ff */
[----:B------:R-:W-:Y:S01]  /*2c30*/  IMAD R25, R28, 0x2, R25 ;  /* 0x000000021c197824 */ /* 0x000fe200078e0219 */
[----:B------:R-:W-:-:S02]  /*2c40*/  LEA.HI.X.SX32 R13, R16, R0, 0x1, P1 ;  /* 0x00000000100d7211 */ /* 0x000fc400008f0eff */
[----:B------:R-:W-:Y:S02]  /*2c50*/  LEA.HI.X.SX32 R15, R9, R0, 0x1, P0 ;  /* 0x00000000090f7211 */ /* 0x000fe400000f0eff */
[----:B------:R0:W-:Y:S04]  /*2c60*/  STL [R1+0x1c], R25 ;  /* 0x00001c1901007387 */ /* 0x0001e80000100800 */
[----:B------:R1:W3:Y:S01]  /*2c70*/  LDG.E.U16 R16, [R12.64] ;  /* 0x000000060c107981 */ /* 0x0002e2000c1e1500 */
[----:B0-----:R-:W-:-:S03]  /*2c80*/  LEA R25, R28, R25, 0x1 ;  /* 0x000000191c197211 */ /* 0x001fc600078e08ff */
[----:B--2---:R0:W-:Y:S04]  /*2c90*/  STL [R1+0x358], R29 ;  /* 0x0003581d01007387 */ /* 0x0041e80000100800 */
[----:B0-----:R-:W2:Y:S01]  /*2ca0*/  LDG.E.U16 R29, [R14.64] ;  /* 0x000000060e1d7981 */ /* 0x001ea2000c1e1500 */
[----:B------:R-:W-:Y:S01]  /*2cb0*/  IMAD R9, R28, 0x2, R25 ;  /* 0x000000021c097824 */ /* 0x000fe200078e0219 */
[----:B------:R-:W-:-:S03]  /*2cc0*/  LEA R10, P0, R24, R26, 0x1 ;  /* 0x0000001a180a7211 */ /* 0x000fc600078008ff */
[----:B------:R-:W-:Y:S01]  /*2cd0*/  IMAD R9, R28, 0x2, R9 ;  /* 0x000000021c097824 */ /* 0x000fe200078e0209 */
[C---:B-1----:R-:W-:Y:S02]  /*2ce0*/  LEA R12, P1, R19.reuse, R26, 0x1 ;  /* 0x0000001a130c7211 */ /* 0x042fe400078208ff */
[-C--:B------:R-:W-:Y:S02]  /*2cf0*/  LEA.HI.X.SX32 R11, R24, R0.reuse, 0x1, P0 ;  /* 0x00000000180b7211 */ /* 0x080fe400000f0eff */
[----:B------:R0:W-:Y:S01]  /*2d00*/  STL [R1+0x1dc], R9 ;  /* 0x0001dc0901007387 */ /* 0x0001e20000100800 */
[----:B------:R-:W-:-:S03]  /*2d10*/  LEA.HI.X.SX32 R13, R19, R0, 0x1, P1 ;  /* 0x00000000130d7211 */ /* 0x000fc600008f0eff */
[----:B------:R-:W4:Y:S04]  /*2d20*/  LDL.LU R24, [R1+0x54] ;  /* 0x0000540001187983 */ /* 0x000f280000300800 */
[----:B------:R-:W5:Y:S01]  /*2d30*/  LDG.E.U16 R19, [R10.64] ;  /* 0x000000060a137981 */ /* 0x000f62000c1e1500 */
[----:B0-----:R-:W-:-:S05]  /*2d40*/  LEA R9, R28, R9, 0x1 ;  /* 0x000000091c097211 */ /* 0x001fca00078e08ff */
[----:B------:R-:W-:Y:S04]  /*2d50*/  STL [R1+0x10], R9 ;  /* 0x0000100901007387 */ /* 0x000fe80000100800 */
[----:B---3--:R-:W-:Y:S04]  /*2d60*/  STL [R1+0x354], R16 ;  /* 0x0003541001007387 */ /* 0x008fe80000100800 */
[----:B--2---:R0:W-:Y:S04]  /*2d70*/  STL [R1+0x350], R29 ;  /* 0x0003501d01007387 */ /* 0x0041e80000100800 */
[----:B0-----:R-:W2:Y:S01]  /*2d80*/  LDG.E.U16 R29, [R12.64] ;  /* 0x000000060c1d7981 */ /* 0x001ea2000c1e1500 */
[----:B------:R-:W-:Y:S01]  /*2d90*/  IMAD R16, R28, 0x2, R9 ;  /* 0x000000021c107824 */ /* 0x000fe200078e0209 */
[----:B------:R-:W-:-:S04]  /*2da0*/  LEA R14, P0, R8, R26, 0x1 ;  /* 0x0000001a080e7211 */ /* 0x000fc800078008ff */
[----:B------:R0:W-:Y:S01]  /*2db0*/  STL [R1+0x14], R16 ;  /* 0x0000141001007387 */ /* 0x0001e20000100800 */
[----:B------:R-:W-:Y:S02]  /*2dc0*/  LEA.HI.X.SX32 R15, R8, R0, 0x1, P0 ;  /* 0x00000000080f7211 */ /* 0x000fe400000f0eff */
[----:B------:R-:W-:Y:S01]  /*2dd0*/  LEA R8, P0, R21, R26, 0x1 ;  /* 0x0000001a15087211 */ /* 0x000fe200078008ff */
[----:B0-----:R-:W-:-:S03]  /*2de0*/  IMAD R16, R28, 0x2, R16 ;  /* 0x000000021c107824 */ /* 0x001fc600078e0210 */
[----:B------:R-:W-:Y:S02]  /*2df0*/  LEA.HI.X.SX32 R9, R21, R0, 0x1, P0 ;  /* 0x0000000015097211 */ /* 0x000fe400000f0eff */
[----:B------:R0:W-:Y:S04]  /*2e00*/  STL [R1+0x34], R16 ;  /* 0x0000341001007387 */ /* 0x0001e80000100800 */
[----:B-----5:R1:W-:Y:S01]  /*2e10*/  STL [R1+0x34c], R19 ;  /* 0x00034c1301007387 */ /* 0x0203e20000100800 */
[----:B0-----:R-:W-:-:S03]  /*2e20*/  LEA R16, R28, R16, 0x1 ;  /* 0x000000101c107211 */ /* 0x001fc600078e08ff */
[----:B-1----:R0:W3:Y:S04]  /*2e30*/  LDG.E.U16 R19, [R14.64] ;  /* 0x000000060e137981 */ /* 0x0020e8000c1e1500 */
[----:B------:R-:W-:Y:S04]  /*2e40*/  STL [R1+0x1d8], R16 ;  /* 0x0001d81001007387 */ /* 0x000fe80000100800 */
[----:B--2---:R1:W-:Y:S04]  /*2e50*/  STL [R1+0x348], R29 ;  /* 0x0003481d01007387 */ /* 0x0043e80000100800 */
[----:B-1----:R1:W2:Y:S01]  /*2e60*/  LDG.E.U16 R29, [R8.64] ;  /* 0x00000006081d7981 */ /* 0x0022a2000c1e1500 */
[----:B------:R-:W-:Y:S01]  /*2e70*/  LEA R10, P1, R4, R26, 0x1 ;  /* 0x0000001a040a7211 */ /* 0x000fe200078208ff */
[----:B------:R-:W-:-:S03]  /*2e80*/  IMAD R16, R28, 0x2, R16 ;  /* 0x000000021c107824 */ /* 0x000fc600078e0210 */
[----:B------:R-:W-:Y:S01]  /*2e90*/  LEA.HI.X.SX32 R11, R4, R0, 0x1, P1 ;  /* 0x00000000040b7211 */ /* 0x000fe200008f0eff */
[----:B------:R-:W-:Y:S01]  /*2ea0*/  IMAD R4, R28, 0x2, R16 ;  /* 0x000000021c047824 */ /* 0x000fe200078e0210 */
[----:B------:R-:W-:Y:S01]  /*2eb0*/  LEA R12, P0, R22, R26, 0x1 ;  /* 0x0000001a160c7211 */ /* 0x000fe200078008ff */
[----:B------:R-:W-:Y:S03]  /*2ec0*/  STL [R1+0xc], R16 ;  /* 0x00000c1001007387 */ /* 0x000fe60000100800 */
[----:B0-----:R-:W-:Y:S01]  /*2ed0*/  LEA R14, R28, R4, 0x1 ;  /* 0x000000041c0e7211 */ /* 0x001fe200078e08ff */
[----:B------:R-:W-:Y:S01]  /*2ee0*/  STL [R1+0x4], R4 ;  /* 0x0000040401007387 */ /* 0x000fe20000100800 */
[----:B------:R-:W-:Y:S02]  /*2ef0*/  LEA.HI.X.SX32 R13, R22, R0, 0x1, P0 ;  /* 0x00000000160d7211 */ /* 0x000fe400000f0eff */
[C---:B-1----:R-:W-:Y:S01]  /*2f00*/  LEA R8, P0, R5.reuse, R26, 0x1 ;  /* 0x0000001a05087211 */ /* 0x042fe200078008ff */
[----:B------:R-:W5:Y:S04]  /*2f10*/  LDL.LU R21, [R1+0x50] ;  /* 0x0000500001157983 */ /* 0x000f680000300800 */
[----:B------:R0:W-:Y:S01]  /*2f20*/  STL [R1+0x30], R14 ;  /* 0x0000300e01007387 */ /* 0x0001e20000100800 */
[----:B------:R-:W-:-:S03]  /*2f30*/  LEA.HI.X.SX32 R9, R5, R0, 0x1, P0 ;  /* 0x0000000005097211 */ /* 0x000fc600000f0eff */
[----:B------:R1:W4:Y:S01]  /*2f40*/  LDG.E.U16 R15, [R10.64] ;  /* 0x000000060a0f7981 */ /* 0x000322000c1e1500 */
[----:B0-----:R-:W-:-:S03]  /*2f50*/  IMAD R14, R28, 0x2, R14 ;  /* 0x000000021c0e7824 */ /* 0x001fc600078e020e */
[----:B---3--:R0:W-:Y:S04]  /*2f60*/  STL [R1+0x344], R19 ;  /* 0x0003441301007387 */ /* 0x0081e80000100800 */
[----:B------:R-:W-:Y:S04]  /*2f70*/  STL [R1+0x1d0], R14 ;  /* 0x0001d00e01007387 */ /* 0x000fe80000100800 */
[----:B0-----:R4:W3:Y:S04]  /*2f80*/  LDG.E.U16 R19, [R12.64] ;  /* 0x000000060c137981 */ /* 0x0018e8000c1e1500 */
[----:B--2---:R0:W-:Y:S02]  /*2f90*/  STL [R1+0x340], R29 ;  /* 0x0003401d01007387 */ /* 0x0041e40000100800 */
[----:B0-----:R-:W-:-:S02]  /*2fa0*/  IMAD R29, R28, 0x2, R14 ;  /* 0x000000021c1d7824 */ /* 0x001fc400078e020e */
[----:B------:R0:W2:Y:S01]  /*2fb0*/  LDG.E.U16 R14, [R8.64] ;  /* 0x00000006080e7981 */ /* 0x0000a2000c1e1500 */
[----:B------:R-:W-:Y:S02]  /*2fc0*/  LEA R4, P1, R2, R26, 0x1 ;  /* 0x0000001a02047211 */ /* 0x000fe400078208ff */
[----:B------:R-:W-:Y:S02]  /*2fd0*/  LEA R16, R28, R29, 0x1 ;  /* 0x0000001d1c107211 */ /* 0x000fe400078e08ff */
[----:B------:R-:W-:Y:S02]  /*2fe0*/  LEA.HI.X.SX32 R5, R2, R0, 0x1, P1 ;  /* 0x0000000002057211 */ /* 0x000fe400008f0eff */
[C---:B-1----:R-:W-:Y:S01]  /*2ff0*/  LEA R10, P0, R7.reuse, R26, 0x1 ;  /* 0x0000001a070a7211 */ /* 0x042fe200078008ff */
[C---:B------:R-:W-:Y:S02]  /*3000*/  IMAD R2, R28.reuse, 0x2, R16 ;  /* 0x000000021c027824 */ /* 0x040fe400078e0210 */
[----:B------:R1:W2:Y:S01]  /*3010*/  LDG.E.U16 R22, [R4.64] ;  /* 0x0000000604167981 */ /* 0x0002a2000c1e1500 */
[----:B------:R-:W-:Y:S01]  /*3020*/  LEA.HI.X.SX32 R11, R7, R0, 0x1, P0 ;  /* 0x00000000070b7211 */ /* 0x000fe200000f0eff */
[----:B------:R-:W-:Y:S01]  /*3030*/  IMAD R2, R28, 0x2, R2 ;  /* 0x000000021c027824 */ /* 0x000fe200078e0202 */
[-C--:B----4-:R-:W-:Y:S01]  /*3040*/  LEA R12, P0, R24, R26.reuse, 0x1 ;  /* 0x0000001a180c7211 */ /* 0x090fe200078008ff */
[----:B------:R-:W-:Y:S01]  /*3050*/  STL [R1+0x1e00], R29 ;  /* 0x001e001d01007387 */ /* 0x000fe20000100800 */
[----:B-1----:R-:W-:-:S03]  /*3060*/  LEA R4, P1, R18, R26, 0x1 ;  /* 0x0000001a12047211 */ /* 0x002fc600078208ff */
[----:B------:R-:W-:Y:S01]  /*3070*/  STL [R1+0x1dfc], R16 ;  /* 0x001dfc1001007387 */ /* 0x000fe20000100800 */
[-C--:B------:R-:W-:Y:S02]  /*3080*/  LEA.HI.X.SX32 R13, R24, R0.reuse, 0x1, P0 ;  /* 0x00000000180d7211 */ /* 0x080fe400000f0eff */
[----:B------:R-:W-:Y:S01]  /*3090*/  LEA.HI.X.SX32 R5, R18, R0, 0x1, P1 ;  /* 0x0000000012057211 */ /* 0x000fe200008f0eff */
[----:B------:R-:W-:Y:S01]  /*30a0*/  IMAD R18, R28, 0x2, R2 ;  /* 0x000000021c127824 */ /* 0x000fe200078e0202 */
[----:B------:R-:W-:Y:S01]  /*30b0*/  MOV R24, R27 ;  /* 0x0000001b00187202 */ /* 0x000fe20000000f00 */
[----:B------:R5:W4:Y:S01]  /*30c0*/  LDG.E.U16 R7, [R10.64] ;  /* 0x000000060a077981 */ /* 0x000b22000c1e1500 */
[----:B0-----:R-:W-:-:S03]  /*30d0*/  LEA R8, P0, R20, R26, 0x1 ;  /* 0x0000001a14087211 */ /* 0x001fc600078008ff */
[----:B------:R-:W4:Y:S04]  /*30e0*/  LDL.LU R27, [R1+0x4c] ;  /* 0x00004c00011b7983 */ /* 0x000f280000300800 */
[----:B------:R-:W-:Y:S04]  /*30f0*/  STL [R1+0x1c8], R2 ;  /* 0x0001c80201007387 */ /* 0x000fe80000100800 */
[----:B------:R0:W-:Y:S04]  /*3100*/  STL [R1+0x33c], R15 ;  /* 0x00033c0f01007387 */ /* 0x0001e80000100800 */
[----:B---3--:R1:W-:Y:S01]  /*3110*/  STL [R1+0x338], R19 ;  /* 0x0003381301007387 */ /* 0x0083e20000100800 */
[----:B------:R-:W-:-:S03]  /*3120*/  LEA.HI.X.SX32 R9, R20, R0, 0x1, P0 ;  /* 0x0000000014097211 */ /* 0x000fc600000f0eff */
[----:B------:R3:W-:Y:S01]  /*3130*/  STL [R1+0x1df8], R18 ;  /* 0x001df81201007387 */ /* 0x0007e20000100800 */
[----:B-----5:R-:W-:-:S03]  /*3140*/  LEA R10, P0, R21, R26, 0x1 ;  /* 0x0000001a150a7211 */ /* 0x020fc600078008ff */
[----:B0-----:R0:W5:Y:S01]  /*3150*/  LDG.E.U16 R15, [R12.64] ;  /* 0x000000060c0f7981 */ /* 0x001162000c1e1500 */
[----:B-1----:R-:W-:-:S03]  /*3160*/  IMAD R19, R28, 0x2, R18 ;  /* 0x000000021c137824 */ /* 0x002fc600078e0212 */
[----:B------:R1:W4:Y:S01]  /*3170*/  LDG.E.U16 R16, [R8.64] ;  /* 0x0000000608107981 */ /* 0x000322000c1e1500 */
[----:B---3--:R-:W-:Y:S02]  /*3180*/  MOV R18, c[0x0][0x198] ;  /* 0x0000660000127a02 */ /* 0x008fe40000000f00 */
[----:B------:R-:W-:-:S03]  /*3190*/  LEA.HI.X.SX32 R11, R21, R0, 0x1, P0 ;  /* 0x00000000150b7211 */ /* 0x000fc600000f0eff */
[----:B------:R-:W-:Y:S02]  /*31a0*/  IMAD R28, R18, 0x2, R19 ;  /* 0x00000002121c7824 */ /* 0x000fe400078e0213 */
[----:B0-----:R0:W3:Y:S04]  /*31b0*/  LDG.E.U16 R12, [R10.64] ;  /* 0x000000060a0c7981 */ /* 0x0010e8000c1e1500 */
[----:B--2---:R2:W-:Y:S04]  /*31c0*/  STL [R1+0x334], R14 ;  /* 0x0003340e01007387 */ /* 0x0045e80000100800 */
[----:B--2---:R2:W3:Y:S02]  /*31d0*/  LDG.E.U16 R14, [R4.64] ;  /* 0x00000006040e7981 */ /* 0x0044e4000c1e1500 */
[----:B--2---:R-:W-:-:S04]  /*31e0*/  LEA R4, P1, R17, R26, 0x1 ;  /* 0x0000001a11047211 */ /* 0x004fc800078208ff */
[----:B------:R-:W-:Y:S01]  /*31f0*/  LEA.HI.X.SX32 R5, R17, R0, 0x1, P1 ;  /* 0x0000000011057211 */ /* 0x000fe200008f0eff */
[----:B------:R-:W-:Y:S04]  /*3200*/  STL [R1+0x1e04], R19 ;  /* 0x001e041301007387 */ /* 0x000fe80000100800 */
[----:B------:R2:W3:Y:S04]  /*3210*/  LDG.E.U16 R13, [R4.64] ;  /* 0x00000006040d7981 */ /* 0x0004e8000c1e1500 */
[----:B------:R-:W-:Y:S04]  /*3220*/  STL [R1+0x1df4], R28 ;  /* 0x001df41c01007387 */ /* 0x000fe80000100800 */
[----:B------:R-:W3:Y:S01]  /*3230*/  LDL.LU R20, [R1+0x48] ;  /* 0x0000480001147983 */ /* 0x000ee20000300800 */
[----:B-1----:R-:W-:Y:S01]  /*3240*/  LEA R8, P0, R6, R26, 0x1 ;  /* 0x0000001a06087211 */ /* 0x002fe200078008ff */
[----:B------:R-:W-:-:S03]  /*3250*/  IMAD R2, R18, 0x2, R28 ;  /* 0x0000000212027824 */ /* 0x000fc600078e021c */
[----:B------:R-:W-:Y:S02]  /*3260*/  LEA.HI.X.SX32 R9, R6, R0, 0x1, P0 ;  /* 0x0000000006097211 */ /* 0x000fe400000f0eff */
[C---:B------:R-:W-:Y:S01]  /*3270*/  LEA R17, R18.reuse, R2, 0x1 ;  /* 0x0000000212117211 */ /* 0x040fe200078e08ff */
[----:B------:R1:W-:Y:S04]  /*3280*/  STL [R1+0x1c0], R2 ;  /* 0x0001c00201007387 */ /* 0x0003e80000100800 */
[----:B------:R0:W3:Y:S04]  /*3290*/  LDG.E.U16 R21, [R8.64] ;  /* 0x0000000608157981 */ /* 0x0000e8000c1e1500 */
[----:B------:R-:W3:Y:S01]  /*32a0*/  LDL.LU R29, [R1+0x18] ;  /* 0x00001800011d7983 */ /* 0x000ee20000300800 */
[----:B-1----:R-:W-:-:S03]  /*32b0*/  IMAD R2, R18, 0x2, R17 ;  /* 0x0000000212027824 */ /* 0x002fc600078e0211 */
[----:B------:R1:W-:Y:S01]  /*32c0*/  STL [R1+0x330], R22 ;  /* 0x0003301601007387 */ /* 0x0003e20000100800 */
[C---:B--2---:R-:W-:Y:S01]  /*32d0*/  IMAD R4, R18.reuse, 0x2, R2 ;  /* 0x0000000212047824 */ /* 0x044fe200078e0202 */
[----:B----4-:R-:W-:Y:S02]  /*32e0*/  LEA R6, P0, R27, R26, 0x1 ;  /* 0x0000001a1b067211 */ /* 0x010fe400078008ff */
[----:B-1----:R-:W2:Y:S02]  /*32f0*/  LDL.LU R22, [R1+0x8] ;  /* 0x0000080001167983 */ /* 0x002ea40000300800 */
[----:B------:R-:W-:Y:S02]  /*3300*/  LEA R5, R18, R4, 0x1 ;  /* 0x0000000412057211 */ /* 0x000fe400078e08ff */
[----:B------:R-:W-:Y:S04]  /*3310*/  STL [R1+0x1e08], R17 ;  /* 0x001e081101007387 */ /* 0x000fe80000100800 */
[----:B------:R1:W-:Y:S04]  /*3320*/  STL [R1+0x32c], R7 ;  /* 0x00032c0701007387 */ /* 0x0003e80000100800 */
[----:B------:R4:W-:Y:S01]  /*3330*/  STL [R1+0x1e0c], R2 ;  /* 0x001e0c0201007387 */ /* 0x0009e20000100800 */
[----:B0-----:R-:W-:-:S02]  /*3340*/  LEA R10, P1, R3, R26, 0x1 ;  /* 0x0000001a030a7211 */ /* 0x001fc400078208ff */
[-C--:B-1----:R-:W-:Y:S01]  /*3350*/  LEA.HI.X.SX32 R7, R27, R0.reuse, 0x1, P0 ;  /* 0x000000001b077211 */ /* 0x082fe200000f0eff */
[----:B----4-:R-:W4:Y:S04]  /*3360*/  LDL.LU R2, [R1+0x44] ;  /* 0x0000440001027983 */ /* 0x010f280000300800 */
[----:B-----5:R-:W-:Y:S04]  /*3370*/  STL [R1+0x328], R15 ;  /* 0x0003280f01007387 */ /* 0x020fe80000100800 */
[----:B------:R-:W4:Y:S01]  /*3380*/  LDL.LU R17, [R1+0x2c] ;  /* 0x00002c0001117983 */ /* 0x000f220000300800 */
[----:B------:R-:W-:-:S03]  /*3390*/  LEA.HI.X.SX32 R11, R3, R0, 0x1, P1 ;  /* 0x00000000030b7211 */ /* 0x000fc600008f0eff */
[----:B------:R0:W4:Y:S04]  /*33a0*/  LDG.E.U16 R28, [R6.64] ;  /* 0x00000006061c7981 */ /* 0x000128000c1e1500 */
[----:B------:R1:W4:Y:S04]  /*33b0*/  LDG.E.U16 R9, [R10.64] ;  /* 0x000000060a097981 */ /* 0x000328000c1e1500 */
[----:B---3--:R3:W-:Y:S04]  /*33c0*/  STL [R1+0x324], R14 ;  /* 0x0003240e01007387 */ /* 0x0087e80000100800 */
[----:B------:R-:W5:Y:S04]  /*33d0*/  LDL.LU R27, [R1+0x28] ;  /* 0x00002800011b7983 */ /* 0x000f680000300800 */
[----:B------:R-:W-:Y:S01]  /*33e0*/  STL [R1+0x1bc], R5 ;  /* 0x0001bc0501007387 */ /* 0x000fe20000100800 */
[----:B---3--:R-:W-:-:S03]  /*33f0*/  LEA R14, P0, R23, R26, 0x1 ;  /* 0x0000001a170e7211 */ /* 0x008fc600078008ff */
[----:B------:R3:W-:Y:S04]  /*3400*/  STL [R1+0x320], R16 ;  /* 0x0003201001007387 */ /* 0x0007e80000100800 */
[----:B------:R-:W5:Y:S01]  /*3410*/  LDL.LU R19, [R1+0x40] ;  /* 0x0000400001137983 */ /* 0x000f620000300800 */
[----:B------:R-:W-:-:S03]  /*3420*/  LEA.HI.X.SX32 R15, R23, R0, 0x1, P0 ;  /* 0x00000000170f7211 */ /* 0x000fc600000f0eff */
[----:B---3--:R-:W3:Y:S04]  /*3430*/  LDL.LU R16, [R1+0x24] ;  /* 0x0000240001107983 */ /* 0x008ee80000300800 */
[----:B------:R-:W-:Y:S04]  /*3440*/  STL [R1+0x318], R13 ;  /* 0x0003180d01007387 */ /* 0x000fe80000100800 */
[----:B------:R1:W-:Y:S04]  /*3450*/  STL [R1+0x31c], R12 ;  /* 0x00031c0c01007387 */ /* 0x0003e80000100800 */
[----:B0-----:R2:W3:Y:S01]  /*3460*/  LDG.E.U16 R7, [R14.64] ;  /* 0x000000060e077981 */ /* 0x0014e2000c1e1500 */
[----:B-1----:R-:W-:-:S04]  /*3470*/  LEA R12, P0, R20, R26, 0x1 ;  /* 0x0000001a140c7211 */ /* 0x002fc800078008ff */
[----:B------:R-:W-:-:S05]  /*3480*/  LEA.HI.X.SX32 R13, R20, R0, 0x1, P0 ;  /* 0x00000000140d7211 */ /* 0x000fca00000f0eff */
[----:B------:R4:W5:Y:S01]  /*3490*/  LDG.E.U16 R23, [R12.64] ;  /* 0x000000060c177981 */ /* 0x000962000c1e1500 */
[----:B------:R-:W-:-:S04]  /*34a0*/  IMAD R8, R18, 0x2, R5 ;  /* 0x0000000212087824 */ /* 0x000fc800078e0205 */
[C---:B------:R-:W-:Y:S01]  /*34b0*/  IMAD R6, R18.reuse, 0x2, R8 ;  /* 0x0000000212067824 */ /* 0x040fe200078e0208 */
[----:B------:R0:W-:Y:S04]  /*34c0*/  STL [R1+0x314], R21 ;  /* 0x0003141501007387 */ /* 0x0001e80000100800 */
[----:B0-----:R-:W-:-:S05]  /*34d0*/  LEA R21, R18, R6, 0x1 ;  /* 0x0000000612157211 */ /* 0x001fca00078e08ff */
[----:B------:R-:W-:-:S04]  /*34e0*/  IMAD R3, R18, 0x2, R21 ;  /* 0x0000000212037824 */ /* 0x000fc800078e0215 */
[----:B------:R-:W-:Y:S01]  /*34f0*/  IMAD R20, R18, 0x2, R3 ;  /* 0x0000000212147824 */ /* 0x000fe200078e0203 */
[----:B--2---:R-:W-:-:S04]  /*3500*/  LEA R14, P0, R22, R26, 0x1 ;  /* 0x0000001a160e7211 */ /* 0x004fc800078008ff */
[----:B------:R-:W-:Y:S02]  /*3510*/  LEA R5, R18, R20, 0x1 ;  /* 0x0000001412057211 */ /* 0x000fe400078e08ff */
[----:B------:R-:W-:Y:S01]  /*3520*/  LEA.HI.X.SX32 R15, R22, R0, 0x1, P0 ;  /* 0x00000000160f7211 */ /* 0x000fe200000f0eff */
[----:B------:R-:W-:Y:S01]  /*3530*/  IMAD.MOV.U32 R22, RZ, RZ, R24 ;  /* 0x000000ffff167224 */ /* 0x000fe200078e0018 */
[CC--:B------:R-:W-:Y:S01]  /*3540*/  LEA R10, P1, R29.reuse, R26.reuse, 0x1 ;  /* 0x0000001a1d0a7211 */ /* 0x0c0fe200078208ff */
[----:B------:R-:W-:Y:S01]  /*3550*/  IMAD R24, R18, 0x2, R5 ;  /* 0x0000000212187824 */ /* 0x000fe200078e0205 */
[C---:B----4-:R-:W-:Y:S02]  /*3560*/  LEA R12, P0, R2.reuse, R26, 0x1 ;  /* 0x0000001a020c7211 */ /* 0x050fe400078008ff */
[-C--:B------:R-:W-:Y:S02]  /*3570*/  LEA.HI.X.SX32 R11, R29, R0.reuse, 0x1, P1 ;  /* 0x000000001d0b7211 */ /* 0x080fe400008f0eff */
[----:B------:R-:W-:Y:S01]  /*3580*/  LEA.HI.X.SX32 R13, R2, R0, 0x1, P0 ;  /* 0x00000000020d7211 */ /* 0x000fe200000f0eff */
[----:B------:R-:W2:Y:S01]  /*3590*/  LDL.LU R29, [R1+0x20] ;  /* 0x00002000011d7983 */ /* 0x000ea20000300800 */
[----:B------:R-:W-:-:S03]  /*35a0*/  LEA R2, R18, R24, 0x1 ;  /* 0x0000001812027211 */ /* 0x000fc600078e08ff */
[----:B------:R0:W-:Y:S04]  /*35b0*/  STL [R1+0x1b4], R3 ;  /* 0x0001b40301007387 */ /* 0x0001e80000100800 */
[----:B------:R1:W-:Y:S04]  /*35c0*/  STL [R1+0x310], R28 ;  /* 0x0003101c01007387 */ /* 0x0003e80000100800 */
[----:B0-----:R0:W4:Y:S04]  /*35d0*/  LDG.E.U16 R3, [R10.64] ;  /* 0x000000060a037981 */ /* 0x001128000c1e1500 */
[----:B-1----:R-:W2:Y:S04]  /*35e0*/  LDL.LU R28, [R1+0x1c] ;  /* 0x00001c00011c7983 */ /* 0x002ea80000300800 */
[----:B------:R1:W-:Y:S04]  /*35f0*/  STL [R1+0x30c], R9 ;  /* 0x00030c0901007387 */ /* 0x0003e80000100800 */
[----:B------:R-:W-:Y:S04]  /*3600*/  STL [R1+0x130], R2 ;  /* 0x0001300201007387 */ /* 0x000fe80000100800 */
[----:B-1----:R1:W2:Y:S04]  /*3610*/  LDG.E.U16 R9, [R14.64] ;  /* 0x000000060e097981 */ /* 0x0022a8000c1e1500 */
[----:B---3--:R-:W-:Y:S04]  /*3620*/  STL [R1+0x308], R7 ;  /* 0x0003080701007387 */ /* 0x008fe80000100800 */
[----:B-----5:R3:W-:Y:S04]  /*3630*/  STL [R1+0x304], R23 ;  /* 0x0003041701007387 */ /* 0x0207e80000100800 */
[----:B---3--:R-:W3:Y:S01]  /*3640*/  LDG.E.U16 R23, [R12.64] ;  /* 0x000000060c177981 */ /* 0x008ee2000c1e1500 */
[----:B0-----:R-:W-:-:S02]  /*3650*/  LEA R10, P1, R17, R26, 0x1 ;  /* 0x0000001a110a7211 */ /* 0x001fc400078208ff */
[----:B-1----:R-:W-:Y:S02]  /*3660*/  LEA R14, P0, R27, R26, 0x1 ;  /* 0x0000001a1b0e7211 */ /* 0x002fe400078008ff */
[-C--:B------:R-:W-:Y:S02]  /*3670*/  LEA.HI.X.SX32 R11, R17, R0.reuse, 0x1, P1 ;  /* 0x00000000110b7211 */ /* 0x080fe400008f0eff */
[----:B------:R-:W-:-:S03]  /*3680*/  LEA.HI.X.SX32 R15, R27, R0, 0x1, P0 ;  /* 0x000000001b0f7211 */ /* 0x000fc600000f0eff */
[----:B------:R0:W5:Y:S01]  /*3690*/  LDG.E.U16 R17, [R10.64] ;  /* 0x000000060a117981 */ /* 0x000162000c1e1500 */
[----:B------:R-:W-:Y:S01]  /*36a0*/  IMAD R7, R18, 0x2, R2 ;  /* 0x0000000212077824 */ /* 0x000fe200078e0202 */
[----:B0-----:R-:W-:-:S04]  /*36b0*/  LEA R10, P0, R19, R26, 0x1 ;  /* 0x0000001a130a7211 */ /* 0x001fc800078008ff */
[----:B------:R-:W-:-:S06]  /*36c0*/  LEA.HI.X.SX32 R11, R19, R0, 0x1, P0 ;  /* 0x00000000130b7211 */ /* 0x000fcc00000f0eff */
[----:B------:R0:W5:Y:S04]  /*36d0*/  LDG.E.U16 R11, [R10.64] ;  /* 0x000000060a0b7981 */ /* 0x000168000c1e1500 */
[----:B----4-:R-:W-:Y:S04]  /*36e0*/  STL [R1+0x300], R3 ;  /* 0x0003000301007387 */ /* 0x010fe80000100800 */
[----:B------:R-:W4:Y:S04]  /*36f0*/  LDL.LU R2, [R1+0x10] ;  /* 0x0000100001027983 */ /* 0x000f280000300800 */
[----:B--2---:R-:W-:Y:S04]  /*3700*/  STL [R1+0x2fc], R9 ;  /* 0x0002fc0901007387 */ /* 0x004fe80000100800 */
[----:B---3--:R1:W-:Y:S04]  /*3710*/  STL [R1+0x2f8], R23 ;  /* 0x0002f81701007387 */ /* 0x0083e80000100800 */
[----:B-1----:R1:W2:Y:S01]  /*3720*/  LDG.E.U16 R23, [R14.64] ;  /* 0x000000060e177981 */ /* 0x0022a2000c1e1500 */
[----:B------:R-:W-:-:S05]  /*3730*/  IMAD R3, R18, 0x2, R7 ;  /* 0x0000000212037824 */ /* 0x000fca00078e0207 */
[----:B------:R-:W-:Y:S02]  /*3740*/  LEA R27, R18, R3, 0x1 ;  /* 0x00000003121b7211 */ /* 0x000fe400078e08ff */
[----:B------:R-:W-:-:S03]  /*3750*/  LEA R12, P1, R16, R26, 0x1 ;  /* 0x0000001a100c7211 */ /* 0x000fc600078208ff */
[----:B------:R-:W-:Y:S01]  /*3760*/  IMAD R9, R18, 0x2, R27 ;  /* 0x0000000212097824 */ /* 0x000fe200078e021b */
[C---:B-1----:R-:W-:Y:S01]  /*3770*/  LEA R14, P0, R29.reuse, R26, 0x1 ;  /* 0x0000001a1d0e7211 */ /* 0x042fe200078008ff */
[----:B-----5:R1:W-:Y:S01]  /*3780*/  STL [R1+0x2f4], R17 ;  /* 0x0002f41101007387 */ /* 0x0203e20000100800 */
[-C--:B------:R-:W-:Y:S02]  /*3790*/  LEA.HI.X.SX32 R13, R16, R0.reuse, 0x1, P1 ;  /* 0x00000000100d7211 */ /* 0x080fe400008f0eff */
[----:B------:R-:W-:Y:S01]  /*37a0*/  LEA.HI.X.SX32 R15, R29, R0, 0x1, P0 ;  /* 0x000000001d0f7211 */ /* 0x000fe200000f0eff */
[----:B-1----:R-:W3:Y:S04]  /*37b0*/  LDL.LU R17, [R1+0x14] ;  /* 0x0000140001117983 */ /* 0x002ee80000300800 */
[----:B------:R-:W-:Y:S04]  /*37c0*/  STL [R1+0x1a8], R9 ;  /* 0x0001a80901007387 */ /* 0x000fe80000100800 */
[----:B------:R-:W5:Y:S04]  /*37d0*/  LDL.LU R19, [R1+0x34] ;  /* 0x0000340001137983 */ /* 0x000f680000300800 */
[----:B------:R-:W3:Y:S01]  /*37e0*/  LDL.LU R29, [R1+0xc] ;  /* 0x00000c00011d7983 */ /* 0x000ee20000300800 */
[----:B0-----:R-:W-:-:S03]  /*37f0*/  LEA R10, P0, R22, R26, 0x1 ;  /* 0x0000001a160a7211 */ /* 0x001fc600078008ff */
[----:B------:R0:W3:Y:S04]  /*3800*/  LDG.E.U16 R13, [R12.64] ;  /* 0x000000060c0d7981 */ /* 0x0000e8000c1e1500 */
[----:B------:R1:W4:Y:S04]  /*3810*/  LDG.E.U16 R15, [R14.64] ;  /* 0x000000060e0f7981 */ /* 0x000328000c1e1500 */
[----:B--2---:R-:W-:Y:S04]  /*3820*/  STL [R1+0x2f0], R23 ;  /* 0x0002f01701007387 */ /* 0x004fe80000100800 */
[----:B------:R-:W2:Y:S04]  /*3830*/  LDL.LU R16, [R1+0x4] ;  /* 0x0000040001107983 */ /* 0x000ea80000300800 */
[----:B------:R0:W-:Y:S02]  /*3840*/  STL [R1+0x2ec], R11 ;  /* 0x0002ec0b01007387 */ /* 0x0001e40000100800 */
[----:B0-----:R-:W-:-:S05]  /*3850*/  IMAD.MOV.U32 R11, RZ, RZ, R22 ;  /* 0x000000ffff0b7224 */ /* 0x001fca00078e0016 */
[----:B------:R-:W-:-:S06]  /*3860*/  LEA.HI.X.SX32 R11, R11, R0, 0x1, P0 ;  /* 0x000000000b0b7211 */ /* 0x000fcc00000f0eff */
[----:B------:R0:W2:Y:S01]  /*3870*/  LDG.E.U16 R11, [R10.64] ;  /* 0x000000060a0b7981 */ /* 0x0000a2000c1e1500 */
[----:B------:R-:W-:-:S05]  /*3880*/  IMAD R9, R18, 0x2, R9 ;  /* 0x0000000212097824 */ /* 0x000fca00078e0209 */
[----:B------:R-:W-:Y:S02]  /*3890*/  LEA R23, R18, R9, 0x1 ;  /* 0x0000000912177211 */ /* 0x000fe400078e08ff */
[----:B------:R-:W-:-:S03]  /*38a0*/  LEA R12, P1, R28, R26, 0x1 ;  /* 0x0000001a1c0c7211 */ /* 0x000fc600078208ff */
[----:B------:R-:W-:Y:S01]  /*38b0*/  IMAD R22, R18, 0x2, R23 ;  /* 0x0000000212167824 */ /* 0x000fe200078e0217 */
[----:B---3--:R3:W-:Y:S01]  /*38c0*/  STL [R1+0x2e8], R13 ;  /* 0x0002e80d01007387 */ /* 0x0087e20000100800 */
[----:B-1----:R-:W-:-:S03]  /*38d0*/  LEA R14, P0, R25, R26, 0x1 ;  /* 0x0000001a190e7211 */ /* 0x002fc600078008ff */
[----:B------:R-:W-:Y:S02]  /*38e0*/  LEA R22, R18, R22, 0x1 ;  /* 0x0000001612167211 */ /* 0x000fe400078e08ff */
[-C--:B---3--:R-:W-:Y:S01]  /*38f0*/  LEA.HI.X.SX32 R13, R28, R0.reuse, 0x1, P1 ;  /* 0x000000001c0d7211 */ /* 0x088fe200008f0eff */
[----:B------:R-:W-:Y:S02]  /*3900*/  IMAD.MOV.U32 R28, RZ, RZ, c[0x0][0x198] ;  /* 0x00006600ff1c7624 */ /* 0x000fe400078e00ff */
[----:B------:R-:W-:Y:S03]  /*3910*/  STL [R1+0x138], R22 ;  /* 0x0001381601007387 */ /* 0x000fe60000100800 */
[----:B------:R-:W-:Y:S01]  /*3920*/  LEA R28, R28, R25, 0x1 ;  /* 0x000000191c1c7211 */ /* 0x000fe200078e08ff */
[----:B----4-:R1:W-:Y:S04]  /*3930*/  STL [R1+0x2e4], R15 ;  /* 0x0002e40f01007387 */ /* 0x0103e80000100800 */
[----:B------:R3:W4:Y:S01]  /*3940*/  LDG.E.U16 R13, [R12.64] ;  /* 0x000000060c0d7981 */ /* 0x000722000c1e1500 */
[----:B-1----:R-:W-:-:S02]  /*3950*/  LEA.HI.X.SX32 R15, R25, R0, 0x1, P0 ;  /* 0x00000000190f7211 */ /* 0x002fc400000f0eff */
[----:B0-----:R-:W-:-:S04]  /*3960*/  LEA R10, P0, R28, R26, 0x1 ;  /* 0x0000001a1c0a7211 */ /* 0x001fc800078008ff */
[----:B------:R0:W5:Y:S04]  /*3970*/  LDG.E.U16 R15, [R14.64] ;  /* 0x000000060e0f7981 */ /* 0x000168000c1e1500 */
[----:B--2---:R1:W-:Y:S02]  /*3980*/  STL [R1+0x2e0], R11 ;  /* 0x0002e00b01007387 */ /* 0x0043e40000100800 */
[----:B-1----:R-:W-:-:S05]  /*3990*/  IMAD.MOV.U32 R11, RZ, RZ, R28 ;  /* 0x000000ffff0b7224 */ /* 0x002fca00078e001c */
[----:B------:R-:W-:-:S06]  /*39a0*/  LEA.HI.X.SX32 R11, R11, R0, 0x1, P0 ;  /* 0x000000000b0b7211 */ /* 0x000fcc00000f0eff */
[----:B------:R-:W2:Y:S01]  /*39b0*/  LDG.E.U16 R11, [R10.64] ;  /* 0x000000060a0b7981 */ /* 0x000ea2000c1e1500 */
[----:B------:R-:W-:-:S04]  /*39c0*/  IMAD R22, R18, 0x2, R22 ;  /* 0x0000000212167824 */ /* 0x000fc800078e0216 */
[----:B------:R-:W-:Y:S01]  /*39d0*/  IMAD R25, R18, 0x2, R22 ;  /* 0x0000000212197824 */ /* 0x000fe200078e0216 */
[----:B---3--:R-:W-:-:S04]  /*39e0*/  LEA R12, P1, R2, R26, 0x1 ;  /* 0x0000001a020c7211 */ /* 0x008fc800078208ff */
[----:B------:R-:W-:Y:S01]  /*39f0*/  LEA R28, R18, R25, 0x1 ;  /* 0x00000019121c7211 */ /* 0x000fe200078e08ff */
[----:B----4-:R1:W-:Y:S04]  /*3a00*/  STL [R1+0x2dc], R13 ;  /* 0x0002dc0d01007387 */ /* 0x0103e80000100800 */
[----:B------:R3:W-:Y:S01]  /*3a10*/  STL [R1+0x18], R28 ;  /* 0x0000181c01007387 */ /* 0x0007e20000100800 */
[----:B0-----:R-:W-:Y:S02]  /*3a20*/  LEA R14, P0, R17, R26, 0x1 ;  /* 0x0000001a110e7211 */ /* 0x001fe400078008ff */
[----:B-1----:R-:W-:Y:S02]  /*3a30*/  LEA.HI.X.SX32 R13, R2, R0, 0x1, P1 ;  /* 0x00000000020d7211 */ /* 0x002fe400008f0eff */
[----:B------:R-:W4:Y:S01]  /*3a40*/  LDL.LU R2, [R1+0x1e0c] ;  /* 0x001e0c0001027983 */ /* 0x000f220000300800 */
[----:B---3--:R-:W-:-:S03]  /*3a50*/  IMAD R28, R18, 0x2, R28 ;  /* 0x00000002121c7824 */ /* 0x008fc600078e021c */
[----:B-----5:R0:W-:Y:S04]  /*3a60*/  STL [R1+0x2d8], R15 ;  /* 0x0002d80f01007387 */ /* 0x0201e80000100800 */
[----:B------:R1:W-:Y:S01]  /*3a70*/  STL [R1+0x134], R28 ;  /* 0x0001341c01007387 */ /* 0x0003e20000100800 */
[----:B0-----:R-:W-:-:S03]  /*3a80*/  LEA.HI.X.SX32 R15, R17, R0, 0x1, P0 ;  /* 0x00000000110f7211 */ /* 0x001fc600000f0eff */
[----:B------:R-:W3:Y:S01]  /*3a90*/  LDL.LU R17, [R1+0x1e08] ;  /* 0x001e080001117983 */ /* 0x000ee20000300800 */
[----:B-1----:R-:W-:-:S03]  /*3aa0*/  IMAD R28, R18, 0x2, R28 ;  /* 0x00000002121c7824 */ /* 0x002fc600078e021c */
[----:B------:R-:W5:Y:S04]  /*3ab0*/  LDG.E.U16 R15, [R14.64] ;  /* 0x000000060e0f7981 */ /* 0x000f68000c1e1500 */
[----:B------:R-:W-:Y:S04]  /*3ac0*/  STL [R1+0x10], R28 ;  /* 0x0000101c01007387 */ /* 0x000fe80000100800 */
[----:B--2---:R0:W-:Y:S04]  /*3ad0*/  STL [R1+0x2d4], R11 ;  /* 0x0002d40b01007387 */ /* 0x0041e80000100800 */
[----:B0-----:R0:W2:Y:S01]  /*3ae0*/  LDG.E.U16 R11, [R12.64] ;  /* 0x000000060c0b7981 */ /* 0x0010a2000c1e1500 */
[----:B------:R-:W-:-:S05]  /*3af0*/  LEA R10, R18, R28, 0x1 ;  /* 0x0000001c120a7211 */ /* 0x000fca00078e08ff */
[----:B------:R-:W-:Y:S01]  /*3b00*/  IMAD R28, R18, 0x2, R10 ;  /* 0x00000002121c7824 */ /* 0x000fe200078e020a */
[----:B------:R1:W-:Y:S01]  /*3b10*/  STL [R1+0x14], R10 ;  /* 0x0000140a01007387 */ /* 0x0003e20000100800 */
[----:B0-----:R-:W-:-:S04]  /*3b20*/  LEA R12, P0, R19, R26, 0x1 ;  /* 0x0000001a130c7211 */ /* 0x001fc800078008ff */
[----:B------:R-:W-:Y:S02]  /*3b30*/  LEA.HI.X.SX32 R13, R19, R0, 0x1, P0 ;  /* 0x00000000130d7211 */ /* 0x000fe400000f0eff */
[----:B-1----:R-:W-:-:S03]  /*3b40*/  LEA R10, P1, R29, R26, 0x1 ;  /* 0x0000001a1d0a7211 */ /* 0x002fc600078208ff */
[----:B------:R0:W3:Y:S04]  /*3b50*/  LDG.E.U16 R12, [R12.64] ;  /* 0x000000060c0c7981 */ /* 0x0000e8000c1e1500 */
[----:B--2---:R1:W-:Y:S04]  /*3b60*/  STL [R1+0x2d0], R11 ;  /* 0x0002d00b01007387 */ /* 0x0043e80000100800 */
[----:B------:R-:W2:Y:S04]  /*3b70*/  LDL.LU R19, [R1+0x1e04] ;  /* 0x001e040001137983 */ /* 0x000ea80000300800 */
[----:B------:R0:W-:Y:S01]  /*3b80*/  STL [R1+0x1c], R28 ;  /* 0x00001c1c01007387 */ /* 0x0001e20000100800 */
[----:B-1----:R-:W-:-:S03]  /*3b90*/  LEA.HI.X.SX32 R11, R29, R0, 0x1, P1 ;  /* 0x000000001d0b7211 */ /* 0x002fc600008f0eff */
[----:B------:R-:W2:Y:S01]  /*3ba0*/  LDL.LU R29, [R1+0x1e00] ;  /* 0x001e0000011d7983 */ /* 0x000ea20000300800 */
[----:B0-----:R-:W-:-:S03]  /*3bb0*/  IMAD R28, R18, 0x2, R28 ;  /* 0x00000002121c7824 */ /* 0x001fc600078e021c */
[----:B-----5:R0:W-:Y:S04]  /*3bc0*/  STL [R1+0x2cc], R15 ;  /* 0x0002cc0f01007387 */ /* 0x0201e80000100800 */
[----:B------:R1:W-:Y:S01]  /*3bd0*/  STL [R1+0x148], R28 ;  /* 0x0001481c01007387 */ /* 0x0003e20000100800 */
[----:B------:R-:W-:-:S03]  /*3be0*/  LEA R14, P0, R16, R26, 0x1 ;  /* 0x0000001a100e7211 */ /* 0x000fc600078008ff */
[----:B------:R5:W2:Y:S04]  /*3bf0*/  LDG.E.U16 R10, [R10.64] ;  /* 0x000000060a0a7981 */ /* 0x000aa8000c1e1500 */
[----:B0-----:R-:W2:Y:S01]  /*3c00*/  LDL.LU R15, [R1+0x30] ;  /* 0x00003000010f7983 */ /* 0x001ea20000300800 */
[----:B-1----:R-:W-:Y:S01]  /*3c10*/  LEA R28, R18, R28, 0x1 ;  /* 0x0000001c121c7211 */ /* 0x002fe200078e08ff */
[----:B--2---:R-:W-:Y:S01]  /*3c20*/  IMAD.MOV.U32 R13, RZ, RZ, R15 ;  /* 0x000000ffff0d7224 */ /* 0x004fe200078e000f */
[----:B------:R-:W-:Y:S02]  /*3c30*/  LEA.HI.X.SX32 R15, R16, R0, 0x1, P0 ;  /* 0x00000000100f7211 */ /* 0x000fe400000f0eff */
[----:B------:R-:W2:Y:S02]  /*3c40*/  LDL.LU R16, [R1+0x1dfc] ;  /* 0x001dfc0001107983 */ /* 0x000ea40000300800 */
[----:B-----5:R-:W-:-:S02]  /*3c50*/  MOV R11, R13 ;  /* 0x0000000d000b7202 */ /* 0x020fc40000000f00 */
[----:B------:R-:W-:Y:S03]  /*3c60*/  STL [R1+0xc], R28 ;  /* 0x00000c1c01007387 */ /* 0x000fe60000100800 */
[----:B------:R-:W-:Y:S01]  /*3c70*/  IMAD.MOV.U32 R13, RZ, RZ, R11 ;  /* 0x000000ffff0d7224 */ /* 0x000fe200078e000b */
[----:B---3--:R0:W-:Y:S04]  /*3c80*/  STL [R1+0x2c8], R12 ;  /* 0x0002c80c01007387 */ /* 0x0081e80000100800 */
[----:B------:R-:W3:Y:S01]  /*3c90*/  LDG.E.U16 R15, [R14.64] ;  /* 0x000000060e0f7981 */ /* 0x000ee2000c1e1500 */
[----:B0-----:R-:W-:-:S04]  /*3ca0*/  LEA R12, P0, R11, R26, 0x1 ;  /* 0x0000001a0b0c7211 */ /* 0x001fc800078008ff */
[----:B------:R-:W-:-:S05]  /*3cb0*/  LEA.HI.X.SX32 R13, R13, R0, 0x1, P0 ;  /* 0x000000000d0d7211 */ /* 0x000fca00000f0eff */
[----:B------:R-:W5:Y:S01]  /*3cc0*/  LDG.E.U16 R12, [R12.64] ;  /* 0x000000060c0c7981 */ /* 0x000f62000c1e1500 */
[----:B------:R-:W-:-:S05]  /*3cd0*/  IMAD R28, R18, 0x2, R28 ;  /* 0x00000002121c7824 */ /* 0x000fca00078e021c */
[----:B------:R0:W-:Y:S04]  /*3ce0*/  STL [R1+0x34], R28 ;  /* 0x0000341c01007387 */ /* 0x0001e80000100800 */
[----:B------:R1:W-:Y:S01]  /*3cf0*/  STL [R1+0x2c4], R10 ;  /* 0x0002c40a01007387 */ /* 0x0003e20000100800 */
[----:B0-----:R-:W-:Y:S01]  /*3d00*/  IMAD R28, R18, 0x2, R28 ;  /* 0x00000002121c7824 */ /* 0x001fe200078e021c */
[----:B-1----:R-:W-:-:S04]  /*3d10*/  LEA R10, P1, R29, R26, 0x1 ;  /* 0x0000001a1d0a7211 */ /* 0x002fc800078208ff */
[----:B------:R-:W-:Y:S02]  /*3d20*/  LEA R18, R18, R28, 0x1 ;  /* 0x0000001c12127211 */ /* 0x000fe400078e08ff */
[----:B------:R-:W-:Y:S01]  /*3d30*/  LEA.HI.X.SX32 R11, R29, R0, 0x1, P1 ;  /* 0x000000001d0b7211 */ /* 0x000fe200008f0eff */
[----:B------:R-:W-:Y:S01]  /*3d40*/  IMAD.MOV.U32 R29, RZ, RZ, c[0x0][0x198] ;  /* 0x00006600ff1d7624 */ /* 0x000fe200078e00ff */
[----:B------:R2:W-:Y:S04]  /*3d50*/  STL [R1+0x38], R28 ;  /* 0x0000381c01007387 */ /* 0x0005e80000100800 */
[----:B------:R0:W-:Y:S01]  /*3d60*/  STL [R1+0x13c], R18 ;  /* 0x00013c1201007387 */ /* 0x0001e20000100800 */
[C---:B--2---:R-:W-:Y:S01]  /*3d70*/  IMAD R28, R29.reuse, 0x2, R16 ;  /* 0x000000021d1c7824 */ /* 0x044fe200078e0210 */
[----:B------:R-:W-:-:S02]  /*3d80*/  LEA R29, R29, R18, 0x1 ;  /* 0x000000121d1d7211 */ /* 0x000fc400078e08ff */
[----:B---3--:R-:W-:Y:S04]  /*3d90*/  STL [R1+0x2c0], R15 ;  /* 0x0002c00f01007387 */ /* 0x008fe80000100800 */
[----:B0-----:R-:W2:Y:S04]  /*3da0*/  LDL.LU R18, [R1+0x1df8] ;  /* 0x001df80001127983 */ /* 0x001ea80000300800 */
[----:B-----5:R0:W-:Y:S04]  /*3db0*/  STL [R1+0x2bc], R12 ;  /* 0x0002bc0c01007387 */ /* 0x0201e80000100800 */
[----:B0-----:R0:W3:Y:S01]  /*3dc0*/  LDG.E.U16 R12, [R10.64] ;  /* 0x000000060a0c7981 */ /* 0x0010e2000c1e1500 */
[----:B------:R-:W-:-:S04]  /*3dd0*/  LEA R14, P0, R16, R26, 0x1 ;  /* 0x0000001a100e7211 */ /* 0x000fc800078008ff */
[----:B------:R-:W-:Y:S01]  /*3de0*/  LEA.HI.X.SX32 R15, R16, R0, 0x1, P0 ;  /* 0x00000000100f7211 */ /* 0x000fe200000f0eff */
[----:B------:R-:W-:Y:S02]  /*3df0*/  IMAD.MOV.U32 R16, RZ, RZ, c[0x0][0x198] ;  /* 0x00006600ff107624 */ /* 0x000fe400078e00ff */
[----:B------:R-:W-:-:S03]  /*3e00*/  IMAD.MOV.U32 R13, RZ, RZ, R28 ;  /* 0x000000ffff0d7224 */ /* 0x000fc600078e001c */
[----:B------:R1:W5:Y:S01]  /*3e10*/  LDG.E.U16 R15, [R14.64] ;  /* 0x000000060e0f7981 */ /* 0x000362000c1e1500 */
[----:B------:R-:W-:Y:S01]  /*3e20*/  LEA R28, R16, R29, 0x1 ;  /* 0x0000001d101c7211 */ /* 0x000fe200078e08ff */
[----:B0-----:R-:W-:Y:S01]  /*3e30*/  IMAD.MOV.U32 R11, RZ, RZ, R13 ;  /* 0x000000ffff0b7224 */ /* 0x001fe200078e000d */
[----:B------:R-:W-:-:S03]  /*3e40*/  LEA R10, P0, R13, R26, 0x1 ;  /* 0x0000001a0d0a7211 */ /* 0x000fc600078008ff */
[----:B------:R0:W-:Y:S01]  /*3e50*/  STL [R1+0x28], R28 ;  /* 0x0000281c01007387 */ /* 0x0001e20000100800 */
[----:B------:R-:W-:-:S06]  /*3e60*/  LEA.HI.X.SX32 R11, R11, R0, 0x1, P0 ;  /* 0x000000000b0b7211 */ /* 0x000fcc00000f0eff */
[----:B------:R1:W4:Y:S01]  /*3e70*/  LDG.E.U16 R11, [R10.64] ;  /* 0x000000060a0b7981 */ /* 0x000322000c1e1500 */
[----:B0-----:R-:W-:-:S05]  /*3e80*/  IMAD R28, R16, 0x2, R28 ;  /* 0x00000002101c7824 */ /* 0x001fca00078e021c */
[----:B------:R-:W-:Y:S01]  /*3e90*/  LEA R16, R16, R28, 0x1 ;  /* 0x0000001c10107211 */ /* 0x000fe200078e08ff */
[----:B---3--:R2:W-:Y:S04]  /*3ea0*/  STL [R1+0x2b8], R12 ;  /* 0x0002b80c01007387 */ /* 0x0085e80000100800 */
[----:B------:R0:W-:Y:S01]  /*3eb0*/  STL [R1+0x44], R28 ;  /* 0x0000441c01007387 */ /* 0x0001e20000100800 */
[----:B--2---:R-:W-:-:S04]  /*3ec0*/  LEA R12, P1, R18, R26, 0x1 ;  /* 0x0000001a120c7211 */ /* 0x004fc800078208ff */
[----:B------:R-:W-:Y:S01]  /*3ed0*/  LEA.HI.X.SX32 R13, R18, R0, 0x1, P1 ;  /* 0x00000000120d7211 */ /* 0x000fe200008f0eff */
[----:B0-----:R-:W2:Y:S04]  /*3ee0*/  LDL.LU R28, [R1+0x1df4] ;  /* 0x001df400011c7983 */ /* 0x001ea80000300800 */
[----:B------:R0:W3:Y:S01]  /*3ef0*/  LDG.E.U16 R12, [R12.64] ;  /* 0x000000060c0c7981 */ /* 0x0000e2000c1e1500 */
[C---:B-1----:R-:W-:Y:S01]  /*3f00*/  LEA R14, P0, R19.reuse, R26, 0x1 ;  /* 0x0000001a130e7211 */ /* 0x042fe200078008ff */
[----:B------:R-:W-:Y:S02]  /*3f10*/  IMAD.MOV.U32 R18, RZ, RZ, c[0x0][0x198] ;  /* 0x00006600ff127624 */ /* 0x000fe400078e00ff */
[----:B------:R1:W-:Y:S04]  /*3f20*/  STL [R1+0x140], R16 ;  /* 0x0001401001007387 */ /* 0x0003e80000100800 */
[----:B-----5:R5:W-:Y:S01]  /*3f30*/  STL [R1+0x2b4], R15 ;  /* 0x0002b40f01007387 */ /* 0x020be20000100800 */
[----:B-1----:R-:W-:Y:S01]  /*3f40*/  IMAD R16, R18, 0x2, R16 ;  /* 0x0000000212107824 */ /* 0x002fe200078e0210 */
[----:B-----5:R-:W-:-:S02]  /*3f50*/  LEA.HI.X.SX32 R15, R19, R0, 0x1, P0 ;  /* 0x00000000130f7211 */ /* 0x020fc400000f0eff */
[----:B------:R-:W-:-:S04]  /*3f60*/  MOV R19, c[0x0][0x198] ;  /* 0x0000660000137a02 */ /* 0x000fc80000000f00 */
[----:B------:R1:W5:Y:S01]  /*3f70*/  LDG.E.U16 R15, [R14.64] ;  /* 0x000000060e0f7981 */ /* 0x000362000c1e1500 */
[C-C-:B------:R-:W-:Y:S02]  /*3f80*/  IMAD R10, R19.reuse, 0x2, R16.reuse ;  /* 0x00000002130a7824 */ /* 0x140fe400078e0210 */
[----:B0-----:R-:W-:-:S03]  /*3f90*/  IMAD R13, R19, 0x2, R16 ;  /* 0x00000002130d7824 */ /* 0x001fc600078e0210 */
[----:B------:R-:W-:Y:S04]  /*3fa0*/  STL [R1+0x24], R10 ;  /* 0x0000240a01007387 */ /* 0x000fe80000100800 */
[----:B----4-:R0:W-:Y:S02]  /*3fb0*/  STL [R1+0x2b0], R11 ;  /* 0x0002b00b01007387 */ /* 0x0101e40000100800 */
[C---:B0-----:R-:W-:Y:S01]  /*3fc0*/  LEA R11, R19.reuse, R13, 0x1 ;  /* 0x0000000d130b7211 */ /* 0x041fe200078e08ff */
[----:B------:R-:W-:Y:S01]  /*3fd0*/  IMAD R13, R19, 0x2, R13 ;  /* 0x00000002130d7824 */ /* 0x000fe200078e020d */
[C---:B--2---:R-:W-:Y:S01]  /*3fe0*/  LEA R10, P0, R28.reuse, R26, 0x1 ;  /* 0x0000001a1c0a7211 */ /* 0x044fe200078008ff */
[----:B---3--:R-:W-:Y:S04]  /*3ff0*/  STL [R1+0x2ac], R12 ;  /* 0x0002ac0c01007387 */ /* 0x008fe80000100800 */
[----:B------:R0:W-:Y:S02]  /*4000*/  STL [R1+0x40], R11 ;  /* 0x0000400b01007387 */ /* 0x0001e40000100800 */
[----:B0-----:R-:W-:-:S06]  /*4010*/  LEA.HI.X.SX32 R11, R28, R0, 0x1, P0 ;  /* 0x000000001c0b7211 */ /* 0x001fcc00000f0eff */
[----:B------:R0:W2:Y:S01]  /*4020*/  LDG.E.U16 R11, [R10.64] ;  /* 0x000000060a0b7981 */ /* 0x0000a2000c1e1500 */
[----:B------:R-:W-:Y:S01]  /*4030*/  LEA R12, P1, R17, R26, 0x1 ;  /* 0x0000001a110c7211 */ /* 0x000fe200078208ff */
[----:B------:R-:W-:-:S03]  /*4040*/  IMAD R28, R19, 0x2, R13 ;  /* 0x00000002131c7824 */ /* 0x000fc600078e020d */
[----:B------:R-:W-:-:S06]  /*4050*/  LEA.HI.X.SX32 R13, R17, R0, 0x1, P1 ;  /* 0x00000000110d7211 */ /* 0x000fcc00008f0eff */
[----:B------:R3:W4:Y:S01]  /*4060*/  LDG.E.U16 R13, [R12.64] ;  /* 0x000000060c0d7981 */ /* 0x000722000c1e1500 */
[C---:B------:R-:W-:Y:S02]  /*4070*/  LEA R17, R19.reuse, R28, 0x1 ;  /* 0x0000001c13117211 */ /* 0x040fe400078e08ff */
[C---:B-1----:R-:W-:Y:S01]  /*4080*/  LEA R14, P0, R2.reuse, R26, 0x1 ;  /* 0x0000001a020e7211 */ /* 0x042fe200078008ff */
[----:B-----5:R1:W-:Y:S04]  /*4090*/  STL [R1+0x2a8], R15 ;  /* 0x0002a80f01007387 */ /* 0x0203e80000100800 */
[----:B------:R5:W-:Y:S01]  /*40a0*/  STL [R1+0x144], R28 ;  /* 0x0001441c01007387 */ /* 0x000be20000100800 */
[----:B-1----:R-:W-:Y:S01]  /*40b0*/  LEA.HI.X.SX32 R15, R2, R0, 0x1, P0 ;  /* 0x00000000020f7211 */ /* 0x002fe200000f0eff */
[----:B-----5:R-:W-:-:S04]  /*40c0*/  IMAD R28, R19, 0x2, R17 ;  /* 0x00000002131c7824 */ /* 0x020fc800078e0211 */
[----:B------:R-:W-:Y:S01]  /*40d0*/  IMAD R2, R19, 0x2, R28 ;  /* 0x0000000213027824 */ /* 0x000fe200078e021c */
[-C--:B0-----:R-:W-:Y:S02]  /*40e0*/  LEA R10, P0, R4, R26.reuse, 0x1 ;  /* 0x0000001a040a7211 */ /* 0x081fe400078008ff */
[----:B---3--:R-:W-:Y:S01]  /*40f0*/  LEA R12, P1, R8, R26, 0x1 ;  /* 0x0000001a080c7211 */ /* 0x008fe200078208ff */
[----:B--2---:R-:W-:Y:S04]  /*4100*/  STL [R1+0x2a4], R11 ;  /* 0x0002a40b01007387 */ /* 0x004fe80000100800 */
[----:B------:R0:W-:Y:S04]  /*4110*/  STL [R1+0x4], R28 ;  /* 0x0000041c01007387 */ /* 0x0001e80000100800 */
[----:B0-----:R0:W2:Y:S01]  /*4120*/  LDG.E.U16 R28, [R14.64] ;  /* 0x000000060e1c7981 */ /* 0x0010a2000c1e1500 */
[----:B------:R-:W-:-:S03]  /*4130*/  LEA.HI.X.SX32 R11, R4, R0, 0x1, P0 ;  /* 0x00000000040b7211 */ /* 0x000fc600000f0eff */
[----:B----4-:R1:W-:Y:S02]  /*4140*/  STL [R1+0x2a0], R13 ;  /* 0x0002a00d01007387 */ /* 0x0103e40000100800 */
[----:B-1----:R-:W-:Y:S02]  /*4150*/  LEA.HI.X.SX32 R13, R8, R0, 0x1, P1 ;  /* 0x00000000080d7211 */ /* 0x002fe400008f0eff */
[----:B------:R1:W3:Y:S04]  /*4160*/  LDG.E.U16 R8, [R10.64] ;  /* 0x000000060a087981 */ /* 0x0002e8000c1e1500 */
[----:B------:R4:W-:Y:S01]  /*4170*/  STL [R1+0x3c], R2 ;  /* 0x00003c0201007387 */ /* 0x0009e20000100800 */
[----:B0-----:R-:W-:Y:S02]  /*4180*/  LEA R14, P0, R6, R26, 0x1 ;  /* 0x0000001a060e7211 */ /* 0x001fe400078008ff */
[----:B----4-:R-:W-:-:S05]  /*4190*/  LEA R2, R19, R2, 0x1 ;  /* 0x0000000213027211 */ /* 0x010fca00078e08ff */
[----:B------:R0:W-:Y:S01]  /*41a0*/  STL [R1+0x18c], R2 ;  /* 0x00018c0201007387 */ /* 0x0001e20000100800 */
[----:B------:R-:W-:-:S05]  /*41b0*/  LEA.HI.X.SX32 R15, R6, R0, 0x1, P0 ;  /* 0x00000000060f7211 */ /* 0x000fca00000f0eff */
[----:B------:R4:W5:Y:S01]  /*41c0*/  LDG.E.U16 R6, [R14.64] ;  /* 0x000000060e067981 */ /* 0x000962000c1e1500 */
[----:B0-----:R-:W-:-:S04]  /*41d0*/  IMAD R2, R19, 0x2, R2 ;  /* 0x0000000213027824 */ /* 0x001fc800078e0202 */
[----:B------:R-:W-:Y:S01]  /*41e0*/  IMAD R4, R19, 0x2, R2 ;  /* 0x0000000213047824 */ /* 0x000fe200078e0202 */
[----:B-1----:R-:W-:-:S04]  /*41f0*/  LEA R10, P0, R21, R26, 0x1 ;  /* 0x0000001a150a7211 */ /* 0x002fc800078008ff */
[----:B------:R-:W-:Y:S02]  /*4200*/  LEA.HI.X.SX32 R11, R21, R0, 0x1, P0 ;  /* 0x00000000150b7211 */ /* 0x000fe400000f0eff */
[----:B----4-:R-:W-:-:S04]  /*4210*/  LEA R14, P0, R5, R26, 0x1 ;  /* 0x0000001a050e7211 */ /* 0x010fc800078008ff */
[----:B------:R-:W-:-:S05]  /*4220*/  LEA.HI.X.SX32 R15, R5, R0, 0x1, P0 ;  /* 0x00000000050f7211 */ /* 0x000fca00000f0eff */
[----:B------:R0:W3:Y:S04]  /*4230*/  LDG.E.U16 R14, [R14.64] ;  /* 0x000000060e0e7981 */ /* 0x0000e8000c1e1500 */
[----:B--2---:R1:W-:Y:S04]  /*4240*/  STL [R1+0x29c], R28 ;  /* 0x00029c1c01007387 */ /* 0x0043e80000100800 */
[----:B-1----:R1:W2:Y:S04]  /*4250*/  LDG.E.U16 R28, [R12.64] ;  /* 0x000000060c1c7981 */ /* 0x0022a8000c1e1500 */
[----:B------:R0:W-:Y:S02]  /*4260*/  STL [R1], R4 ;  /* 0x0000000401007387 */ /* 0x0001e40000100800 */
[----:B0-----:R-:W-:-:S05]  /*4270*/  LEA R4, R19, R4, 0x1 ;  /* 0x0000000413047211 */ /* 0x001fca00078e08ff */
[----:B------:R0:W-:Y:S01]  /*4280*/  STL [R1+0x30], R4 ;  /* 0x0000300401007387 */ /* 0x0001e20000100800 */
[----:B-1----:R-:W-:Y:S01]  /*4290*/  LEA R12, P1, R20, R26, 0x1 ;  /* 0x0000001a140c7211 */ /* 0x002fe200078208ff */
[----:B0-----:R-:W-:-:S03]  /*42a0*/  IMAD R4, R19, 0x2, R4 ;  /* 0x0000000213047824 */ /* 0x001fc600078e0204 */
[----:B------:R-:W-:Y:S02]  /*42b0*/  LEA.HI.X.SX32 R13, R20, R0, 0x1, P1 ;  /* 0x00000000140d7211 */ /* 0x000fe400008f0eff */
[----:B------:R-:W-:Y:S04]  /*42c0*/  STL [R1+0x14c], R4 ;  /* 0x00014c0401007387 */ /* 0x000fe80000100800 */
[----:B---3--:R0:W-:Y:S04]  /*42d0*/  STL [R1+0x298], R8 ;  /* 0x0002980801007387 */ /* 0x0081e80000100800 */
[----:B------:R1:W3:Y:S04]  /*42e0*/  LDG.E.U16 R21, [R12.64] ;  /* 0x000000060c157981 */ /* 0x0002e8000c1e1500 */
[----:B0-----:R0:W3:Y:S01]  /*42f0*/  LDG.E.U16 R8, [R10.64] ;  /* 0x000000060a087981 */ /* 0x0010e2000c1e1500 */
[----:B------:R-:W-:Y:S01]  /*4300*/  IMAD R4, R19, 0x2, R4 ;  /* 0x0000000213047824 */ /* 0x000fe200078e0204 */
[----:B0-----:R-:W-:-:S04]  /*4310*/  LEA R10, P0, R24, R26, 0x1 ;  /* 0x0000001a180a7211 */ /* 0x001fc800078008ff */
[----:B------:R-:W-:Y:S02]  /*4320*/  LEA.HI.X.SX32 R11, R24, R0, 0x1, P0 ;  /* 0x00000000180b7211 */ /* 0x000fe400000f0eff */
[----:B-1----:R-:W-:-:S04]  /*4330*/  LEA R12, P0, R3, R26, 0x1 ;  /* 0x0000001a030c7211 */ /* 0x002fc800078008ff */
[----:B------:R-:W-:-:S06]  /*4340*/  LEA.HI.X.SX32 R13, R3, R0, 0x1, P0 ;  /* 0x00000000030d7211 */ /* 0x000fcc00000f0eff */
[----:B------:R0:W3:Y:S04]  /*4350*/  LDG.E.U16 R13, [R12.64] ;  /* 0x000000060c0d7981 */ /* 0x0000e8000c1e1500 */
[----:B--2---:R1:W-:Y:S02]  /*4360*/  STL [R1+0x294], R28 ;  /* 0x0002941c01007387 */ /* 0x0043e40000100800 */
[----:B-1----:R-:W-:-:S05]  /*4370*/  LEA R28, R19, R4, 0x1 ;  /* 0x00000004131c7211 */ /* 0x002fca00078e08ff */
[----:B------:R-:W-:Y:S01]  /*4380*/  IMAD R5, R19, 0x2, R28 ;  /* 0x0000000213057824 */ /* 0x000fe200078e021c */
[----:B------:R1:W-:Y:S04]  /*4390*/  STL [R1+0x1df0], R28 ;  /* 0x001df01c01007387 */ /* 0x0003e80000100800 */
[----:B-----5:R2:W-:Y:S04]  /*43a0*/  STL [R1+0x290], R6 ;  /* 0x0002900601007387 */ /* 0x0205e80000100800 */
[----:B------:R5:W-:Y:S04]  /*43b0*/  STL [R1+0x2c], R5 ;  /* 0x00002c0501007387 */ /* 0x000be80000100800 */
[----:B-1----:R1:W4:Y:S01]  /*43c0*/  LDG.E.U16 R28, [R10.64] ;  /* 0x000000060a1c7981 */ /* 0x002322000c1e1500 */
[----:B--2---:R-:W-:Y:S01]  /*43d0*/  LEA R6, P1, R7, R26, 0x1 ;  /* 0x0000001a07067211 */ /* 0x004fe200078208ff */
[----:B-----5:R-:W-:-:S03]  /*43e0*/  IMAD R5, R19, 0x2, R5 ;  /* 0x0000000213057824 */ /* 0x020fc600078e0205 */
[----:B------:R-:W-:Y:S02]  /*43f0*/  LEA.HI.X.SX32 R7, R7, R0, 0x1, P1 ;  /* 0x0000000007077211 */ /* 0x000fe400008f0eff */
[----:B------:R2:W-:Y:S04]  /*4400*/  STL [R1+0x184], R5 ;  /* 0x0001840501007387 */ /* 0x0005e80000100800 */
[----:B------:R5:W4:Y:S04]  /*4410*/  LDG.E.U16 R20, [R6.64] ;  /* 0x0000000606147981 */ /* 0x000b28000c1e1500 */
[----:B------:R-:W4:Y:S01]  /*4420*/  LDL.LU R15, [R1+0x18] ;  /* 0x00001800010f7983 */ /* 0x000f220000300800 */
[----:B--2---:R-:W-:-:S02]  /*4430*/  LEA R5, R19, R5, 0x1 ;  /* 0x0000000513057211 */ /* 0x004fc400078e08ff */
[----:B-----5:R-:W-:-:S03]  /*4440*/  LEA R6, P0, R27, R26, 0x1 ;  /* 0x0000001a1b067211 */ /* 0x020fc600078008ff */
[----:B------:R-:W-:Y:S01]  /*4450*/  IMAD R24, R19, 0x2, R5 ;  /* 0x0000000213187824 */ /* 0x000fe200078e0205 */
[----:B------:R-:W-:-:S03]  /*4460*/  LEA.HI.X.SX32 R7, R27, R0, 0x1, P0 ;  /* 0x000000001b077211 */ /* 0x000fc600000f0eff */
[----:B------:R-:W-:Y:S01]  /*4470*/  IMAD R3, R19, 0x2, R24 ;  /* 0x0000000213037824 */ /* 0x000fe200078e0218 */
[----:B------:R2:W-:Y:S01]  /*4480*/  STL [R1+0x1dec], R24 ;  /* 0x001dec1801007387 */ /* 0x0005e20000100800 */
[----:B-1----:R-:W-:-:S03]  /*4490*/  LEA R10, P0, R23, R26, 0x1 ;  /* 0x0000001a170a7211 */ /* 0x002fc600078008ff */
[----:B------:R1:W5:Y:S04]  /*44a0*/  LDG.E.U16 R7, [R6.64] ;  /* 0x0000000606077981 */ /* 0x000368000c1e1500 */
[----:B--2---:R-:W2:Y:S04]  /*44b0*/  LDL.LU R24, [R1+0x10] ;  /* 0x0000100001187983 */ /* 0x004ea80000300800 */
[----:B---3--:R3:W-:Y:S04]  /*44c0*/  STL [R1+0x28c], R8 ;  /* 0x00028c0801007387 */ /* 0x0087e80000100800 */
[----:B------:R0:W-:Y:S01]  /*44d0*/  STL [R1+0x20], R3 ;  /* 0x0000200301007387 */ /* 0x0001e20000100800 */
[----:B------:R-:W-:-:S02]  /*44e0*/  LEA.HI.X.SX32 R11, R23, R0, 0x1, P0 ;  /* 0x00000000170b7211 */ /* 0x000fc400000f0eff */
[----:B---3--:R-:W-:Y:S01]  /*44f0*/  LEA R8, P1, R9, R26, 0x1 ;  /* 0x0000001a09087211 */ /* 0x008fe200078208ff */
[----:B------:R3:W-:Y:S01]  /*4500*/  STL [R1+0x288], R21 ;  /* 0x0002881501007387 */ /* 0x0007e20000100800 */
[----:B0-----:R-:W-:-:S03]  /*4510*/  LEA R3, R19, R3, 0x1 ;  /* 0x0000000313037211 */ /* 0x001fc600078e08ff */
[----:B------:R2:W2:Y:S01]  /*4520*/  LDG.E.U16 R11, [R10.64] ;  /* 0x000000060a0b7981 */ /* 0x0004a2000c1e1500 */
[----:B------:R-:W-:-:S03]  /*4530*/  LEA.HI.X.SX32 R9, R9, R0, 0x1, P1 ;  /* 0x0000000009097211 */ /* 0x000fc600008f0eff */
[----:B---3--:R-:W3:Y:S04]  /*4540*/  LDL.LU R21, [R1+0x14] ;  /* 0x0000140001157983 */ /* 0x008ee80000300800 */
[----:B------:R-:W-:Y:S04]  /*4550*/  STL [R1+0x178], R3 ;  /* 0x0001780301007387 */ /* 0x000fe80000100800 */
[----:B------:R0:W-:Y:S02]  /*4560*/  STL [R1+0x284], R14 ;  /* 0x0002840e01007387 */ /* 0x0001e40000100800 */
[----:B0-----:R-:W-:-:S02]  /*4570*/  IMAD R14, R19, 0x2, R3 ;  /* 0x00000002130e7824 */ /* 0x001fc400078e0203 */
[----:B------:R-:W-:Y:S02]  /*4580*/  IMAD R3, R18, 0x2, R23 ;  /* 0x0000000212037824 */ /* 0x000fe400078e0217 */
[----:B------:R0:W3:Y:S01]  /*4590*/  LDG.E.U16 R23, [R8.64] ;  /* 0x0000000608177981 */ /* 0x0000e2000c1e1500 */
[----:B------:R-:W-:Y:S02]  /*45a0*/  LEA R12, P1, R22, R26, 0x1 ;  /* 0x0000001a160c7211 */ /* 0x000fe400078208ff */
[----:B------:R-:W-:Y:S02]  /*45b0*/  LEA R18, R19, R14, 0x1 ;  /* 0x0000000e13127211 */ /* 0x000fe400078e08ff */
[----:B0-----:R-:W-:-:S03]  /*45c0*/  LEA R8, P0, R3, R26, 0x1 ;  /* 0x0000001a03087211 */ /* 0x001fc600078008ff */
[----:B------:R-:W-:Y:S01]  /*45d0*/  IMAD R27, R19, 0x2, R18 ;  /* 0x00000002131b7824 */ /* 0x000fe200078e0212 */
[----:B------:R-:W-:Y:S02]  /*45e0*/  LEA.HI.X.SX32 R9, R3, R0, 0x1, P0 ;  /* 0x0000000003097211 */ /* 0x000fe400000f0eff */
[----:B-1----:R-:W-:Y:S01]  /*45f0*/  LEA R6, P0, R25, R26, 0x1 ;  /* 0x0000001a19067211 */ /* 0x002fe200078008ff */
[----:B------:R-:W-:-:S03]  /*4600*/  IMAD R3, R19, 0x2, R27 ;  /* 0x0000000213037824 */ /* 0x000fc600078e021b */
[----:B------:R0:W3:Y:S04]  /*4610*/  LDG.E.U16 R9, [R8.64] ;  /* 0x0000000608097981 */ /* 0x0000e8000c1e1500 */
[----:B----4-:R1:W-:Y:S04]  /*4620*/  STL [R1+0x280], R28 ;  /* 0x0002801c01007387 */ /* 0x0103e80000100800 */
[----:B-1----:R-:W4:Y:S04]  /*4630*/  LDL.LU R28, [R1+0x1c] ;  /* 0x00001c00011c7983 */ /* 0x002f280000300800 */
[----:B------:R1:W-:Y:S04]  /*4640*/  STL [R1+0x27c], R20 ;  /* 0x00027c1401007387 */ /* 0x0003e80000100800 */
[----:B-1----:R-:W4:Y:S04]  /*4650*/  LDL.LU R20, [R1+0xc] ;  /* 0x00000c0001147983 */ /* 0x002f280000300800 */
[----:B------:R1:W-:Y:S04]  /*4660*/  STL [R1+0x278], R13 ;  /* 0x0002780d01007387 */ /* 0x0003e80000100800 */
[----:B-----5:R5:W-:Y:S01]  /*4670*/  STL [R1+0x274], R7 ;  /* 0x0002740701007387 */ /* 0x020be20000100800 */
[----:B-1----:R-:W-:-:S05]  /*4680*/  LEA.HI.X.SX32 R13, R22, R0, 0x1, P1 ;  /* 0x00000000160d7211 */ /* 0x002fca00008f0eff */
[----:B------:R1:W4:Y:S01]  /*4690*/  LDG.E.U16 R22, [R12.64] ;  /* 0x000000060c167981 */ /* 0x000322000c1e1500 */
[----:B-----5:R-:W-:Y:S02]  /*46a0*/  LEA.HI.X.SX32 R7, R25, R0, 0x1, P0 ;  /* 0x0000000019077211 */ /* 0x020fe400000f0eff */
[-C--:B--2---:R-:W-:Y:S01]  /*46b0*/  LEA R10, P1, R24, R26.reuse, 0x1 ;  /* 0x0000001a180a7211 */ /* 0x084fe200078208ff */
[----:B------:R-:W-:Y:S04]  /*46c0*/  STL [R1+0x174], R3 ;  /* 0x0001740301007387 */ /* 0x000fe80000100800 */
[----:B------:R2:W5:Y:S01]  /*46d0*/  LDG.E.U16 R6, [R6.64] ;  /* 0x0000000606067981 */ /* 0x000562000c1e1500 */
[----:B-1----:R-:W-:-:S04]  /*46e0*/  LEA R12, P0, R15, R26, 0x1 ;  /* 0x0000001a0f0c7211 */ /* 0x002fc800078008ff */
[-C--:B------:R-:W-:Y:S01]  /*46f0*/  LEA.HI.X.SX32 R13, R15, R0.reuse, 0x1, P0 ;  /* 0x000000000f0d7211 */ /* 0x080fe200000f0eff */
[----:B---3--:R-:W-:Y:S04]  /*4700*/  STL [R1+0x270], R23 ;  /* 0x0002701701007387 */ /* 0x008fe80000100800 */
[----:B------:R1:W-:Y:S02]  /*4710*/  STL [R1+0x26c], R11 ;  /* 0x00026c0b01007387 */ /* 0x0003e40000100800 */
[----:B-1----:R-:W-:Y:S02]  /*4720*/  LEA.HI.X.SX32 R11, R24, R0, 0x1, P1 ;  /* 0x00000000180b7211 */ /* 0x002fe400008f0eff */
[----:B------:R-:W3:Y:S01]  /*4730*/  LDG.E.U16 R24, [R12.64] ;  /* 0x000000060c187981 */ /* 0x000ee2000c1e1500 */
[----:B------:R-:W-:Y:S01]  /*4740*/  LEA R3, R19, R3, 0x1 ;  /* 0x0000000313037211 */ /* 0x000fe200078e08ff */
[----:B------:R-:W-:-:S04]  /*4750*/  IMAD.MOV.U32 R25, RZ, RZ, c[0x0][0x198] ;  /* 0x00006600ff197624 */ /* 0x000fc800078e00ff */
[----:B------:R-:W-:-:S05]  /*4760*/  IMAD R19, R25, 0x2, R3 ;  /* 0x0000000219137824 */ /* 0x000fca00078e0203 */
[----:B------:R-:W-:Y:S02]  /*4770*/  LEA R23, R25, R19, 0x1 ;  /* 0x0000001319177211 */ /* 0x000fe400078e08ff */
[----:B0-----:R-:W-:-:S03]  /*4780*/  LEA R8, P0, R21, R26, 0x1 ;  /* 0x0000001a15087211 */ /* 0x001fc600078008ff */
[C---:B------:R-:W-:Y:S01]  /*4790*/  IMAD R15, R25.reuse, 0x2, R23 ;  /* 0x00000002190f7824 */ /* 0x040fe200078e0217 */
[----:B------:R0:W-:Y:S03]  /*47a0*/  STL [R1+0x268], R9 ;  /* 0x0002680901007387 */ /* 0x0001e60000100800 */
[----:B--2---:R-:W-:Y:S01]  /*47b0*/  IMAD R7, R25, 0x2, R15 ;  /* 0x0000000219077824 */ /* 0x004fe200078e020f */
[----:B------:R1:W-:Y:S01]  /*47c0*/  STL [R1+0x170], R15 ;  /* 0x0001700f01007387 */ /* 0x0003e20000100800 */
[----:B0-----:R-:W-:-:S03]  /*47d0*/  LEA.HI.X.SX32 R9, R21, R0, 0x1, P0 ;  /* 0x0000000015097211 */ /* 0x001fc600000f0eff */
[----:B-1----:R4:W2:Y:S02]  /*47e0*/  LDG.E.U16 R15, [R10.64] ;  /* 0x000000060a0f7981 */ /* 0x0028a4000c1e1500 */
[----:B----4-:R-:W-:-:S04]  /*47f0*/  LEA R10, P0, R28, R26, 0x1 ;  /* 0x0000001a1c0a7211 */ /* 0x010fc800078008ff */
[----:B------:R-:W-:-:S05]  /*4800*/  LEA.HI.X.SX32 R11, R28, R0, 0x1, P0 ;  /* 0x000000001c0b7211 */ /* 0x000fca00000f0eff */
[----:B------:R0:W4:Y:S04]  /*4810*/  LDG.E.U16 R28, [R10.64] ;  /* 0x000000060a1c7981 */ /* 0x000128000c1e1500 */
[----:B------:R-:W-:Y:S04]  /*4820*/  STL [R1+0x264], R22 ;  /* 0x0002641601007387 */ /* 0x000fe80000100800 */
[----:B-----5:R-:W-:Y:S04]  /*4830*/  STL [R1+0x260], R6 ;  /* 0x0002600601007387 */ /* 0x020fe80000100800 */
[----:B---3--:R1:W-:Y:S04]  /*4840*/  STL [R1+0x25c], R24 ;  /* 0x00025c1801007387 */ /* 0x0083e80000100800 */
[----:B-1----:R1:W3:Y:S01]  /*4850*/  LDG.E.U16 R24, [R8.64] ;  /* 0x0000000608187981 */ /* 0x0022e2000c1e1500 */
[----:B------:R-:W-:-:S05]  /*4860*/  LEA R21, R25, R7, 0x1 ;  /* 0x0000000719157211 */ /* 0x000fca00078e08ff */
[----:B------:R-:W-:-:S04]  /*4870*/  IMAD R22, R25, 0x2, R21 ;  /* 0x0000000219167824 */ /* 0x000fc800078e0215 */
[----:B------:R-:W-:Y:S01]  /*4880*/  IMAD R6, R25, 0x2, R22 ;  /* 0x0000000219067824 */ /* 0x000fe200078e0216 */
[----:B------:R-:W-:-:S04]  /*4890*/  LEA R12, P1, R20, R26, 0x1 ;  /* 0x0000001a140c7211 */ /* 0x000fc800078208ff */
[----:B------:R5:W-:Y:S01]  /*48a0*/  STL [R1+0x164], R6 ;  /* 0x0001640601007387 */ /* 0x000be20000100800 */
[----:B------:R-:W-:Y:S02]  /*48b0*/  LEA.HI.X.SX32 R13, R20, R0, 0x1, P1 ;  /* 0x00000000140d7211 */ /* 0x000fe400008f0eff */
[----:B-1----:R-:W-:Y:S02]  /*48c0*/  LEA R8, P0, R29, R26, 0x1 ;  /* 0x0000001a1d087211 */ /* 0x002fe400078008ff */
[C---:B-----5:R-:W-:Y:S01]  /*48d0*/  LEA R6, R25.reuse, R6, 0x1 ;  /* 0x0000000619067211 */ /* 0x060fe200078e08ff */
[----:B--2---:R1:W-:Y:S04]  /*48e0*/  STL [R1+0x258], R15 ;  /* 0x0002580f01007387 */ /* 0x0043e80000100800 */
[----:B------:R-:W-:Y:S01]  /*48f0*/  IMAD R20, R25, 0x2, R6 ;  /* 0x0000000219147824 */ /* 0x000fe200078e0206 */
[----:B------:R-:W-:-:S02]  /*4900*/  LEA.HI.X.SX32 R9, R29, R0, 0x1, P0 ;  /* 0x000000001d097211 */ /* 0x000fc400000f0eff */
[C---:B0-----:R-:W-:Y:S01]  /*4910*/  LEA R10, P0, R16.reuse, R26, 0x1 ;  /* 0x0000001a100a7211 */ /* 0x041fe200078008ff */
[----:B------:R0:W2:Y:S01]  /*4920*/  LDG.E.U16 R29, [R12.64] ;  /* 0x000000060c1d7981 */ /* 0x0000a2000c1e1500 */
[C---:B-1----:R-:W-:Y:S02]  /*4930*/  IMAD R15, R25.reuse, 0x2, R20 ;  /* 0x00000002190f7824 */ /* 0x042fe400078e0214 */
[----:B------:R-:W-:Y:S01]  /*4940*/  LEA.HI.X.SX32 R11, R16, R0, 0x1, P0 ;  /* 0x00000000100b7211 */ /* 0x000fe200000f0eff */
[----:B------:R-:W5:Y:S04]  /*4950*/  LDG.E.U16 R9, [R8.64] ;  /* 0x0000000608097981 */ /* 0x000f68000c1e1500 */
[----:B---3--:R1:W-:Y:S02]  /*4960*/  STL [R1+0x254], R24 ;  /* 0x0002541801007387 */ /* 0x0083e40000100800 */
[----:B-1----:R-:W-:-:S05]  /*4970*/  LEA R24, R25, R15, 0x1 ;  /* 0x0000000f19187211 */ /* 0x002fca00078e08ff */
[----:B------:R-:W-:Y:S04]  /*4980*/  STL [R1+0x158], R24 ;  /* 0x0001581801007387 */ /* 0x000fe80000100800 */
[----:B----4-:R1:W-:Y:S04]  /*4990*/  STL [R1+0x250], R28 ;  /* 0x0002501c01007387 */ /* 0x0103e80000100800 */
[----:B-1----:R1:W3:Y:S01]  /*49a0*/  LDG.E.U16 R28, [R10.64] ;  /* 0x000000060a1c7981 */ /* 0x0022e2000c1e1500 */
[-C--:B0-----:R-:W-:Y:S02]  /*49b0*/  LEA R12, P1, R17, R26.reuse, 0x1 ;  /* 0x0000001a110c7211 */ /* 0x081fe400078208ff */
[----:B------:R-:W-:-:S02]  /*49c0*/  LEA R16, P0, R2, R26, 0x1 ;  /* 0x0000001a02107211 */ /* 0x000fc400078008ff */
[-C--:B------:R-:W-:Y:S02]  /*49d0*/  LEA.HI.X.SX32 R13, R17, R0.reuse, 0x1, P1 ;  /* 0x00000000110d7211 */ /* 0x080fe400008f0eff */
[----:B------:R-:W-:Y:S02]  /*49e0*/  LEA.HI.X.SX32 R17, R2, R0, 0x1, P0 ;  /* 0x0000000002117211 */ /* 0x000fe400000f0eff */
[C---:B-1----:R-:W-:Y:S01]  /*49f0*/  LEA R10, P0, R4.reuse, R26, 0x1 ;  /* 0x0000001a040a7211 */ /* 0x042fe200078008ff */
[----:B--2---:R0:W-:Y:S03]  /*4a00*/  STL [R1+0x24c], R29 ;  /* 0x00024c1d01007387 */ /* 0x0041e60000100800 */
[----:B------:R-:W-:Y:S01]  /*4a10*/  LEA.HI.X.SX32 R11, R4, R0, 0x1, P0 ;  /* 0x00000000040b7211 */ /* 0x000fe200000f0eff */
[----:B-----5:R-:W-:Y:S05]  /*4a20*/  STL [R1+0x248], R9 ;  /* 0x0002480901007387 */ /* 0x020fea0000100800 */
[----:B------:R1:W2:Y:S04]  /*4a30*/  LDG.E.U16 R11, [R10.64] ;  /* 0x000000060a0b7981 */ /* 0x0002a8000c1e1500 */
[----:B0-----:R0:W4:Y:S04]  /*4a40*/  LDG.E.U16 R29, [R12.64] ;  /* 0x000000060c1d7981 */ /* 0x001128000c1e1500 */
[----:B---3--:R3:W-:Y:S04]  /*4a50*/  STL [R1+0x244], R28 ;  /* 0x0002441c01007387 */ /* 0x0087e80000100800 */
[----:B---3--:R3:W5:Y:S01]  /*4a60*/  LDG.E.U16 R28, [R16.64] ;  /* 0x00000006101c7981 */ /* 0x008762000c1e1500 */
[----:B------:R-:W-:-:S04]  /*4a70*/  IMAD R8, R25, 0x2, R24 ;  /* 0x0000000219087824 */ /* 0x000fc800078e0218 */
[----:B------:R-:W-:Y:S01]  /*4a80*/  IMAD R2, R25, 0x2, R8 ;  /* 0x0000000219027824 */ /* 0x000fe200078e0208 */
[----:B0-----:R-:W-:-:S04]  /*4a90*/  LEA R12, P1, R5, R26, 0x1 ;  /* 0x0000001a050c7211 */ /* 0x001fc800078208ff */
[----:B------:R-:W-:Y:S02]  /*4aa0*/  LEA R9, R25, R2, 0x1 ;  /* 0x0000000219097211 */ /* 0x000fe400078e08ff */
[----:B------:R-:W-:-:S03]  /*4ab0*/  LEA.HI.X.SX32 R13, R5, R0, 0x1, P1 ;  /* 0x00000000050d7211 */ /* 0x000fc600008f0eff */
[----:B------:R-:W-:Y:S01]  /*4ac0*/  IMAD R24, R25, 0x2, R9 ;  /* 0x0000000219187824 */ /* 0x000fe200078e0209 */
[----:B---3--:R-:W-:-:S04]  /*4ad0*/  LEA R16, P0, R14, R26, 0x1 ;  /* 0x0000001a0e107211 */ /* 0x008fc800078008ff */
[----:B------:R-:W-:Y:S01]  /*4ae0*/  STL [R1+0x154], R24 ;  /* 0x0001541801007387 */ /* 0x000fe20000100800 */
[----:B------:R-:W-:Y:S01]  /*4af0*/  LEA.HI.X.SX32 R17, R14, R0, 0x1, P0 ;  /* 0x000000000e117211 */ /* 0x000fe200000f0eff */
[----:B------:R-:W-:Y:S01]  /*4b00*/  IMAD R4, R25, 0x2, R24 ;  /* 0x0000000219047824 */ /* 0x000fe200078e0218 */
[-C--:B-1----:R-:W-:Y:S01]  /*4b10*/  LEA R10, P0, R3, R26.reuse, 0x1 ;  /* 0x0000001a030a7211 */ /* 0x082fe200078008ff */
[----:B----4-:R0:W-:Y:S04]  /*4b20*/  STL [R1+0x240], R29 ;  /* 0x0002401d01007387 */ /* 0x0101e80000100800 */
[----:B0-----:R0:W3:Y:S02]  /*4b30*/  LDG.E.U16 R29, [R12.64] ;  /* 0x000000060c1d7981 */ /* 0x0010e4000c1e1500 */
[----:B0-----:R-:W-:-:S04]  /*4b40*/  LEA R12, P1, R7, R26, 0x1 ;  /* 0x0000001a070c7211 */ /* 0x001fc800078208ff */
[-C--:B------:R-:W-:Y:S01]  /*4b50*/  LEA.HI.X.SX32 R13, R7, R0.reuse, 0x1, P1 ;  /* 0x00000000070d7211 */ /* 0x080fe200008f0eff */
[----:B-----5:R0:W-:Y:S04]  /*4b60*/  STL [R1+0x23c], R28 ;  /* 0x00023c1c01007387 */ /* 0x0201e80000100800 */
[----:B0-----:R-:W4:Y:S04]  /*4b70*/  LDL.LU R28, [R1+0x38] ;  /* 0x00003800011c7983 */ /* 0x001f280000300800 */
[----:B------:R-:W5:Y:S04]  /*4b80*/  LDL.LU R24, [R1+0x28] ;  /* 0x0000280001187983 */ /* 0x000f680000300800 */
[----:B--2---:R0:W-:Y:S02]  /*4b90*/  STL [R1+0x238], R11 ;  /* 0x0002380b01007387 */ /* 0x0041e40000100800 */
[----:B0-----:R-:W-:-:S02]  /*4ba0*/  LEA.HI.X.SX32 R11, R3, R0, 0x1, P0 ;  /* 0x00000000030b7211 */ /* 0x001fc400000f0eff */
[----:B------:R0:W2:Y:S04]  /*4bb0*/  LDG.E.U16 R3, [R16.64] ;  /* 0x0000000610037981 */ /* 0x0000a8000c1e1500 */
[----:B------:R1:W4:Y:S01]  /*4bc0*/  LDG.E.U16 R10, [R10.64] ;  /* 0x000000060a0a7981 */ /* 0x000322000c1e1500 */
[----:B0-----:R-:W-:-:S03]  /*4bd0*/  LEA R16, P0, R6, R26, 0x1 ;  /* 0x0000001a06107211 */ /* 0x001fc600078008ff */
[----:B-1----:R0:W4:Y:S01]  /*4be0*/  LDG.E.U16 R11, [R12.64] ;  /* 0x000000060c0b7981 */ /* 0x002122000c1e1500 */
[----:B------:R-:W-:-:S06]  /*4bf0*/  LEA.HI.X.SX32 R17, R6, R0, 0x1, P0 ;  /* 0x0000000006117211 */ /* 0x000fcc00000f0eff */
[----:B------:R1:W5:Y:S01]  /*4c00*/  LDG.E.U16 R17, [R16.64] ;  /* 0x0000000610117981 */ /* 0x000362000c1e1500 */
[----:B0-----:R-:W-:-:S04]  /*4c10*/  LEA R12, P0, R8, R26, 0x1 ;  /* 0x0000001a080c7211 */ /* 0x001fc800078008ff */
[----:B------:R-:W-:-:S06]  /*4c20*/  LEA.HI.X.SX32 R13, R8, R0, 0x1, P0 ;  /* 0x00000000080d7211 */ /* 0x000fcc00000f0eff */
[----:B------:R-:W5:Y:S01]  /*4c30*/  LDG.E.U16 R13, [R12.64] ;  /* 0x000000060c0d7981 */ /* 0x000f62000c1e1500 */
[----:B------:R-:W-:-:S05]  /*4c40*/  LEA R5, R25, R4, 0x1 ;  /* 0x0000000419057211 */ /* 0x000fca00078e08ff */
[C---:B------:R-:W-:Y:S01]  /*4c50*/  IMAD R14, R25.reuse, 0x2, R5 ;  /* 0x00000002190e7824 */ /* 0x040fe200078e0205 */
[----:B---3--:R0:W-:Y:S03]  /*4c60*/  STL [R1+0x234], R29 ;  /* 0x0002341d01007387 */ /* 0x0081e60000100800 */
[----:B0-----:R-:W-:-:S05]  /*4c70*/  IMAD R29, R25, 0x2, R14 ;  /* 0x00000002191d7824 */ /* 0x001fca00078e020e */
[----:B------:R0:W-:Y:S01]  /*4c80*/  STL [R1+0x150], R29 ;  /* 0x0001501d01007387 */ /* 0x0001e20000100800 */
[----:B------:R-:W-:-:S03]  /*4c90*/  LEA R7, R25, R29, 0x1 ;  /* 0x0000001d19077211 */ /* 0x000fc600078e08ff */
[----:B0-----:R-:W3:Y:S01]  /*4ca0*/  LDL.LU R29, [R1] ;  /* 0x00000000011d7983 */ /* 0x001ee20000300800 */
[----:B-1----:R-:W-:-:S03]  /*4cb0*/  LEA R16, P0, R7, R26, 0x1 ;  /* 0x0000001a07107211 */ /* 0x002fc600078008ff */
[----:B--2---:R0:W-:Y:S04]  /*4cc0*/  STL [R1+0x230], R3 ;  /* 0x0002300301007387 */ /* 0x0041e80000100800 */
[----:B----4-:R-:W-:Y:S04]  /*4cd0*/  STL [R1+0x228], R11 ;  /* 0x0002280b01007387 */ /* 0x010fe80000100800 */
[----:B------:R1:W-:Y:S01]  /*4ce0*/  STL [R1+0x22c], R10 ;  /* 0x00022c0a01007387 */ /* 0x0003e20000100800 */
[----:B0-----:R-:W-:-:S03]  /*4cf0*/  IMAD R3, R25, 0x2, R7 ;  /* 0x0000000219037824 */ /* 0x001fc600078e0207 */
[----:B------:R-:W2:Y:S01]  /*4d00*/  LDL.LU R8, [R1+0x4] ;  /* 0x0000040001087983 */ /* 0x000ea20000300800 */
[----:B-1----:R-:W-:-:S03]  /*4d10*/  LEA R10, P1, R4, R26, 0x1 ;  /* 0x0000001a040a7211 */ /* 0x002fc600078208ff */
[----:B-----5:R0:W-:Y:S01]  /*4d20*/  STL [R1+0x224], R17 ;  /* 0x0002241101007387 */ /* 0x0201e20000100800 */
[----:B------:R-:W-:-:S06]  /*4d30*/  LEA.HI.X.SX32 R11, R4, R0, 0x1, P1 ;  /* 0x00000000040b7211 */ /* 0x000fcc00008f0eff */
[----:B------:R-:W4:Y:S01]  /*4d40*/  LDG.E.U16 R11, [R10.64] ;  /* 0x000000060a0b7981 */ /* 0x000f22000c1e1500 */
[----:B0-----:R-:W-:-:S03]  /*4d50*/  LEA.HI.X.SX32 R17, R7, R0, 0x1, P0 ;  /* 0x0000000007117211 */ /* 0x001fc600000f0eff */
[----:B------:R-:W5:Y:S04]  /*4d60*/  LDL.LU R7, [R1+0x24] ;  /* 0x0000240001077983 */ /* 0x000f680000300800 */
[----:B------:R0:W-:Y:S04]  /*4d70*/  STL [R1+0x220], R13 ;  /* 0x0002200d01007387 */ /* 0x0001e80000100800 */
[----:B------:R-:W2:Y:S04]  /*4d80*/  LDG.E.U16 R17, [R16.64] ;  /* 0x0000000610117981 */ /* 0x000ea8000c1e1500 */
[----:B0-----:R-:W3:Y:S01]  /*4d90*/  LDL.LU R13, [R1+0x34] ;  /* 0x00003400010d7983 */ /* 0x001ee20000300800 */
[----:B------:R-:W-:-:S02]  /*4da0*/  IMAD R6, R25, 0x2, R3 ;  /* 0x0000000219067824 */ /* 0x000fc400078e0203 */
[----:B------:R-:W-:-:S03]  /*4db0*/  IMAD.MOV.U32 R4, RZ, RZ, c[0x0][0x198] ;  /* 0x00006600ff047624 */ /* 0x000fc600078e00ff */
[----:B------:R-:W-:-:S05]  /*4dc0*/  LEA R25, R25, R6, 0x1 ;  /* 0x0000000619197211 */ /* 0x000fca00078e08ff */
[----:B------:R-:W-:-:S05]  /*4dd0*/  IMAD R4, R4, 0x2, R25 ;  /* 0x0000000204047824 */ /* 0x000fca00078e0219 */
[CC--:B------:R-:W-:Y:S01]  /*4de0*/  LEA R12, P1, R4.reuse, R26.reuse, 0x1 ;  /* 0x0000001a040c7211 */ /* 0x0c0fe200078208ff */
[----:B----4-:R0:W-:Y:S04]  /*4df0*/  STL [R1+0x21c], R11 ;  /* 0x00021c0b01007387 */ /* 0x0101e80000100800 */
[----:B--2---:R1:W-:Y:S01]  /*4e00*/  STL [R1+0x218], R17 ;  /* 0x0002181101007387 */ /* 0x0043e20000100800 */
[----:B---3--:R-:W-:Y:S02]  /*4e10*/  LEA R10, P0, R13, R26, 0x1 ;  /* 0x0000001a0d0a7211 */ /* 0x008fe400078008ff */
[----:B0-----:R-:W-:Y:S02]  /*4e20*/  MOV R11, R13 ;  /* 0x0000000d000b7202 */ /* 0x001fe40000000f00 */
[----:B------:R-:W-:-:S02]  /*4e30*/  LEA.HI.X.SX32 R13, R4, R0, 0x1, P1 ;  /* 0x00000000040d7211 */ /* 0x000fc400008f0eff */
[----:B------:R-:W-:-:S03]  /*4e40*/  LEA.HI.X.SX32 R11, R11, R0, 0x1, P0 ;  /* 0x000000000b0b7211 */ /* 0x000fc600000f0eff */
[----:B-1----:R0:W2:Y:S04]  /*4e50*/  LDG.E.U16 R17, [R12.64] ;  /* 0x000000060c117981 */ /* 0x0020a8000c1e1500 */
[----:B------:R-:W3:Y:S01]  /*4e60*/  LDG.E.U16 R11, [R10.64] ;  /* 0x000000060a0b7981 */ /* 0x000ee2000c1e1500 */
[-C--:B------:R-:W-:Y:S02]  /*4e70*/  LEA R16, P0, R28, R26.reuse, 0x1 ;  /* 0x0000001a1c107211 */ /* 0x080fe400078008ff */
[----:B0-----:R-:W-:-:S04]  /*4e80*/  LEA R12, P1, R24, R26, 0x1 ;  /* 0x0000001a180c7211 */ /* 0x001fc800078208ff */
[-C--:B------:R-:W-:Y:S01]  /*4e90*/  LEA.HI.X.SX32 R13, R24, R0.reuse, 0x1, P1 ;  /* 0x00000000180d7211 */ /* 0x080fe200008f0eff */
[----:B--2---:R0:W-:Y:S02]  /*4ea0*/  STL [R1+0x214], R17 ;  /* 0x0002141101007387 */ /* 0x0041e40000100800 */
[----:B0-----:R-:W-:Y:S02]  /*4eb0*/  LEA.HI.X.SX32 R17, R28, R0, 0x1, P0 ;  /* 0x000000001c117211 */ /* 0x001fe400000f0eff */
[----:B------:R-:W2:Y:S04]  /*4ec0*/  LDL.LU R28, [R1+0x1df0] ;  /* 0x001df000011c7983 */ /* 0x000ea80000300800 */
[----:B------:R-:W4:Y:S04]  /*4ed0*/  LDL.LU R24, [R1+0x1dec] ;  /* 0x001dec0001187983 */ /* 0x000f280000300800 */
[----:B---3--:R0:W-:Y:S04]  /*4ee0*/  STL [R1+0x210], R11 ;  /* 0x0002100b01007387 */ /* 0x0081e80000100800 */
[----:B0-----:R0:W3:Y:S01]  /*4ef0*/  LDG.E.U16 R11, [R16.64] ;  /* 0x00000006100b7981 */ /* 0x0010e2000c1e1500 */
[----:B-----5:R-:W-:-:S02]  /*4f00*/  LEA R10, P0, R7, R26, 0x1 ;  /* 0x0000001a070a7211 */ /* 0x020fc400078008ff */
[----:B0-----:R-:W-:-:S04]  /*4f10*/  LEA R16, P1, R8, R26, 0x1 ;  /* 0x0000001a08107211 */ /* 0x001fc800078208ff */
[-C--:B------:R-:W-:Y:S01]  /*4f20*/  LEA.HI.X.SX32 R17, R8, R0.reuse, 0x1, P1 ;  /* 0x0000000008117211 */ /* 0x080fe200008f0eff */
[----:B---3--:R0:W-:Y:S02]  /*4f30*/  STL [R1+0x20c], R11 ;  /* 0x00020c0b01007387 */ /* 0x0081e40000100800 */
[----:B0-----:R-:W-:Y:S02]  /*4f40*/  LEA.HI.X.SX32 R11, R7, R0, 0x1, P0 ;  /* 0x00000000070b7211 */ /* 0x001fe400000f0eff */
[----:B------:R0:W3:Y:S04]  /*4f50*/  LDG.E.U16 R7, [R12.64] ;  /* 0x000000060c077981 */ /* 0x0000e8000c1e1500 */
[----:B------:R2:W5:Y:S01]  /*4f60*/  LDG.E.U16 R8, [R10.64] ;  /* 0x000000060a087981 */ /* 0x000562000c1e1500 */
[----:B0-----:R-:W-:-:S04]  /*4f70*/  LEA R12, P0, R29, R26, 0x1 ;  /* 0x0000001a1d0c7211 */ /* 0x001fc800078008ff */
[----:B------:R-:W-:Y:S02]  /*4f80*/  LEA.HI.X.SX32 R13, R29, R0, 0x1, P0 ;  /* 0x000000001d0d7211 */ /* 0x000fe400000f0eff */
[----:B--2---:R-:W-:-:S04]  /*4f90*/  LEA R10, P1, R28, R26, 0x1 ;  /* 0x0000001a1c0a7211 */ /* 0x004fc800078208ff */
[----:B------:R-:W-:-:S05]  /*4fa0*/  LEA.HI.X.SX32 R11, R28, R0, 0x1, P1 ;  /* 0x000000001c0b7211 */ /* 0x000fca00008f0eff */
[----:B------:R0:W2:Y:S04]  /*4fb0*/  LDG.E.U16 R29, [R10.64] ;  /* 0x000000060a1d7981 */ /* 0x0000a8000c1e1500 */
[----:B---3--:R1:W-:Y:S04]  /*4fc0*/  STL [R1+0x208], R7 ;  /* 0x0002080701007387 */ /* 0x0083e80000100800 */
[----:B-----5:R3:W-:Y:S04]  /*4fd0*/  STL [R1+0x204], R8 ;  /* 0x0002040801007387 */ /* 0x0207e80000100800 */
[----:B-1----:R4:W5:Y:S04]  /*4fe0*/  LDG.E.U16 R7, [R16.64] ;  /* 0x0000000610077981 */ /* 0x002968000c1e1500 */
[----:B---3--:R1:W3:Y:S01]  /*4ff0*/  LDG.E.U16 R8, [R12.64] ;  /* 0x000000060c087981 */ /* 0x0082e2000c1e1500 */
[----:B----4-:R-:W-:-:S02]  /*5000*/  LEA R16, P0, R24, R26, 0x1 ;  /* 0x0000001a18107211 */ /* 0x010fc400078008ff */
[----:B-1----:R-:W-:Y:S02]  /*5010*/  LEA R12, P1, R18, R26, 0x1 ;  /* 0x0000001a120c7211 */ /* 0x002fe400078208ff */
[-C--:B------:R-:W-:Y:S02]  /*5020*/  LEA.HI.X.SX32 R17, R24, R0.reuse, 0x1, P0 ;  /* 0x0000000018117211 */ /* 0x080fe400000f0eff */
[----:B------:R-:W-:Y:S01]  /*5030*/  LEA.HI.X.SX32 R13, R18, R0, 0x1, P1 ;  /* 0x00000000120d7211 */ /* 0x000fe200008f0eff */
[----:B------:R-:W4:Y:S01]  /*5040*/  LDL.LU R24, [R1+0x40] ;  /* 0x0000400001187983 */ /* 0x000f220000300800 */
[----:B------:R-:W-:-:S03]  /*5050*/  LEA R18, P0, R19, R26, 0x1 ;  /* 0x0000001a13127211 */ /* 0x000fc600078008ff */
[----:B------:R1:W2:Y:S01]  /*5060*/  LDG.E.U16 R17, [R16.64] ;  /* 0x0000000610117981 */ /* 0x0002a2000c1e1500 */
[----:B------:R-:W-:-:S03]  /*5070*/  LEA.HI.X.SX32 R19, R19, R0, 0x1, P0 ;  /* 0x0000000013137211 */ /* 0x000fc600000f0eff */
[----:B------:R-:W2:Y:S04]  /*5080*/  LDG.E.U16 R13, [R12.64] ;  /* 0x000000060c0d7981 */ /* 0x000ea8000c1e1500 */
[----:B------:R-:W4:Y:S01]  /*5090*/  LDG.E.U16 R18, [R18.64] ;  /* 0x0000000612127981 */ /* 0x000f22000c1e1500 */
[----:B0-----:R-:W-:-:S03]  /*50a0*/  LEA R10, P1, R21, R26, 0x1 ;  /* 0x0000001a150a7211 */ /* 0x001fc600078208ff */
[----:B------:R-:W4:Y:S01]  /*50b0*/  LDL.LU R28, [R1+0x3c] ;  /* 0x00003c00011c7983 */ /* 0x000f220000300800 */
[----:B------:R-:W-:Y:S02]  /*50c0*/  LEA.HI.X.SX32 R11, R21, R0, 0x1, P1 ;  /* 0x00000000150b7211 */ /* 0x000fe400008f0eff */
[C---:B-1----:R-:W-:Y:S01]  /*50d0*/  LEA R16, P0, R20.reuse, R26, 0x1 ;  /* 0x0000001a14107211 */ /* 0x042fe200078008ff */
[----:B-----5:R0:W-:Y:S04]  /*50e0*/  STL [R1+0x200], R7 ;  /* 0x0002000701007387 */ /* 0x0201e80000100800 */
[----:B0-----:R-:W5:Y:S04]  /*50f0*/  LDL.LU R7, [R1+0x30] ;  /* 0x0000300001077983 */ /* 0x001f680000300800 */
[----:B---3--:R0:W-:Y:S04]  /*5100*/  STL [R1+0x1fc], R8 ;  /* 0x0001fc0801007387 */ /* 0x0081e80000100800 */
[----:B0-----:R-:W3:Y:S04]  /*5110*/  LDL.LU R8, [R1+0x2c] ;  /* 0x00002c0001087983 */ /* 0x001ee80000300800 */
[----:B--2---:R0:W-:Y:S04]  /*5120*/  STL [R1+0x1f8], R29 ;  /* 0x0001f81d01007387 */ /* 0x0041e80000100800 */
[----:B0-----:R-:W2:Y:S04]  /*5130*/  LDL.LU R29, [R1+0x20] ;  /* 0x00002000011d7983 */ /* 0x001ea80000300800 */
[----:B------:R-:W2:Y:S04]  /*5140*/  LDL.LU R21, [R1+0x44] ;  /* 0x0000440001157983 */ /* 0x000ea80000300800 */
[----:B------:R0:W-:Y:S04]  /*5150*/  STL [R1+0x1f4], R17 ;  /* 0x0001f41101007387 */ /* 0x0001e80000100800 */
[----:B------:R-:W-:Y:S01]  /*5160*/  STL [R1+0x1ec], R13 ;  /* 0x0001ec0d01007387 */ /* 0x000fe20000100800 */
[----:B0-----:R-:W-:-:S03]  /*5170*/  LEA.HI.X.SX32 R17, R20, R0, 0x1, P0 ;  /* 0x0000000014117211 */ /* 0x001fc600000f0eff */
[----:B------:R0:W3:Y:S04]  /*5180*/  LDG.E.U16 R20, [R10.64] ;  /* 0x000000060a147981 */ /* 0x0000e8000c1e1500 */
[----:B----4-:R1:W-:Y:S01]  /*5190*/  STL [R1+0x1e4], R18 ;  /* 0x0001e41201007387 */ /* 0x0103e20000100800 */
[----:B------:R-:W-:-:S03]  /*51a0*/  LEA R12, P0, R2, R26, 0x1 ;  /* 0x0000001a020c7211 */ /* 0x000fc600078008ff */
[----:B-1----:R1:W4:Y:S01]  /*51b0*/  LDG.E.U16 R18, [R16.64] ;  /* 0x0000000610127981 */ /* 0x002322000c1e1500 */
[----:B0-----:R-:W-:Y:S02]  /*51c0*/  LEA R10, P1, R5, R26, 0x1 ;  /* 0x0000001a050a7211 */ /* 0x001fe400078208ff */
[----:B------:R-:W-:Y:S02]  /*51d0*/  LEA.HI.X.SX32 R13, R2, R0, 0x1, P0 ;  /* 0x00000000020d7211 */ /* 0x000fe400000f0eff */
[----:B------:R-:W-:Y:S02]  /*51e0*/  LEA R2, P0, R3, R26, 0x1 ;  /* 0x0000001a03027211 */ /* 0x000fe400078008ff */
[-C--:B------:R-:W-:Y:S02]  /*51f0*/  LEA.HI.X.SX32 R11, R5, R0.reuse, 0x1, P1 ;  /* 0x00000000050b7211 */ /* 0x080fe400008f0eff */
[----:B------:R-:W-:Y:S01]  /*5200*/  LEA.HI.X.SX32 R3, R3, R0, 0x1, P0 ;  /* 0x0000000003037211 */ /* 0x000fe200000f0eff */
[----:B-1----:R0:W5:Y:S04]  /*5210*/  LDG.E.U16 R16, [R12.64] ;  /* 0x000000060c107981 */ /* 0x002168000c1e1500 */
[----:B------:R2:W5:Y:S04]  /*5220*/  LDG.E.U16 R17, [R10.64] ;  /* 0x000000060a117981 */ /* 0x000568000c1e1500 */
[----:B------:R1:W5:Y:S01]  /*5230*/  LDG.E.U16 R5, [R2.64] ;  /* 0x0000000602057981 */ /* 0x000362000c1e1500 */
[----:B------:R-:W-:-:S04]  /*5240*/  IMAD.MOV.U32 R19, RZ, RZ, c[0x0][0x198] ;  /* 0x00006600ff137624 */ /* 0x000fc800078e00ff */
[----:B------:R-:W-:-:S05]  /*5250*/  IMAD R4, R19, 0x2, R4 ;  /* 0x0000000213047824 */ /* 0x000fca00078e0204 */
[----:B0-----:R-:W-:-:S04]  /*5260*/  LEA R12, P1, R4, R26, 0x1 ;  /* 0x0000001a040c7211 */ /* 0x001fc800078208ff */
[----:B------:R-:W-:Y:S02]  /*5270*/  LEA.HI.X.SX32 R13, R4, R0, 0x1, P1 ;  /* 0x00000000040d7211 */ /* 0x000fe400008f0eff */
[----:B-1----:R-:W-:-:S04]  /*5280*/  LEA R2, P1, R24, R26, 0x1 ;  /* 0x0000001a18027211 */ /* 0x002fc800078208ff */
[----:B------:R-:W-:-:S05]  /*5290*/  LEA.HI.X.SX32 R3, R24, R0, 0x1, P1 ;  /* 0x0000000018037211 */ /* 0x000fca00008f0eff */
[----:B------:R0:W5:Y:S01]  /*52a0*/  LDG.E.U16 R19, [R2.64] ;  /* 0x0000000602137981 */ /* 0x000162000c1e1500 */
[----:B--2---:R-:W-:-:S04]  /*52b0*/  LEA R10, P0, R21, R26, 0x1 ;  /* 0x0000001a150a7211 */ /* 0x004fc800078008ff */
[----:B------:R-:W-:Y:S01]  /*52c0*/  LEA.HI.X.SX32 R11, R21, R0, 0x1, P0 ;  /* 0x00000000150b7211 */ /* 0x000fe200000f0eff */
[----:B---3--:R1:W-:Y:S04]  /*52d0*/  STL [R1+0x1e0], R20 ;  /* 0x0001e01401007387 */ /* 0x0083e80000100800 */
[----:B-1----:R1:W2:Y:S04]  /*52e0*/  LDG.E.U16 R20, [R12.64] ;  /* 0x000000060c147981 */ /* 0x0022a8000c1e1500 */
[----:B----4-:R3:W-:Y:S01]  /*52f0*/  STL [R1+0x1d4], R18 ;  /* 0x0001d41201007387 */ /* 0x0107e20000100800 */
[----:B-1----:R-:W-:-:S03]  /*5300*/  LEA R12, P0, R28, R26, 0x1 ;  /* 0x0000001a1c0c7211 */ /* 0x002fc600078008ff */
[----:B---3--:R5:W3:Y:S01]  /*5310*/  LDG.E.U16 R18, [R10.64] ;  /* 0x000000060a127981 */ /* 0x008ae2000c1e1500 */
[----:B------:R-:W-:Y:S02]  /*5320*/  LEA.HI.X.SX32 R13, R28, R0, 0x1, P0 ;  /* 0x000000001c0d7211 */ /* 0x000fe400000f0eff */
[----:B0-----:R-:W-:-:S03]  /*5330*/  LEA R2, P0, R8, R26, 0x1 ;  /* 0x0000001a08027211 */ /* 0x001fc600078008ff */
[----:B------:R0:W4:Y:S01]  /*5340*/  LDG.E.U16 R21, [R12.64] ;  /* 0x000000060c157981 */ /* 0x000122000c1e1500 */
[C---:B-----5:R-:W-:Y:S02]  /*5350*/  LEA R10, P1, R7.reuse, R26, 0x1 ;  /* 0x0000001a070a7211 */ /* 0x060fe400078208ff */
[-C--:B------:R-:W-:Y:S02]  /*5360*/  LEA.HI.X.SX32 R3, R8, R0.reuse, 0x1, P0 ;  /* 0x0000000008037211 */ /* 0x080fe400000f0eff */
[----:B------:R-:W-:Y:S02]  /*5370*/  LEA.HI.X.SX32 R11, R7, R0, 0x1, P1 ;  /* 0x00000000070b7211 */ /* 0x000fe400008f0eff */
[C---:B0-----:R-:W-:Y:S01]  /*5380*/  LEA R12, P1, R29.reuse, R26, 0x1 ;  /* 0x0000001a1d0c7211 */ /* 0x041fe200078208ff */
[----:B------:R0:W4:Y:S03]  /*5390*/  LDG.E.U16 R28, [R2.64] ;  /* 0x00000006021c7981 */ /* 0x000126000c1e1500 */
[----:B------:R-:W-:Y:S01]  /*53a0*/  LEA.HI.X.SX32 R13, R29, R0, 0x1, P1 ;  /* 0x000000001d0d7211 */ /* 0x000fe200008f0eff */
[----:B------:R1:W4:Y:S01]  /*53b0*/  LDG.E.U16 R24, [R10.64] ;  /* 0x000000060a187981 */ /* 0x000322000c1e1500 */
[----:B0-----:R-:W-:-:S02]  /*53c0*/  LEA R2, P1, R23, R26, 0x1 ;  /* 0x0000001a17027211 */ /* 0x001fc400078208ff */
[----:B-1----:R-:W-:Y:S01]  /*53d0*/  LEA R10, P0, R27, R26, 0x1 ;  /* 0x0000001a1b0a7211 */ /* 0x002fe200078008ff */
[----:B------:R-:W-:Y:S01]  /*53e0*/  STL [R1+0x1c4], R17 ;  /* 0x0001c41101007387 */ /* 0x000fe20000100800 */
[-C--:B------:R-:W-:Y:S02]  /*53f0*/  LEA.HI.X.SX32 R3, R23, R0.reuse, 0x1, P1 ;  /* 0x0000000017037211 */ /* 0x080fe400008f0eff */
[----:B------:R-:W-:Y:S01]  /*5400*/  LEA.HI.X.SX32 R11, R27, R0, 0x1, P0 ;  /* 0x000000001b0b7211 */ /* 0x000fe200000f0eff */
[----:B------:R-:W-:Y:S04]  /*5410*/  STL [R1+0x1cc], R16 ;  /* 0x0001cc1001007387 */ /* 0x000fe80000100800 */
[----:B------:R0:W4:Y:S04]  /*5420*/  LDG.E.U16 R27, [R12.64] ;  /* 0x000000060c1b7981 */ /* 0x000128000c1e1500 */
[----:B------:R1:W-:Y:S04]  /*5430*/  STL [R1+0x1b8], R5 ;  /* 0x0001b80501007387 */ /* 0x0003e80000100800 */
[----:B------:R0:W4:Y:S04]  /*5440*/  LDG.E.U16 R29, [R2.64] ;  /* 0x00000006021d7981 */ /* 0x000128000c1e1500 */
[----:B-1----:R-:W4:Y:S01]  /*5450*/  LDG.E.U16 R5, [R10.64] ;  /* 0x000000060a057981 */ /* 0x002f22000c1e1500 */
[----:B------:R-:W-:-:S02]  /*5460*/  LEA R16, P1, R15, R26, 0x1 ;  /* 0x0000001a0f107211 */ /* 0x000fc400078208ff */
[C---:B0-----:R-:W-:Y:S02]  /*5470*/  LEA R12, P0, R22.reuse, R26, 0x1 ;  /* 0x0000001a160c7211 */ /* 0x041fe400078008ff */
[-C--:B------:R-:W-:Y:S02]  /*5480*/  LEA.HI.X.SX32 R17, R15, R0.reuse, 0x1, P1 ;  /* 0x000000000f117211 */ /* 0x080fe400008f0eff */
[----:B------:R-:W-:Y:S02]  /*5490*/  LEA.HI.X.SX32 R13, R22, R0, 0x1, P0 ;  /* 0x00000000160d7211 */ /* 0x000fe400000f0eff */
[C---:B------:R-:W-:Y:S01]  /*54a0*/  LEA R2, P0, R9.reuse, R26, 0x1 ;  /* 0x0000001a09027211 */ /* 0x040fe200078008ff */
[----:B------:R0:W4:Y:S03]  /*54b0*/  LDG.E.U16 R7, [R16.64] ;  /* 0x0000000610077981 */ /* 0x000126000c1e1500 */
[----:B------:R-:W-:Y:S01]  /*54c0*/  LEA.HI.X.SX32 R3, R9, R0, 0x1, P0 ;  /* 0x0000000009037211 */ /* 0x000fe200000f0eff */
[----:B------:R1:W4:Y:S01]  /*54d0*/  LDG.E.U16 R22, [R12.64] ;  /* 0x000000060c167981 */ /* 0x000322000c1e1500 */
[----:B------:R-:W-:-:S04]  /*54e0*/  LEA R8, P0, R14, R26, 0x1 ;  /* 0x0000001a0e087211 */ /* 0x000fc800078008ff */
[----:B------:R-:W-:Y:S01]  /*54f0*/  LEA.HI.X.SX32 R9, R14, R0, 0x1, P0 ;  /* 0x000000000e097211 */ /* 0x000fe200000f0eff */
[----:B--2---:R2:W-:Y:S04]  /*5500*/  STL [R1+0x1b0], R20 ;  /* 0x0001b01401007387 */ /* 0x0045e80000100800 */
[----:B------:R-:W5:Y:S04]  /*5510*/  LDL.LU R15, [R1+0x110] ;  /* 0x00011000010f7983 */ /* 0x000f680000300800 */
[----:B------:R-:W5:Y:S04]  /*5520*/  LDL.LU R23, [R1+0x10c] ;  /* 0x00010c0001177983 */ /* 0x000f680000300800 */
[----:B--2---:R-:W2:Y:S04]  /*5530*/  LDL.LU R20, [R1+0x108] ;  /* 0x0001080001147983 */ /* 0x004ea80000300800 */
[----:B---3--:R3:W-:Y:S04]  /*5540*/  STL [R1+0x1ac], R18 ;  /* 0x0001ac1201007387 */ /* 0x0087e80000100800 */
[----:B---3--:R-:W3:Y:S04]  /*5550*/  LDL.LU R18, [R1+0x104] ;  /* 0x0001040001127983 */ /* 0x008ee80000300800 */
[----:B------:R0:W-:Y:S04]  /*5560*/  STL [R1+0x1a4], R19 ;  /* 0x0001a41301007387 */ /* 0x0001e80000100800 */
[----:B0-----:R-:W2:Y:S04]  /*5570*/  LDL.LU R19, [R1+0xf0] ;  /* 0x0000f00001137983 */ /* 0x001ea80000300800 */
[----:B----4-:R0:W-:Y:S04]  /*5580*/  STL [R1+0x1a0], R21 ;  /* 0x0001a01501007387 */ /* 0x0101e80000100800 */
[----:B0-----:R-:W4:Y:S04]  /*5590*/  LDL.LU R21, [R1+0xec] ;  /* 0x0000ec0001157983 */ /* 0x001f280000300800 */
[----:B------:R0:W-:Y:S04]  /*55a0*/  STL [R1+0x19c], R24 ;  /* 0x00019c1801007387 */ /* 0x0001e80000100800 */
[----:B0-----:R-:W2:Y:S04]  /*55b0*/  LDL.LU R24, [R1+0xe8] ;  /* 0x0000e80001187983 */ /* 0x001ea80000300800 */
[----:B------:R0:W-:Y:S04]  /*55c0*/  STL [R1+0x198], R28 ;  /* 0x0001981c01007387 */ /* 0x0001e80000100800 */
[----:B0-----:R-:W2:Y:S04]  /*55d0*/  LDL.LU R28, [R1+0xe4] ;  /* 0x0000e400011c7983 */ /* 0x001ea80000300800 */
[----:B------:R-:W-:Y:S04]  /*55e0*/  STL [R1+0x194], R27 ;  /* 0x0001941b01007387 */ /* 0x000fe80000100800 */
[----:B------:R-:W5:Y:S04]  /*55f0*/  LDL R14, [R1+0x38c] ;  /* 0x00038c00010e7983 */ /* 0x000f680000100800 */
[----:B------:R-:W-:Y:S04]  /*5600*/  STL [R1+0x190], R5 ;  /* 0x0001900501007387 */ /* 0x000fe80000100800 */
[----:B------:R0:W-:Y:S04]  /*5610*/  STL [R1+0x188], R29 ;  /* 0x0001881d01007387 */ /* 0x0001e80000100800 */
[----:B0-----:R0:W2:Y:S01]  /*5620*/  LDG.E.U16 R29, [R2.64] ;  /* 0x00000006021d7981 */ /* 0x0010a2000c1e1500 */
[----:B------:R-:W-:-:S04]  /*5630*/  LEA R10, P1, R6, R26, 0x1 ;  /* 0x0000001a060a7211 */ /* 0x000fc800078208ff */
[----:B------:R-:W-:Y:S01]  /*5640*/  LEA.HI.X.SX32 R11, R6, R0, 0x1, P1 ;  /* 0x00000000060b7211 */ /* 0x000fe200008f0eff */
[----:B0-----:R-:W3:Y:S04]  /*5650*/  LDL.LU R2, [R1+0xf4] ;  /* 0x0000f40001027983 */ /* 0x001ee80000300800 */
[----:B------:R-:W3:Y:S04]  /*5660*/  LDL.LU R3, [R1+0xe0] ;  /* 0x0000e00001037983 */ /* 0x000ee80000300800 */
[----:B------:R-:W3:Y:S04]  /*5670*/  LDL.LU R6, [R1+0xdc] ;  /* 0x0000dc0001067983 */ /* 0x000ee80000300800 */
[----:B------:R-:W3:Y:S04]  /*5680*/  LDL.LU R16, [R1+0xd8] ;  /* 0x0000d80001107983 */ /* 0x000ee80000300800 */
[----:B-1----:R-:W3:Y:S04]  /*5690*/  LDL.LU R12, [R1+0xd4] ;  /* 0x0000d400010c7983 */ /* 0x002ee80000300800 */
[----:B------:R-:W3:Y:S04]  /*56a0*/  LDL.LU R13, [R1+0xd0] ;  /* 0x0000d000010d7983 */ /* 0x000ee80000300800 */
[----:B------:R0:W-:Y:S04]  /*56b0*/  STL [R1+0x180], R22 ;  /* 0x0001801601007387 */ /* 0x0001e80000100800 */
[----:B------:R1:W3:Y:S04]  /*56c0*/  LDG.E.U16 R10, [R10.64] ;  /* 0x000000060a0a7981 */ /* 0x0002e8000c1e1500 */
[----:B0-----:R-:W3:Y:S04]  /*56d0*/  LDL.LU R22, [R1+0xc4] ;  /* 0x0000c40001167983 */ /* 0x001ee80000300800 */
[----:B------:R0:W-:Y:S04]  /*56e0*/  STL [R1+0x17c], R7 ;  /* 0x00017c0701007387 */ /* 0x0001e80000100800 */
[----:B0-----:R-:W4:Y:S04]  /*56f0*/  LDL.LU R7, [R1+0xc0] ;  /* 0x0000c00001077983 */ /* 0x001f280000300800 */
[----:B--2---:R0:W-:Y:S04]  /*5700*/  STL [R1+0x16c], R29 ;  /* 0x00016c1d01007387 */ /* 0x0041e80000100800 */
[----:B0-----:R0:W2:Y:S01]  /*5710*/  LDG.E.U16 R29, [R8.64] ;  /* 0x00000006081d7981 */ /* 0x0010a2000c1e1500 */
[----:B------:R-:W-:-:S03]  /*5720*/  MOV R17, c[0x0][0x198] ;  /* 0x0000660000117a02 */ /* 0x000fc60000000f00 */
[----:B0-----:R-:W4:Y:S04]  /*5730*/  LDL.LU R8, [R1+0xfc] ;  /* 0x0000fc0001087983 */ /* 0x001f280000300800 */
[----:B------:R-:W4:Y:S04]  /*5740*/  LDL.LU R9, [R1+0xf8] ;  /* 0x0000f80001097983 */ /* 0x000f280000300800 */
[----:B-1----:R-:W4:Y:S01]  /*5750*/  LDL.LU R11, [R1+0x100] ;  /* 0x00010000010b7983 */ /* 0x002f220000300800 */
[----:B------:R-:W-:-:S05]  /*5760*/  IMAD R27, R17, 0x2, R4 ;  /* 0x00000002111b7824 */ /* 0x000fca00078e0204 */
[----:B------:R-:W-:-:S04]  /*5770*/  LEA R4, P0, R27, R26, 0x1 ;  /* 0x0000001a1b047211 */ /* 0x000fc800078008ff */
[----:B------:R-:W-:Y:S01]  /*5780*/  LEA.HI.X.SX32 R5, R27, R0, 0x1, P0 ;  /* 0x000000001b057211 */ /* 0x000fe200000f0eff */
[----:B-----5:R-:W-:Y:S04]  /*5790*/  STS.U16 [R14], R15 ;  /* 0x0000000f0e007388 */ /* 0x020fe80000000400 */
[----:B------:R-:W-:Y:S01]  /*57a0*/  STS.U16 [R14+0x800], R23 ;  /* 0x000800170e007388 */ /* 0x000fe20000000400 */
[----:B------:R-:W-:-:S03]  /*57b0*/  IMAD R27, R17, 0x2, R27 ;  /* 0x00000002111b7824 */ /* 0x000fc600078e021b */
[----:B------:R-:W-:Y:S04]  /*57c0*/  STS.U16 [R14+0x1000], R20 ;  /* 0x001000140e007388 */ /* 0x000fe80000000400 */
[----:B---3--:R-:W-:Y:S04]  /*57d0*/  STS.U16 [R14+0x1800], R18 ;  /* 0x001800120e007388 */ /* 0x008fe80000000400 */
[----:B--2---:R0:W-:Y:S04]  /*57e0*/  STL [R1+0x168], R29 ;  /* 0x0001681d01007387 */ /* 0x0041e80000100800 */
[----:B0-----:R-:W2:Y:S04]  /*57f0*/  LDL.LU R29, [R1+0xcc] ;  /* 0x0000cc00011d7983 */ /* 0x001ea80000300800 */
[----:B------:R0:W-:Y:S04]  /*5800*/  STL [R1+0x160], R10 ;  /* 0x0001600a01007387 */ /* 0x0001e80000100800 */
[----:B------:R-:W3:Y:S04]  /*5810*/  LDL.LU R15, [R1+0xc8] ;  /* 0x0000c800010f7983 */ /* 0x000ee80000300800 */
[----:B------:R-:W5:Y:S04]  /*5820*/  LDL.LU R23, [R1+0xbc] ;  /* 0x0000bc0001177983 */ /* 0x000f680000300800 */
[----:B0-----:R0:W3:Y:S04]  /*5830*/  LDG.E.U16 R10, [R4.64] ;  /* 0x00000006040a7981 */ /* 0x0010e8000c1e1500 */
[----:B------:R-:W5:Y:S04]  /*5840*/  LDL.LU R17, [R1+0xb8] ;  /* 0x0000b80001117983 */ /* 0x000f680000300800 */
[----:B------:R-:W5:Y:S04]  /*5850*/  LDL.LU R20, [R1+0xb4] ;  /* 0x0000b40001147983 */ /* 0x000f680000300800 */
[----:B------:R-:W5:Y:S04]  /*5860*/  LDL.LU R18, [R1+0xb0] ;  /* 0x0000b00001127983 */ /* 0x000f680000300800 */
[----:B----4-:R-:W-:Y:S04]  /*5870*/  STS.U16 [R14+0x2000], R11 ;  /* 0x0020000b0e007388 */ /* 0x010fe80000000400 */
[----:B------:R-:W-:Y:S04]  /*5880*/  STS.U16 [R14+0x2800], R8 ;  /* 0x002800080e007388 */ /* 0x000fe80000000400 */
[----:B------:R-:W-:Y:S04]  /*5890*/  STS.U16 [R14+0x3000], R9 ;  /* 0x003000090e007388 */ /* 0x000fe80000000400 */
[----:B------:R-:W-:Y:S04]  /*58a0*/  STS.U16 [R14+0x3800], R2 ;  /* 0x003800020e007388 */ /* 0x000fe80000000400 */
[----:B------:R1:W-:Y:S04]  /*58b0*/  STS.U16 [R14+0x4000], R19 ;  /* 0x004000130e007388 */ /* 0x0003e80000000400 */
[----:B------:R4:W-:Y:S04]  /*58c0*/  STS.U16 [R14+0x4800], R21 ;  /* 0x004800150e007388 */ /* 0x0009e80000000400 */
[----:B------:R0:W-:Y:S04]  /*58d0*/  STS.U16 [R14+0x5000], R24 ;  /* 0x005000180e007388 */ /* 0x0001e80000000400 */
[----:B-1----:R-:W5:Y:S04]  /*58e0*/  LDL.LU R19, [R1+0xac] ;  /* 0x0000ac0001137983 */ /* 0x002f680000300800 */
[----:B----4-:R-:W4:Y:S04]  /*58f0*/  LDL.LU R21, [R1+0xa8] ;  /* 0x0000a80001157983 */ /* 0x010f280000300800 */
[----:B------:R1:W-:Y:S04]  /*5900*/  STS.U16 [R14+0x5800], R28 ;  /* 0x0058001c0e007388 */ /* 0x0003e80000000400 */
[----:B0-----:R-:W4:Y:S04]  /*5910*/  LDL.LU R24, [R1+0xa4] ;  /* 0x0000a40001187983 */ /* 0x001f280000300800 */
[----:B-1----:R-:W4:Y:S04]  /*5920*/  LDL.LU R28, [R1+0xa0] ;  /* 0x0000a000011c7983 */ /* 0x002f280000300800 */
[----:B------:R0:W-:Y:S04]  /*5930*/  STS.U16 [R14+0x6000], R3 ;  /* 0x006000030e007388 */ /* 0x0001e80000000400 */
[----:B------:R-:W-:Y:S04]  /*5940*/  STS.U16 [R14+0x6800], R6 ;  /* 0x006800060e007388 */ /* 0x000fe80000000400 */
[----:B------:R-:W-:Y:S04]  /*5950*/  STS.U16 [R14+0x7000], R16 ;  /* 0x007000100e007388 */ /* 0x000fe80000000400 */
[----:B------:R-:W-:Y:S04]  /*5960*/  STS.U16 [R14+0x7800], R12 ;  /* 0x0078000c0e007388 */ /* 0x000fe80000000400 */
[----:B------:R-:W-:Y:S01]  /*5970*/  STS.U16 [R14+0x8000], R13 ;  /* 0x0080000d0e007388 */ /* 0x000fe20000000400 */
[----:B------:R-:W-:-:S02]  /*5980*/  LEA R4, P0, R22, R26, 0x1 ;  /* 0x0000001a16047211 */ /* 0x000fc400078008ff */
[C---:B------:R-:W-:Y:S02]  /*5990*/  LEA R2, P1, R7.reuse, R26, 0x1 ;  /* 0x0000001a07027211 */ /* 0x040fe400078208ff */
[-C--:B------:R-:W-:Y:S02]  /*59a0*/  LEA.HI.X.SX32 R5, R22, R0.reuse, 0x1, P0 ;  /* 0x0000000016057211 */ /* 0x080fe400000f0eff */
[----:B0-----:R-:W-:Y:S01]  /*59b0*/  LEA.HI.X.SX32 R3, R7, R0, 0x1, P1 ;  /* 0x0000000007037211 */ /* 0x001fe200008f0eff */
[----:B--2---:R0:W-:Y:S04]  /*59c0*/  STS.U16 [R14+0x8800], R29 ;  /* 0x0088001d0e007388 */ /* 0x0041e80000000400 */
[----:B0-----:R-:W2:Y:S04]  /*59d0*/  LDL.LU R29, [R1+0x9c] ;  /* 0x00009c00011d7983 */ /* 0x001ea80000300800 */
[----:B---3--:R-:W-:Y:S04]  /*59e0*/  STL [R1+0x15c], R10 ;  /* 0x00015c0a01007387 */ /* 0x008fe80000100800 */
[----:B------:R-:W3:Y:S01]  /*59f0*/  LDL.LU R16, [R1+0x98] ;  /* 0x0000980001107983 */ /* 0x000ee20000300800 */
[----:B-----5:R-:W-:-:S03]  /*5a00*/  LEA R6, P0, R23, R26, 0x1 ;  /* 0x0000001a17067211 */ /* 0x020fc600078008ff */
[----:B------:R-:W5:Y:S04]  /*5a10*/  LDL.LU R12, [R1+0x94] ;  /* 0x00009400010c7983 */ /* 0x000f680000300800 */
[----:B------:R-:W5:Y:S01]  /*5a20*/  LDL.LU R13, [R1+0x90] ;  /* 0x00009000010d7983 */ /* 0x000f620000300800 */
[----:B------:R-:W-:-:S03]  /*5a30*/  LEA.HI.X.SX32 R7, R23, R0, 0x1, P0 ;  /* 0x0000000017077211 */ /* 0x000fc600000f0eff */
[----:B------:R-:W-:Y:S04]  /*5a40*/  STL.64 [R1+0x128], R4 ;  /* 0x0001280401007387 */ /* 0x000fe80000100a00 */
[----:B------:R0:W-:Y:S04]  /*5a50*/  STS.U16 [R14+0x9000], R15 ;  /* 0x0090000f0e007388 */ /* 0x0001e80000000400 */
[----:B------:R1:W-:Y:S04]  /*5a60*/  STL.64 [R1+0x120], R2 ;  /* 0x0001200201007387 */ /* 0x0003e80000100a00 */
[----:B0-----:R-:W5:Y:S04]  /*5a70*/  LDL.LU R15, [R1+0x8c] ;  /* 0x00008c00010f7983 */ /* 0x001f680000300800 */
[----:B------:R-:W5:Y:S04]  /*5a80*/  LDL.LU R22, [R1+0x88] ;  /* 0x0000880001167983 */ /* 0x000f680000300800 */
[----:B------:R0:W-:Y:S01]  /*5a90*/  STL.64 [R1+0x118], R6 ;  /* 0x0001180601007387 */ /* 0x0001e20000100a00 */
[----:B------:R-:W-:-:S02]  /*5aa0*/  LEA R8, P1, R17, R26, 0x1 ;  /* 0x0000001a11087211 */ /* 0x000fc400078208ff */
[-C--:B------:R-:W-:Y:S02]  /*5ab0*/  LEA R4, P2, R20, R26.reuse, 0x1 ;  /* 0x0000001a14047211 */ /* 0x080fe400078408ff */
[----:B-1----:R-:W-:Y:S01]  /*5ac0*/  LEA R2, P3, R18, R26, 0x1 ;  /* 0x0000001a12027211 */ /* 0x002fe200078608ff */
[----:B0-----:R-:W5:Y:S01]  /*5ad0*/  LDL.LU R7, [R1+0x84] ;  /* 0x0000840001077983 */ /* 0x001f620000300800 */
[----:B------:R-:W-:-:S03]  /*5ae0*/  LEA.HI.X.SX32 R9, R17, R0, 0x1, P1 ;  /* 0x0000000011097211 */ /* 0x000fc600008f0eff */
[----:B------:R-:W5:Y:S01]  /*5af0*/  LDL.LU R23, [R1+0x80] ;  /* 0x0000800001177983 */ /* 0x000f620000300800 */
[-C--:B------:R-:W-:Y:S02]  /*5b00*/  LEA.HI.X.SX32 R5, R20, R0.reuse, 0x1, P2 ;  /* 0x0000000014057211 */ /* 0x080fe400010f0eff */
[----:B------:R-:W-:Y:S01]  /*5b10*/  LEA.HI.X.SX32 R3, R18, R0, 0x1, P3 ;  /* 0x0000000012037211 */ /* 0x000fe200018f0eff */
[----:B------:R4:W-:Y:S04]  /*5b20*/  STL.64 [R1+0x110], R8 ;  /* 0x0001100801007387 */ /* 0x0009e80000100a00 */
[----:B------:R0:W-:Y:S04]  /*5b30*/  STL.64 [R1+0x108], R4 ;  /* 0x0001080401007387 */ /* 0x0001e80000100a00 */
[----:B------:R1:W-:Y:S04]  /*5b40*/  STL.64 [R1+0x100], R2 ;  /* 0x0001000201007387 */ /* 0x0003e80000100a00 */
[----:B------:R-:W5:Y:S01]  /*5b50*/  LDL.LU R18, [R1+0x7c] ;  /* 0x00007c0001127983 */ /* 0x000f620000300800 */
[----:B------:R-:W-:-:S02]  /*5b60*/  LEA R10, P0, R19, R26, 0x1 ;  /* 0x0000001a130a7211 */ /* 0x000fc400078008ff */
[-C--:B----4-:R-:W-:Y:S02]  /*5b70*/  LEA R8, P1, R21, R26.reuse, 0x1 ;  /* 0x0000001a15087211 */ /* 0x090fe400078208ff */
[----:B0-----:R-:W-:Y:S02]  /*5b80*/  LEA R4, P2, R24, R26, 0x1 ;  /* 0x0000001a18047211 */ /* 0x001fe400078408ff */
[----:B------:R-:W-:Y:S02]  /*5b90*/  LEA.HI.X.SX32 R11, R19, R0, 0x1, P0 ;  /* 0x00000000130b7211 */ /* 0x000fe400000f0eff */
[----:B-1----:R-:W-:Y:S01]  /*5ba0*/  LEA R2, P3, R28, R26, 0x1 ;  /* 0x0000001a1c027211 */ /* 0x002fe200078608ff */
[----:B------:R-:W4:Y:S01]  /*5bb0*/  LDL.LU R19, [R1+0x78] ;  /* 0x0000780001137983 */ /* 0x000f220000300800 */
[-C--:B------:R-:W-:Y:S02]  /*5bc0*/  LEA.HI.X.SX32 R9, R21, R0.reuse, 0x1, P1 ;  /* 0x0000000015097211 */ /* 0x080fe400008f0eff */
[-C--:B------:R-:W-:Y:S01]  /*5bd0*/  LEA.HI.X.SX32 R5, R24, R0.reuse, 0x1, P2 ;  /* 0x0000000018057211 */ /* 0x080fe200010f0eff */
[----:B------:R-:W4:Y:S01]  /*5be0*/  LDL.LU R17, [R1+0x70] ;  /* 0x0000700001117983 */ /* 0x000f220000300800 */
[----:B------:R-:W-:-:S03]  /*5bf0*/  LEA.HI.X.SX32 R3, R28, R0, 0x1, P3 ;  /* 0x000000001c037211 */ /* 0x000fc600018f0eff */
[----:B------:R2:W-:Y:S04]  /*5c00*/  STL.64 [R1+0xf8], R10 ;  /* 0x0000f80a01007387 */ /* 0x0005e80000100a00 */
[----:B------:R-:W4:Y:S04]  /*5c10*/  LDL.LU R20, [R1+0x68] ;  /* 0x0000680001147983 */ /* 0x000f280000300800 */
[----:B------:R3:W-:Y:S04]  /*5c20*/  STL.64 [R1+0xf0], R8 ;  /* 0x0000f00801007387 */ /* 0x0007e80000100a00 */
[----:B------:R5:W-:Y:S04]  /*5c30*/  STL.64 [R1+0xe8], R4 ;  /* 0x0000e80401007387 */ /* 0x000be80000100a00 */
[----:B------:R0:W-:Y:S04]  /*5c40*/  STL.64 [R1+0xe0], R2 ;  /* 0x0000e00201007387 */ /* 0x0001e80000100a00 */
[----:B------:R-:W4:Y:S04]  /*5c50*/  LDL.LU R21, [R1+0x74] ;  /* 0x0000740001157983 */ /* 0x000f280000300800 */
[----:B------:R-:W4:Y:S04]  /*5c60*/  LDL.LU R24, [R1+0x6c] ;  /* 0x00006c0001187983 */ /* 0x000f280000300800 */
[----:B------:R-:W4:Y:S01]  /*5c70*/  LDL.LU R28, [R1+0x64] ;  /* 0x00006400011c7983 */ /* 0x000f220000300800 */
[----:B--2---:R-:W-:-:S04]  /*5c80*/  LEA R10, P0, R29, R26, 0x1 ;  /* 0x0000001a1d0a7211 */ /* 0x004fc800078008ff */
[----:B------:R-:W-:Y:S02]  /*5c90*/  LEA.HI.X.SX32 R11, R29, R0, 0x1, P0 ;  /* 0x000000001d0b7211 */ /* 0x000fe400000f0eff */
[----:B---3--:R-:W-:-:S03]  /*5ca0*/  LEA R8, P1, R16, R26, 0x1 ;  /* 0x0000001a10087211 */ /* 0x008fc600078208ff */
[----:B------:R1:W-:Y:S01]  /*5cb0*/  STL.64 [R1+0xd8], R10 ;  /* 0x0000d80a01007387 */ /* 0x0003e20000100a00 */
[----:B------:R-:W-:-:S03]  /*5cc0*/  LEA.HI.X.SX32 R9, R16, R0, 0x1, P1 ;  /* 0x0000000010097211 */ /* 0x000fc600008f0eff */
[----:B------:R-:W2:Y:S01]  /*5cd0*/  LDL.LU R29, [R1+0x58] ;  /* 0x00005800011d7983 */ /* 0x000ea20000300800 */
[CC--:B-----5:R-:W-:Y:S02]  /*5ce0*/  LEA R4, P2, R12.reuse, R26.reuse, 0x1 ;  /* 0x0000001a0c047211 */ /* 0x0e0fe400078408ff */
[C---:B0-----:R-:W-:Y:S01]  /*5cf0*/  LEA R2, P3, R13.reuse, R26, 0x1 ;  /* 0x0000001a0d027211 */ /* 0x041fe200078608ff */
[----:B------:R0:W-:Y:S01]  /*5d00*/  STL.64 [R1+0xd0], R8 ;  /* 0x0000d00801007387 */ /* 0x0001e20000100a00 */
[-C--:B------:R-:W-:Y:S02]  /*5d10*/  LEA.HI.X.SX32 R5, R12, R0.reuse, 0x1, P2 ;  /* 0x000000000c057211 */ /* 0x080fe400010f0eff */
[----:B------:R-:W-:-:S03]  /*5d20*/  LEA.HI.X.SX32 R3, R13, R0, 0x1, P3 ;  /* 0x000000000d037211 */ /* 0x000fc600018f0eff */
[----:B------:R3:W-:Y:S04]  /*5d30*/  STL.64 [R1+0xc8], R4 ;  /* 0x0000c80401007387 */ /* 0x0007e80000100a00 */
[----:B------:R5:W-:Y:S04]  /*5d40*/  STL.64 [R1+0xc0], R2 ;  /* 0x0000c00201007387 */ /* 0x000be80000100a00 */
[----:B------:R-:W2:Y:S01]  /*5d50*/  LDL.LU R12, [R1+0x5c] ;  /* 0x00005c00010c7983 */ /* 0x000ea20000300800 */
[-C--:B-1----:R-:W-:Y:S02]  /*5d60*/  LEA R10, P0, R15, R26.reuse, 0x1 ;  /* 0x0000001a0f0a7211 */ /* 0x082fe400078008ff */
[----:B0-----:R-:W-:-:S02]  /*5d70*/  LEA R8, P1, R22, R26, 0x1 ;  /* 0x0000001a16087211 */ /* 0x001fc400078208ff */
[-C--:B------:R-:W-:Y:S02]  /*5d80*/  LEA.HI.X.SX32 R11, R15, R0.reuse, 0x1, P0 ;  /* 0x000000000f0b7211 */ /* 0x080fe400000f0eff */
[----:B------:R-:W-:-:S03]  /*5d90*/  LEA.HI.X.SX32 R9, R22, R0, 0x1, P1 ;  /* 0x0000000016097211 */ /* 0x000fc600008f0eff */
[----:B------:R0:W-:Y:S04]  /*5da0*/  STL.64 [R1+0xb8], R10 ;  /* 0x0000b80a01007387 */ /* 0x0001e80000100a00 */
[----:B------:R-:W2:Y:S01]  /*5db0*/  LDL.LU R13, [R1+0x1f0] ;  /* 0x0001f000010d7983 */ /* 0x000ea20000300800 */
[----:B---3--:R-:W-:-:S03]  /*5dc0*/  LEA R4, P2, R7, R26, 0x1 ;  /* 0x0000001a07047211 */ /* 0x008fc600078408ff */
[----:B------:R4:W-:Y:S01]  /*5dd0*/  STL.64 [R1+0xb0], R8 ;  /* 0x0000b00801007387 */ /* 0x0009e20000100a00 */
[----:B------:R-:W-:-:S03]  /*5de0*/  LEA.HI.X.SX32 R5, R7, R0, 0x1, P2 ;  /* 0x0000000007057211 */ /* 0x000fc600010f0eff */
[----:B------:R-:W3:Y:S01]  /*5df0*/  LDL.LU R15, [R1+0x1e8] ;  /* 0x0001e800010f7983 */ /* 0x000ee20000300800 */
[----:B-----5:R-:W-:-:S03]  /*5e00*/  LEA R2, P3, R23, R26, 0x1 ;  /* 0x0000001a17027211 */ /* 0x020fc600078608ff */
[----:B------:R1:W-:Y:S01]  /*5e10*/  STL.64 [R1+0xa8], R4 ;  /* 0x0000a80401007387 */ /* 0x0003e20000100a00 */
[----:B------:R-:W-:-:S03]  /*5e20*/  LEA.HI.X.SX32 R3, R23, R0, 0x1, P3 ;  /* 0x0000000017037211 */ /* 0x000fc600018f0eff */
[----:B------:R-:W5:Y:S04]  /*5e30*/  LDL.LU R7, [R1+0x1dc] ;  /* 0x0001dc0001077983 */ /* 0x000f680000300800 */
[----:B------:R1:W-:Y:S01]  /*5e40*/  STL.64 [R1+0xa0], R2 ;  /* 0x0000a00201007387 */ /* 0x0003e20000100a00 */
[----:B0-----:R-:W-:-:S03]  /*5e50*/  LEA R10, P0, R18, R26, 0x1 ;  /* 0x0000001a120a7211 */ /* 0x001fc600078008ff */
[----:B------:R-:W5:Y:S01]  /*5e60*/  LDL.LU R22, [R1+0x1d8] ;  /* 0x0001d80001167983 */ /* 0x000f620000300800 */
[----:B------:R-:W-:-:S03]  /*5e70*/  LEA.HI.X.SX32 R11, R18, R0, 0x1, P0 ;  /* 0x00000000120b7211 */ /* 0x000fc600000f0eff */
[----:B------:R-:W5:Y:S04]  /*5e80*/  LDL.LU R23, [R1+0x1d0] ;  /* 0x0001d00001177983 */ /* 0x000f680000300800 */
[----:B------:R0:W-:Y:S04]  /*5e90*/  STL.64 [R1+0x98], R10 ;  /* 0x0000980a01007387 */ /* 0x0001e80000100a00 */
[----:B------:R-:W5:Y:S01]  /*5ea0*/  LDL.LU R18, [R1+0x1c8] ;  /* 0x0001c80001127983 */ /* 0x000f620000300800 */
[-C--:B----4-:R-:W-:Y:S02]  /*5eb0*/  LEA R8, P1, R19, R26.reuse, 0x1 ;  /* 0x0000001a13087211 */ /* 0x090fe400078208ff */
[----:B-1----:R-:W-:-:S02]  /*5ec0*/  LEA R4, P2, R17, R26, 0x1 ;  /* 0x0000001a11047211 */ /* 0x002fc400078408ff */
[-C--:B------:R-:W-:Y:S02]  /*5ed0*/  LEA.HI.X.SX32 R9, R19, R0.reuse, 0x1, P1 ;  /* 0x0000000013097211 */ /* 0x080fe400008f0eff */
[----:B------:R-:W-:Y:S02]  /*5ee0*/  LEA.HI.X.SX32 R5, R17, R0, 0x1, P2 ;  /* 0x0000000011057211 */ /* 0x000fe400010f0eff */
[C---:B------:R-:W-:Y:S01]  /*5ef0*/  LEA R2, P3, R20.reuse, R26, 0x1 ;  /* 0x0000001a14027211 */ /* 0x040fe200078608ff */
[----:B------:R1:W-:Y:S03]  /*5f00*/  STL.64 [R1+0x90], R8 ;  /* 0x0000900801007387 */ /* 0x0003e60000100a00 */
[----:B------:R-:W-:Y:S01]  /*5f10*/  LEA.HI.X.SX32 R3, R20, R0, 0x1, P3 ;  /* 0x0000000014037211 */ /* 0x000fe200018f0eff */
[----:B------:R-:W4:Y:S04]  /*5f20*/  LDL.LU R19, [R1+0x1c0] ;  /* 0x0001c00001137983 */ /* 0x000f280000300800 */
[----:B------:R1:W-:Y:S01]  /*5f30*/  STL.64 [R1+0x88], R4 ;  /* 0x0000880401007387 */ /* 0x0003e20000100a00 */
[----:B0-----:R-:W-:-:S02]  /*5f40*/  LEA R10, P0, R21, R26, 0x1 ;  /* 0x0000001a150a7211 */ /* 0x001fc400078008ff */
[----:B-1----:R-:W-:Y:S02]  /*5f50*/  LEA R8, P1, R24, R26, 0x1 ;  /* 0x0000001a18087211 */ /* 0x002fe400078208ff */
[----:B------:R-:W-:Y:S02]  /*5f60*/  LEA.HI.X.SX32 R11, R21, R0, 0x1, P0 ;  /* 0x00000000150b7211 */ /* 0x000fe400000f0eff */
[----:B------:R-:W-:Y:S02]  /*5f70*/  LEA R4, P2, R28, R26, 0x1 ;  /* 0x0000001a1c047211 */ /* 0x000fe400078408ff */
[-C--:B------:R-:W-:Y:S01]  /*5f80*/  LEA.HI.X.SX32 R9, R24, R0.reuse, 0x1, P1 ;  /* 0x0000000018097211 */ /* 0x080fe200008f0eff */
[----:B------:R2:W-:Y:S01]  /*5f90*/  STL.64 [R1+0x80], R2 ;  /* 0x0000800201007387 */ /* 0x0005e20000100a00 */
[----:B------:R-:W-:-:S03]  /*5fa0*/  LEA.HI.X.SX32 R5, R28, R0, 0x1, P2 ;  /* 0x000000001c057211 */ /* 0x000fc600010f0eff */
[----:B------:R0:W-:Y:S04]  /*5fb0*/  STL.64 [R1+0x78], R10 ;  /* 0x0000780a01007387 */ /* 0x0001e80000100a00 */
[----:B------:R-:W4:Y:S04]  /*5fc0*/  LDL.LU R16, [R1+0x1bc] ;  /* 0x0001bc0001107983 */ /* 0x000f280000300800 */
[----:B------:R1:W-:Y:S04]  /*5fd0*/  STL.64 [R1+0x70], R8 ;  /* 0x0000700801007387 */ /* 0x0003e80000100a00 */
[----:B------:R-:W4:Y:S04]  /*5fe0*/  LDL.LU R28, [R1+0x1b4] ;  /* 0x0001b400011c7983 */ /* 0x000f280000300800 */
[----:B------:R3:W-:Y:S01]  /*5ff0*/  STL.64 [R1+0x68], R4 ;  /* 0x0000680401007387 */ /* 0x0007e20000100a00 */
[----:B--2---:R-:W-:-:S04]  /*6000*/  LEA R2, P3, R29, R26, 0x1 ;  /* 0x0000001a1d027211 */ /* 0x004fc800078608ff */
[----:B------:R-:W-:Y:S02]  /*6010*/  LEA.HI.X.SX32 R3, R29, R0, 0x1, P3 ;  /* 0x000000001d037211 */ /* 0x000fe400018f0eff */
[----:B------:R-:W2:Y:S04]  /*6020*/  LDL.LU R29, [R1+0x130] ;  /* 0x00013000011d7983 */ /* 0x000ea80000300800 */
[----:B------:R5:W-:Y:S04]  /*6030*/  STL.64 [R1+0x60], R2 ;  /* 0x0000600201007387 */ /* 0x000be80000100a00 */
[----:B------:R-:W2:Y:S04]  /*6040*/  LDL.LU R20, [R1+0x1a8] ;  /* 0x0001a80001147983 */ /* 0x000ea80000300800 */
[----:B------:R-:W2:Y:S01]  /*6050*/  LDL.LU R21, [R1+0x138] ;  /* 0x0001380001157983 */ /* 0x000ea20000300800 */
[----:B0-----:R-:W-:-:S03]  /*6060*/  LEA R10, P0, R12, R26, 0x1 ;  /* 0x0000001a0c0a7211 */ /* 0x001fc600078008ff */
[----:B------:R-:W2:Y:S01]  /*6070*/  LDL.LU R24, [R1+0x134] ;  /* 0x0001340001187983 */ /* 0x000ea20000300800 */
[----:B------:R-:W-:-:S05]  /*6080*/  LEA.HI.X.SX32 R11, R12, R0, 0x1, P0 ;  /* 0x000000000c0b7211 */ /* 0x000fca00000f0eff */
[----:B------:R0:W-:Y:S04]  /*6090*/  STL.64 [R1+0x58], R10 ;  /* 0x0000580a01007387 */ /* 0x0001e80000100a00 */
[----:B------:R-:W2:Y:S01]  /*60a0*/  LDL.LU R17, [R1+0x148] ;  /* 0x0001480001117983 */ /* 0x000ea20000300800 */
[----:B-1----:R-:W-:-:S04]  /*60b0*/  LEA R8, P1, R13, R26, 0x1 ;  /* 0x0000001a0d087211 */ /* 0x002fc800078208ff */
[----:B------:R-:W-:Y:S02]  /*60c0*/  LEA.HI.X.SX32 R9, R13, R0, 0x1, P1 ;  /* 0x000000000d097211 */ /* 0x000fe400008f0eff */
[----:B---3--:R-:W-:-:S03]  /*60d0*/  LEA R4, P2, R15, R26, 0x1 ;  /* 0x0000001a0f047211 */ /* 0x008fc600078408ff */
[----:B------:R1:W-:Y:S01]  /*60e0*/  STL.64 [R1+0x50], R8 ;  /* 0x0000500801007387 */ /* 0x0003e20000100a00 */
[----:B------:R-:W-:-:S03]  /*60f0*/  LEA.HI.X.SX32 R5, R15, R0, 0x1, P2 ;  /* 0x000000000f057211 */ /* 0x000fc600010f0eff */
[----:B------:R-:W3:Y:S01]  /*6100*/  LDL.LU R12, [R1+0x13c] ;  /* 0x00013c00010c7983 */ /* 0x000ee20000300800 */
[----:B-----5:R-:W-:-:S03]  /*6110*/  LEA R2, P3, R7, R26, 0x1 ;  /* 0x0000001a07027211 */ /* 0x020fc600078608ff */
[----:B------:R5:W-:Y:S01]  /*6120*/  STL.64 [R1+0x48], R4 ;  /* 0x0000480401007387 */ /* 0x000be20000100a00 */
[----:B------:R-:W-:-:S03]  /*6130*/  LEA.HI.X.SX32 R3, R7, R0, 0x1, P3 ;  /* 0x0000000007037211 */ /* 0x000fc600018f0eff */
[----:B------:R-:W3:Y:S01]  /*6140*/  LDL.LU R7, [R1+0x140] ;  /* 0x0001400001077983 */ /* 0x000ee20000300800 */
[----:B0-----:R-:W-:-:S04]  /*6150*/  LEA R10, P0, R22, R26, 0x1 ;  /* 0x0000001a160a7211 */ /* 0x001fc800078008ff */
[----:B------:R-:W-:Y:S01]  /*6160*/  LEA.HI.X.SX32 R11, R22, R0, 0x1, P0 ;  /* 0x00000000160b7211 */ /* 0x000fe200000f0eff */
[----:B------:R4:W-:Y:S01]  /*6170*/  STL.64 [R1+0x40], R2 ;  /* 0x0000400201007387 */ /* 0x0009e20000100a00 */
[----:B-1----:R-:W-:-:S03]  /*6180*/  LEA R8, P1, R23, R26, 0x1 ;  /* 0x0000001a17087211 */ /* 0x002fc600078208ff */
[----:B------:R-:W3:Y:S04]  /*6190*/  LDL.LU R13, [R1+0x144] ;  /* 0x00014400010d7983 */ /* 0x000ee80000300800 */
[----:B------:R-:W-:Y:S01]  /*61a0*/  STL.64 [R1+0x38], R10 ;  /* 0x0000380a01007387 */ /* 0x000fe20000100a00 */
[----:B-----5:R-:W-:-:S03]  /*61b0*/  LEA R4, P2, R18, R26, 0x1 ;  /* 0x0000001a12047211 */ /* 0x020fc600078408ff */
[----:B------:R-:W5:Y:S01]  /*61c0*/  LDL.LU R15, [R1+0x18c] ;  /* 0x00018c00010f7983 */ /* 0x000f620000300800 */
[-C--:B------:R-:W-:Y:S02]  /*61d0*/  LEA.HI.X.SX32 R9, R23, R0.reuse, 0x1, P1 ;  /* 0x0000000017097211 */ /* 0x080fe400008f0eff */
[----:B------:R-:W-:-:S03]  /*61e0*/  LEA.HI.X.SX32 R5, R18, R0, 0x1, P2 ;  /* 0x0000000012057211 */ /* 0x000fc600010f0eff */
[----:B------:R0:W-:Y:S04]  /*61f0*/  STL.64 [R1+0x30], R8 ;  /* 0x0000300801007387 */ /* 0x0001e80000100a00 */
[----:B------:R-:W5:Y:S04]  /*6200*/  LDL.LU R22, [R1+0x14c] ;  /* 0x00014c0001167983 */ /* 0x000f680000300800 */
[----:B------:R1:W-:Y:S04]  /*6210*/  STL.64 [R1+0x28], R4 ;  /* 0x0000280401007387 */ /* 0x0003e80000100a00 */
[----:B------:R-:W5:Y:S04]  /*6220*/  LDL.LU R23, [R1+0x184] ;  /* 0x0001840001177983 */ /* 0x000f680000300800 */
[----:B------:R-:W5:Y:S01]  /*6230*/  LDL.LU R18, [R1+0x178] ;  /* 0x0001780001127983 */ /* 0x000f620000300800 */
[----:B----4-:R-:W-:-:S04]  /*6240*/  LEA R2, P3, R19, R26, 0x1 ;  /* 0x0000001a13027211 */ /* 0x010fc800078608ff */
[----:B------:R-:W-:Y:S02]  /*6250*/  LEA.HI.X.SX32 R3, R19, R0, 0x1, P3 ;  /* 0x0000000013037211 */ /* 0x000fe400018f0eff */
[----:B------:R-:W4:Y:S04]  /*6260*/  LDL.LU R19, [R1+0x174] ;  /* 0x0001740001137983 */ /* 0x000f280000300800 */
[----:B------:R2:W-:Y:S01]  /*6270*/  STL.64 [R1+0x20], R2 ;  /* 0x0000200201007387 */ /* 0x0005e20000100a00 */
[-C--:B0-----:R-:W-:Y:S02]  /*6280*/  LEA R8, P0, R16, R26.reuse, 0x1 ;  /* 0x0000001a10087211 */ /* 0x081fe400078008ff */
[----:B-1----:R-:W-:-:S04]  /*6290*/  LEA R4, P1, R28, R26, 0x1 ;  /* 0x0000001a1c047211 */ /* 0x002fc800078208ff */
[-C--:B------:R-:W-:Y:S02]  /*62a0*/  LEA.HI.X.SX32 R5, R28, R0.reuse, 0x1, P1 ;  /* 0x000000001c057211 */ /* 0x080fe400008f0eff */
[----:B------:R-:W-:-:S03]  /*62b0*/  LEA.HI.X.SX32 R9, R16, R0, 0x1, P0 ;  /* 0x0000000010097211 */ /* 0x000fc600000f0eff */
[----:B------:R0:W-:Y:S04]  /*62c0*/  STL.64 [R1+0x10], R4 ;  /* 0x0000100401007387 */ /* 0x0001e80000100a00 */
[----:B------:R-:W-:Y:S01]  /*62d0*/  STL.64 [R1+0x18], R8 ;  /* 0x0000180801007387 */ /* 0x000fe20000100a00 */
[----:B--2---:R-:W-:-:S04]  /*62e0*/  LEA R2, P2, R29, R26, 0x1 ;  /* 0x0000001a1d027211 */ /* 0x004fc800078408ff */
[----:B------:R-:W-:Y:S02]  /*62f0*/  LEA.HI.X.SX32 R3, R29, R0, 0x1, P2 ;  /* 0x000000001d037211 */ /* 0x000fe400010f0eff */
[CC--:B0-----:R-:W-:Y:S02]  /*6300*/  LEA R4, P0, R20.reuse, R26.reuse, 0x1 ;  /* 0x0000001a14047211 */ /* 0x0c1fe400078008ff */
[C---:B------:R-:W-:Y:S01]  /*6310*/  LEA R28, P1, R21.reuse, R26, 0x1 ;  /* 0x0000001a151c7211 */ /* 0x040fe200078208ff */
[----:B------:R0:W-:Y:S01]  /*6320*/  STL.64 [R1+0x8], R2 ;  /* 0x0000080201007387 */ /* 0x0001e20000100a00 */
[-C--:B------:R-:W-:Y:S02]  /*6330*/  LEA.HI.X.SX32 R5, R20, R0.reuse, 0x1, P0 ;  /* 0x0000000014057211 */ /* 0x080fe400000f0eff */
[----:B------:R-:W-:-:S05]  /*6340*/  LEA.HI.X.SX32 R29, R21, R0, 0x1, P1 ;  /* 0x00000000151d7211 */ /* 0x000fca00008f0eff */
[----:B------:R-:W-:Y:S01]  /*6350*/  STL.64 [R1+0x1cd8], R28 ;  /* 0x001cd81c01007387 */ /* 0x000fe20000100a00 */
[----:B0-----:R-:W-:-:S03]  /*6360*/  LEA R2, P2, R24, R26, 0x1 ;  /* 0x0000001a18027211 */ /* 0x001fc600078408ff */
[----:B------:R-:W-:Y:S01]  /*6370*/  STL.64 [R1], R4 ;  /* 0x0000000401007387 */ /* 0x000fe20000100a00 */
[----:B------:R-:W-:-:S03]  /*6380*/  LEA.HI.X.SX32 R3, R24, R0, 0x1, P2 ;  /* 0x0000000018037211 */ /* 0x000fc600010f0eff */
[----:B------:R-:W2:Y:S04]  /*6390*/  LDL.LU R20, [R1+0x170] ;  /* 0x0001700001147983 */ /* 0x000ea80000300800 */
[----:B------:R-:W2:Y:S04]  /*63a0*/  LDL.LU R21, [R1+0x164] ;  /* 0x0001640001157983 */ /* 0x000ea80000300800 */
[----:B------:R-:W2:Y:S04]  /*63b0*/  LDL.LU R24, [R1+0x158] ;  /* 0x0001580001187983 */ /* 0x000ea80000300800 */
[----:B------:R0:W-:Y:S01]  /*63c0*/  STL.64 [R1+0x130], R2 ;  /* 0x0001300201007387 */ /* 0x0001e20000100a00 */
[----:B---3--:R-:W-:-:S02]  /*63d0*/  LEA R8, P1, R12, R26, 0x1 ;  /* 0x0000001a0c087211 */ /* 0x008fc400078208ff */
[-C--:B0-----:R-:W-:Y:S02]  /*63e0*/  LEA R2, P0, R17, R26.reuse, 0x1 ;  /* 0x0000001a11027211 */ /* 0x081fe400078008ff */
[----:B------:R-:W-:Y:S02]  /*63f0*/  LEA R4, P2, R7, R26, 0x1 ;  /* 0x0000001a07047211 */ /* 0x000fe400078408ff */
[-C--:B------:R-:W-:Y:S02]  /*6400*/  LEA.HI.X.SX32 R3, R17, R0.reuse, 0x1, P0 ;  /* 0x0000000011037211 */ /* 0x080fe400000f0eff */
[-C--:B------:R-:W-:Y:S02]  /*6410*/  LEA.HI.X.SX32 R5, R7, R0.reuse, 0x1, P2 ;  /* 0x0000000007057211 */ /* 0x080fe400010f0eff */
[----:B------:R-:W-:Y:S01]  /*6420*/  LEA.HI.X.SX32 R9, R12, R0, 0x1, P1 ;  /* 0x000000000c097211 */ /* 0x000fe200008f0eff */
[----:B------:R-:W-:Y:S04]  /*6430*/  STL.64 [R1+0x1cd0], R2 ;  /* 0x001cd00201007387 */ /* 0x000fe80000100a00 */
[----:B------:R-:W-:Y:S04]  /*6440*/  STL.64 [R1+0x1ce0], R4 ;  /* 0x001ce00401007387 */ /* 0x000fe80000100a00 */
[----:B------:R0:W-:Y:S01]  /*6450*/  STL.64 [R1+0x138], R8 ;  /* 0x0001380801007387 */ /* 0x0001e20000100a00 */
[----:B-----5:R-:W-:-:S04]  /*6460*/  LEA R6, P1, R15, R26, 0x1 ;  /* 0x0000001a0f067211 */ /* 0x020fc800078208ff */
[----:B------:R-:W-:Y:S02]  /*6470*/  LEA.HI.X.SX32 R7, R15, R0, 0x1, P1 ;  /* 0x000000000f077211 */ /* 0x000fe400008f0eff */
[----:B0-----:R-:W-:-:S04]  /*6480*/  LEA R8, P0, R13, R26, 0x1 ;  /* 0x0000001a0d087211 */ /* 0x001fc800078008ff */
[----:B------:R-:W-:Y:S01]  /*6490*/  LEA.HI.X.SX32 R9, R13, R0, 0x1, P0 ;  /* 0x000000000d097211 */ /* 0x000fe200000f0eff */
[----:B------:R-:W-:Y:S01]  /*64a0*/  STL.64 [R1+0x1ce8], R6 ;  /* 0x001ce80601007387 */ /* 0x000fe20000100a00 */
[----:B------:R-:W-:-:S03]  /*64b0*/  LEA R2, P2, R22, R26, 0x1 ;  /* 0x0000001a16027211 */ /* 0x000fc600078408ff */
[----:B------:R0:W-:Y:S01]  /*64c0*/  STL.64 [R1+0x140], R8 ;  /* 0x0001400801007387 */ /* 0x0001e20000100a00 */
[----:B------:R-:W-:Y:S02]  /*64d0*/  LEA.HI.X.SX32 R3, R22, R0, 0x1, P2 ;  /* 0x0000000016037211 */ /* 0x000fe400010f0eff */
[----:B------:R-:W-:-:S04]  /*64e0*/  LEA R10, P1, R18, R26, 0x1 ;  /* 0x0000001a120a7211 */ /* 0x000fc800078208ff */
[----:B------:R-:W-:Y:S02]  /*64f0*/  LEA.HI.X.SX32 R11, R18, R0, 0x1, P1 ;  /* 0x00000000120b7211 */ /* 0x000fe400008f0eff */
[----:B0-----:R-:W-:-:S04]  /*6500*/  LEA R8, P0, R23, R26, 0x1 ;  /* 0x0000001a17087211 */ /* 0x001fc800078008ff */
[----:B------:R-:W-:Y:S01]  /*6510*/  LEA.HI.X.SX32 R9, R23, R0, 0x1, P0 ;  /* 0x0000000017097211 */ /* 0x000fe200000f0eff */
[----:B------:R-:W-:Y:S04]  /*6520*/  STL.64 [R1+0x148], R2 ;  /* 0x0001480201007387 */ /* 0x000fe80000100a00 */
[----:B------:R-:W-:Y:S04]  /*6530*/  STL.64 [R1+0x1cc8], R8 ;  /* 0x001cc80801007387 */ /* 0x000fe80000100a00 */
[----:B------:R0:W-:Y:S04]  /*6540*/  STL.64 [R1+0x1cf0], R10 ;  /* 0x001cf00a01007387 */ /* 0x0001e80000100a00 */
[----:B0-----:R-:W3:Y:S04]  /*6550*/  LDL.LU R10, [R1+0x154] ;  /* 0x00015400010a7983 */ /* 0x001ee80000300800 */
[----:B------:R-:W5:Y:S01]  /*6560*/  LDL.LU R11, [R1+0x150] ;  /* 0x00015000010b7983 */ /* 0x000f620000300800 */
[----:B----4-:R-:W-:-:S03]  /*6570*/  LEA R12, P2, R19, R26, 0x1 ;  /* 0x0000001a130c7211 */ /* 0x010fc600078408ff */
[----:B------:R-:W4:Y:S01]  /*6580*/  LDL.LU R8, [R1+0x3b8] ;  /* 0x0003b80001087983 */ /* 0x000f220000300800 */
[----:B------:R-:W-:-:S03]  /*6590*/  LEA.HI.X.SX32 R13, R19, R0, 0x1, P2 ;  /* 0x00000000130d7211 */ /* 0x000fc600010f0eff */
[----:B------:R-:W4:Y:S04]  /*65a0*/  LDL.LU R9, [R1+0x3ac] ;  /* 0x0003ac0001097983 */ /* 0x000f280000300800 */
[----:B------:R-:W4:Y:S04]  /*65b0*/  LDL.LU R6, [R1+0x3a0] ;  /* 0x0003a00001067983 */ /* 0x000f280000300800 */
[----:B------:R-:W4:Y:S04]  /*65c0*/  LDL.LU R4, [R1+0x394] ;  /* 0x0003940001047983 */ /* 0x000f280000300800 */
[----:B------:R-:W4:Y:S04]  /*65d0*/  LDL.LU R5, [R1+0x384] ;  /* 0x0003840001057983 */ /* 0x000f280000300800 */
[----:B------:R-:W-:Y:S04]  /*65e0*/  STL.64 [R1+0x1cf8], R12 ;  /* 0x001cf80c01007387 */ /* 0x000fe80000100a00 */
[----:B------:R-:W4:Y:S04]  /*65f0*/  LDL.LU R7, [R1+0x378] ;  /* 0x0003780001077983 */ /* 0x000f280000300800 */
[----:B------:R-:W4:Y:S04]  /*6600*/  LDL.LU R29, [R1+0x36c] ;  /* 0x00036c00011d7983 */ /* 0x000f280000300800 */
[----:B------:R-:W4:Y:S01]  /*6610*/  LDL.LU R2, [R1+0x360] ;  /* 0x0003600001027983 */ /* 0x000f220000300800 */
[----:B--2---:R-:W-:-:S02]  /*6620*/  LEA R14, P0, R20, R26, 0x1 ;  /* 0x0000001a140e7211 */ /* 0x004fc400078008ff */
[C---:B------:R-:W-:Y:S02]  /*6630*/  LEA R16, P1, R21.reuse, R26, 0x1 ;  /* 0x0000001a15107211 */ /* 0x040fe400078208ff */
[----:B------:R-:W-:Y:S02]  /*6640*/  LEA.HI.X.SX32 R15, R20, R0, 0x1, P0 ;  /* 0x00000000140f7211 */ /* 0x000fe400000f0eff */
[C---:B------:R-:W-:Y:S02]  /*6650*/  LEA R18, P2, R24.reuse, R26, 0x1 ;  /* 0x0000001a18127211 */ /* 0x040fe400078408ff */
[-C--:B------:R-:W-:Y:S02]  /*6660*/  LEA.HI.X.SX32 R17, R21, R0.reuse, 0x1, P1 ;  /* 0x0000000015117211 */ /* 0x080fe400008f0eff */
[----:B------:R-:W-:Y:S02]  /*6670*/  LEA.HI.X.SX32 R19, R24, R0, 0x1, P2 ;  /* 0x0000000018137211 */ /* 0x000fe400010f0eff */
[C---:B------:R-:W-:Y:S01]  /*6680*/  LEA R24, P2, R25.reuse, R26, 0x1 ;  /* 0x0000001a19187211 */ /* 0x040fe200078408ff */
[----:B------:R-:W-:Y:S03]  /*6690*/  STL.64 [R1+0x1d00], R14 ;  /* 0x001d000e01007387 */ /* 0x000fe60000100a00 */
[----:B------:R-:W-:Y:S01]  /*66a0*/  LEA.HI.X.SX32 R25, R25, R0, 0x1, P2 ;  /* 0x0000000019197211 */ /* 0x000fe200010f0eff */
[----:B------:R-:W2:Y:S04]  /*66b0*/  LDL.LU R3, [R1+0x354] ;  /* 0x0003540001037983 */ /* 0x000ea80000300800 */
[----:B------:R-:W2:Y:S04]  /*66c0*/  LDL.LU R28, [R1+0x348] ;  /* 0x00034800011c7983 */ /* 0x000ea80000300800 */
[----:B------:R-:W-:Y:S04]  /*66d0*/  STL.64 [R1+0x1d08], R16 ;  /* 0x001d081001007387 */ /* 0x000fe80000100a00 */
[----:B------:R-:W-:Y:S01]  /*66e0*/  STL.64 [R1+0x1d10], R18 ;  /* 0x001d101201007387 */ /* 0x000fe20000100a00 */
[----:B---3--:R-:W-:-:S02]  /*66f0*/  LEA R20, P0, R10, R26, 0x1 ;  /* 0x0000001a0a147211 */ /* 0x008fc400078008ff */
[C---:B-----5:R-:W-:Y:S02]  /*6700*/  LEA R22, P1, R11.reuse, R26, 0x1 ;  /* 0x0000001a0b167211 */ /* 0x060fe400078208ff */
[-C--:B------:R-:W-:Y:S02]  /*6710*/  LEA.HI.X.SX32 R21, R10, R0.reuse, 0x1, P0 ;  /* 0x000000000a157211 */ /* 0x080fe400000f0eff */
[----:B------:R-:W-:Y:S02]  /*6720*/  LEA.HI.X.SX32 R23, R11, R0, 0x1, P1 ;  /* 0x000000000b177211 */ /* 0x000fe400008f0eff */
[C---:B------:R-:W-:Y:S01]  /*6730*/  LEA R26, P3, R27.reuse, R26, 0x1 ;  /* 0x0000001a1b1a7211 */ /* 0x040fe200078608ff */
[----:B------:R-:W-:Y:S03]  /*6740*/  STL.64 [R1+0x1d18], R20 ;  /* 0x001d181401007387 */ /* 0x000fe60000100a00 */
[----:B------:R-:W-:Y:S01]  /*6750*/  LEA.HI.X.SX32 R27, R27, R0, 0x1, P3 ;  /* 0x000000001b1b7211 */ /* 0x000fe200018f0eff */
[----:B------:R-:W-:Y:S04]  /*6760*/  STL.64 [R1+0x1d20], R22 ;  /* 0x001d201601007387 */ /* 0x000fe80000100a00 */
[----:B------:R0:W-:Y:S04]  /*6770*/  STL.64 [R1+0x1d28], R24 ;  /* 0x001d281801007387 */ /* 0x0001e80000100a00 */
[----:B------:R-:W4:Y:S04]  /*6780*/  LDL R0, [R1+0x38c] ;  /* 0x00038c0001007983 */ /* 0x000f280000100800 */
[----:B------:R-:W-:Y:S04]  /*6790*/  STL.64 [R1+0x1d30], R26 ;  /* 0x001d301a01007387 */ /* 0x000fe80000100a00 */
[----:B0-----:R-:W3:Y:S04]  /*67a0*/  LDL.LU R24, [R1+0x33c] ;  /* 0x00033c0001187983 */ /* 0x001ee80000300800 */
[----:B----4-:R-:W-:Y:S04]  /*67b0*/  STS.U16 [R0+0x9800], R8 ;  /* 0x0098000800007388 */ /* 0x010fe80000000400 */
[----:B------:R-:W-:Y:S04]  /*67c0*/  STS.U16 [R0+0xa000], R9 ;  /* 0x00a0000900007388 */ /* 0x000fe80000000400 */
[----:B------:R-:W-:Y:S04]  /*67d0*/  STS.U16 [R0+0xa800], R6 ;  /* 0x00a8000600007388 */ /* 0x000fe80000000400 */
[----:B------:R0:W-:Y:S04]  /*67e0*/  STS.U16 [R0+0xb000], R4 ;  /* 0x00b0000400007388 */ /* 0x0001e80000000400 */
[----:B------:R1:W-:Y:S04]  /*67f0*/  STS.U16 [R0+0xb800], R5 ;  /* 0x00b8000500007388 */ /* 0x0003e80000000400 */
[----:B------:R-:W-:Y:S04]  /*6800*/  STS.U16 [R0+0xc000], R7 ;  /* 0x00c0000700007388 */ /* 0x000fe80000000400 */
[----:B0-----:R-:W4:Y:S04]  /*6810*/  LDL.LU R4, [R1+0x330] ;  /* 0x0003300001047983 */ /* 0x001f280000300800 */
[----:B-1----:R-:W5:Y:S04]  /*6820*/  LDL.LU R5, [R1+0x324] ;  /* 0x0003240001057983 */ /* 0x002f680000300800 */
[----:B------:R0:W-:Y:S04]  /*6830*/  STS.U16 [R0+0xc800], R29 ;  /* 0x00c8001d00007388 */ /* 0x0001e80000000400 */
[----:B0-----:R-:W5:Y:S04]  /*6840*/  LDL.LU R29, [R1+0x318] ;  /* 0x00031800011d7983 */ /* 0x001f680000300800 */
[----:B------:R0:W-:Y:S04]  /*6850*/  STS.U16 [R0+0xd000], R2 ;  /* 0x00d0000200007388 */ /* 0x0001e80000000400 */
[----:B--2---:R1:W-:Y:S04]  /*6860*/  STS.U16 [R0+0xd800], R3 ;  /* 0x00d8000300007388 */ /* 0x0043e80000000400 */
[----:B0-----:R-:W2:Y:S04]  /*6870*/  LDL.LU R2, [R1+0x30c] ;  /* 0x00030c0001027983 */ /* 0x001ea80000300800 */
[----:B-1----:R-:W2:Y:S04]  /*6880*/  LDL.LU R3, [R1+0x300] ;  /* 0x0003000001037983 */ /* 0x002ea80000300800 */
[----:B------:R-:W2:Y:S04]  /*6890*/  LDL.LU R25, [R1+0x2f4] ;  /* 0x0002f40001197983 */ /* 0x000ea80000300800 */
        /* <DEDUP_REMOVED lines=16> */
[----:B------:R0:W-:Y:S04]  /*69a0*/  STS.U16 [R0+0xe000], R28 ;  /* 0x00e0001c00007388 */ /* 0x0001e80000000400 */
[----:B------:R-:W2:Y:S04]  /*69b0*/  LDL.LU R6, [R1+0x240] ;  /* 0x0002400001067983 */ /* 0x000ea80000300800 */
[----:B------:R-:W2:Y:S04]  /*69c0*/  LDL.LU R7, [R1+0x23c] ;  /* 0x00023c0001077983 */ /* 0x000ea80000300800 */
[----:B---3--:R-:W-:Y:S04]  /*69d0*/  STS.U16 [R0+0xe800], R24 ;  /* 0x00e8001800007388 */ /* 0x008fe80000000400 */
[----:B0-----:R-:W3:Y:S04]  /*69e0*/  LDL.LU R28, [R1+0x238] ;  /* 0x00023800011c7983 */ /* 0x001ee80000300800 */
[----:B----4-:R0:W-:Y:S04]  /*69f0*/  STS.U16 [R0+0xf000], R4 ;  /* 0x00f0000400007388 */ /* 0x0101e80000000400 */
[----:B-----5:R1:W-:Y:S04]  /*6a00*/  STS.U16 [R0+0xf800], R5 ;  /* 0x00f8000500007388 */ /* 0x0203e80000000400 */
[----:B0-----:R-:W4:Y:S04]  /*6a10*/  LDL.LU R4, [R1+0x234] ;  /* 0x0002340001047983 */ /* 0x001f280000300800 */
[----:B-1----:R-:W5:Y:S04]  /*6a20*/  LDL.LU R5, [R1+0x230] ;  /* 0x0002300001057983 */ /* 0x002f680000300800 */
[----:B------:R0:W-:Y:S04]  /*6a30*/  STS.U16 [R0+0x10000], R29 ;  /* 0x0100001d00007388 */ /* 0x0001e80000000400 */
[----:B0-----:R-:W5:Y:S04]  /*6a40*/  LDL.LU R29, [R1+0x22c] ;  /* 0x00022c00011d7983 */ /* 0x001f680000300800 */
[----:B--2---:R0:W-:Y:S04]  /*6a50*/  STS.U16 [R0+0x10800], R2 ;  /* 0x0108000200007388 */ /* 0x0041e80000000400 */
[----:B------:R1:W-:Y:S04]  /*6a60*/  STS.U16 [R0+0x11000], R3 ;  /* 0x0110000300007388 */ /* 0x0003e80000000400 */
[----:B------:R2:W-:Y:S04]  /*6a70*/  STS.U16 [R0+0x11800], R25 ;  /* 0x0118001900007388 */ /* 0x0005e80000000400 */
[----:B0-----:R-:W5:Y:S04]  /*6a80*/  LDL.LU R2, [R1+0x228] ;  /* 0x0002280001027983 */ /* 0x001f680000300800 */
[----:B------:R-:W-:Y:S04]  /*6a90*/  STS.U16 [R0+0x12000], R22 ;  /* 0x0120001600007388 */ /* 0x000fe80000000400 */
        /* <DEDUP_REMOVED lines=16> */
[----:B-1----:R-:W5:Y:S04]  /*6ba0*/  LDL.LU R3, [R1+0x224] ;  /* 0x0002240001037983 */ /* 0x002f680000300800 */
[----:B------:R-:W-:Y:S04]  /*6bb0*/  STS.U16 [R0+0x1a800], R7 ;  /* 0x01a8000700007388 */ /* 0x000fe80000000400 */
[----:B---3--:R0:W-:Y:S04]  /*6bc0*/  STS.U16 [R0+0x1b000], R28 ;  /* 0x01b0001c00007388 */ /* 0x0081e80000000400 */
[----:B------:R-:W3:Y:S04]  /*6bd0*/  LDL.LU R24, [R1+0x220] ;  /* 0x0002200001187983 */ /* 0x000ee80000300800 */
[----:B--2---:R-:W2:Y:S04]  /*6be0*/  LDL.LU R25, [R1+0x21c] ;  /* 0x00021c0001197983 */ /* 0x004ea80000300800 */
[----:B0-----:R-:W2:Y:S04]  /*6bf0*/  LDL.LU R28, [R1+0x218] ;  /* 0x00021800011c7983 */ /* 0x001ea80000300800 */
[----:B------:R-:W2:Y:S04]  /*6c00*/  LDL.LU R22, [R1+0x214] ;  /* 0x0002140001167983 */ /* 0x000ea80000300800 */
[----:B----4-:R-:W-:Y:S04]  /*6c10*/  STS.U16 [R0+0x1b800], R4 ;  /* 0x01b8000400007388 */ /* 0x010fe80000000400 */
[----:B-----5:R-:W-:Y:S04]  /*6c20*/  STS.U16 [R0+0x1c000], R5 ;  /* 0x01c0000500007388 */ /* 0x020fe80000000400 */
[----:B------:R0:W-:Y:S04]  /*6c30*/  STS.U16 [R0+0x1c800], R29 ;  /* 0x01c8001d00007388 */ /* 0x0001e80000000400 */
[----:B0-----:R-:W4:Y:S04]  /*6c40*/  LDL.LU R29, [R1+0x470] ;  /* 0x00047000011d7983 */ /* 0x001f280000300800 */
[----:B------:R0:W-:Y:S04]  /*6c50*/  STS.U16 [R0+0x1d000], R2 ;  /* 0x01d0000200007388 */ /* 0x0001e80000000400 */
[----:B0-----:R-:W5:Y:S04]  /*6c60*/  LDL.LU R2, [R1+0x464] ;  /* 0x0004640001027983 */ /* 0x001f680000300800 */
[----:B------:R-:W5:Y:S04]  /*6c70*/  LDL.LU R23, [R1+0x458] ;  /* 0x0004580001177983 */ /* 0x000f680000300800 */
        /* <DEDUP_REMOVED lines=11> */
[----:B------:R-:W5:Y:S01]  /*6d30*/  LDL.LU R8, [R1+0x3e0] ;  /* 0x0003e00001087983 */ /* 0x000f620000300800 */
[----:B------:R-:W-:-:S03]  /*6d40*/  LOP3.LUT R20, R0, 0x20, RZ, 0x3c, !PT ;  /* 0x0000002000147812 */ /* 0x000fc600078e3cff */
[----:B------:R-:W5:Y:S04]  /*6d50*/  LDL.LU R9, [R1+0x3d8] ;  /* 0x0003d80001097983 */ /* 0x000f680000300800 */
[----:B------:R-:W5:Y:S04]  /*6d60*/  LDL.LU R6, [R1+0x3d0] ;  /* 0x0003d00001067983 */ /* 0x000f680000300800 */
[----:B------:R-:W5:Y:S04]  /*6d70*/  LDL.LU R7, [R1+0x3c8] ;  /* 0x0003c80001077983 */ /* 0x000f680000300800 */
[----:B------:R0:W-:Y:S04]  /*6d80*/  STS.U16 [R0+0x1d800], R3 ;  /* 0x01d8000300007388 */ /* 0x0001e80000000400 */
[----:B------:R-:W5:Y:S04]  /*6d90*/  LDL.LU R4, [R1+0x3c0] ;  /* 0x0003c00001047983 */ /* 0x000f680000300800 */
[----:B------:R-:W5:Y:S04]  /*6da0*/  LDL.LU R5, [R1+0x3b4] ;  /* 0x0003b40001057983 */ /* 0x000f680000300800 */
[----:B---3--:R-:W-:Y:S04]  /*6db0*/  STS.U16 [R0+0x1e000], R24 ;  /* 0x01e0001800007388 */ /* 0x008fe80000000400 */
[----:B0-----:R-:W3:Y:S04]  /*6dc0*/  LDL.LU R3, [R1+0x3a8] ;  /* 0x0003a80001037983 */ /* 0x001ee80000300800 */
[----:B--2---:R-:W-:Y:S04]  /*6dd0*/  STS.U16 [R0+0x1e800], R25 ;  /* 0x01e8001900007388 */ /* 0x004fe80000000400 */
[----:B------:R0:W-:Y:S04]  /*6de0*/  STS.U16 [R0+0x1f000], R28 ;  /* 0x01f0001c00007388 */ /* 0x0001e80000000400 */
[----:B------:R-:W-:Y:S04]  /*6df0*/  STS.U16 [R0+0x1f800], R22 ;  /* 0x01f8001600007388 */ /* 0x000fe80000000400 */
[----:B0-----:R-:W2:Y:S04]  /*6e00*/  LDL.LU R28, [R1+0x39c] ;  /* 0x00039c00011c7983 */ /* 0x001ea80000300800 */
[----:B------:R-:W-:Y:S04]  /*6e10*/  STL [R1+0x1de8], R0 ;  /* 0x001de80001007387 */ /* 0x000fe80000100800 */
[----:B----4-:R0:W-:Y:S04]  /*6e20*/  STS.U16 [R20+0x200], R29 ;  /* 0x0002001d14007388 */ /* 0x0101e80000000400 */
[----:B0-----:R-:W4:Y:S04]  /*6e30*/  LDL.LU R29, [R1+0x390] ;  /* 0x00039000011d7983 */ /* 0x001f280000300800 */
[----:B-----5:R0:W-:Y:S04]  /*6e40*/  STS.U16 [R20+0xa00], R2 ;  /* 0x000a000214007388 */ /* 0x0201e80000000400 */
        /* <DEDUP_REMOVED lines=14> */
[----:B0-----:R-:W5:Y:S04]  /*6f30*/  LDL.LU R2, [R1+0x380] ;  /* 0x0003800001027983 */ /* 0x001f680000300800 */
[----:B------:R-:W-:Y:S04]  /*6f40*/  STS.U16 [R20+0x8200], R6 ;  /* 0x0082000614007388 */ /* 0x000fe80000000400 */
[----:B------:R-:W-:Y:S04]  /*6f50*/  STS.U16 [R20+0x8a00], R7 ;  /* 0x008a000714007388 */ /* 0x000fe80000000400 */
[----:B------:R-:W5:Y:S04]  /*6f60*/  LDL.LU R0, [R1+0x374] ;  /* 0x0003740001007983 */ /* 0x000f680000300800 */
[----:B------:R-:W-:Y:S04]  /*6f70*/  STS.U16 [R20+0x9200], R4 ;  /* 0x0092000414007388 */ /* 0x000fe80000000400 */
[----:B------:R-:W5:Y:S04]  /*6f80*/  LDL.LU R26, [R1+0x368] ;  /* 0x00036800011a7983 */ /* 0x000f680000300800 */
[----:B------:R-:W-:Y:S04]  /*6f90*/  STS.U16 [R20+0x9a00], R5 ;  /* 0x009a000514007388 */ /* 0x000fe80000000400 */
[----:B------:R-:W5:Y:S04]  /*6fa0*/  LDL.LU R27, [R1+0x35c] ;  /* 0x00035c00011b7983 */ /* 0x000f680000300800 */
[----:B---3--:R0:W-:Y:S04]  /*6fb0*/  STS.U16 [R20+0xa200], R3 ;  /* 0x00a2000314007388 */ /* 0x0081e80000000400 */
[----:B------:R-:W3:Y:S04]  /*6fc0*/  LDL.LU R24, [R1+0x350] ;  /* 0x0003500001187983 */ /* 0x000ee80000300800 */
[----:B0-----:R-:W3:Y:S04]  /*6fd0*/  LDL.LU R3, [R1+0x344] ;  /* 0x0003440001037983 */ /* 0x001ee80000300800 */
[----:B------:R-:W3:Y:S04]  /*6fe0*/  LDL.LU R25, [R1+0x338] ;  /* 0x0003380001197983 */ /* 0x000ee80000300800 */
[----:B--2---:R0:W-:Y:S04]  /*6ff0*/  STS.U16 [R20+0xaa00], R28 ;  /* 0x00aa001c14007388 */ /* 0x0041e80000000400 */
[----:B------:R-:W2:Y:S04]  /*7000*/  LDL.LU R22, [R1+0x32c] ;  /* 0x00032c0001167983 */ /* 0x000ea80000300800 */
[----:B0-----:R-:W2:Y:S04]  /*7010*/  LDL.LU R28, [R1+0x320] ;  /* 0x00032000011c7983 */ /* 0x001ea80000300800 */
[----:B----4-:R0:W-:Y:S04]  /*7020*/  STS.U16 [R20+0xb200], R29 ;  /* 0x00b2001d14007388 */ /* 0x0101e80000000400 */
[----:B0-----:R-:W4:Y:S04]  /*7030*/  LDL.LU R29, [R1+0x314] ;  /* 0x00031400011d7983 */ /* 0x001f280000300800 */
[----:B------:R-:W4:Y:S04]  /*7040*/  LDL.LU R23, [R1+0x308] ;  /* 0x0003080001177983 */ /* 0x000f280000300800 */
        /* <DEDUP_REMOVED lines=12> */
[----:B-----5:R0:W-:Y:S04]  /*7110*/  STS.U16 [R20+0xba00], R2 ;  /* 0x00ba000214007388 */ /* 0x0201e80000000400 */
[----:B------:R-:W5:Y:S04]  /*7120*/  LDL.LU R9, [R1+0x26c] ;  /* 0x00026c0001097983 */ /* 0x000f680000300800 */
[----:B------:R-:W5:Y:S04]  /*7130*/  LDL.LU R6, [R1+0x260] ;  /* 0x0002600001067983 */ /* 0x000f680000300800 */
[----:B------:R-:W-:Y:S04]  /*7140*/  STS.U16 [R20+0xc200], R0 ;  /* 0x00c2000014007388 */ /* 0x000fe80000000400 */
[----:B------:R-:W5:Y:S04]  /*7150*/  LDL.LU R7, [R1+0x254] ;  /* 0x0002540001077983 */ /* 0x000f680000300800 */
[----:B------:R-:W-:Y:S04]  /*7160*/  STS.U16 [R20+0xca00], R26 ;  /* 0x00ca001a14007388 */ /* 0x000fe80000000400 */
[----:B------:R-:W5:Y:S04]  /*7170*/  LDL.LU R4, [R1+0x210] ;  /* 0x0002100001047983 */ /* 0x000f680000300800 */
[----:B------:R-:W-:Y:S04]  /*7180*/  STS.U16 [R20+0xd200], R27 ;  /* 0x00d2001b14007388 */ /* 0x000fe80000000400 */
[----:B------:R-:W5:Y:S04]  /*7190*/  LDL.LU R5, [R1+0x208] ;  /* 0x0002080001057983 */ /* 0x000f680000300800 */
[----:B---3--:R-:W-:Y:S04]  /*71a0*/  STS.U16 [R20+0xda00], R24 ;  /* 0x00da001814007388 */ /* 0x008fe80000000400 */
[----:B0-----:R-:W3:Y:S04]  /*71b0*/  LDL.LU R2, [R1+0x204] ;  /* 0x0002040001027983 */ /* 0x001ee80000300800 */
[----:B------:R0:W-:Y:S04]  /*71c0*/  STS.U16 [R20+0xe200], R3 ;  /* 0x00e2000314007388 */ /* 0x0001e80000000400 */
[----:B------:R-:W-:Y:S04]  /*71d0*/  STS.U16 [R20+0xea00], R25 ;  /* 0x00ea001914007388 */ /* 0x000fe80000000400 */
[----:B--2---:R-:W-:Y:S04]  /*71e0*/  STS.U16 [R20+0xf200], R22 ;  /* 0x00f2001614007388 */ /* 0x004fe80000000400 */
[----:B0-----:R-:W2:Y:S04]  /*71f0*/  LDL.LU R3, [R1+0x200] ;  /* 0x0002000001037983 */ /* 0x001ea80000300800 */
[----:B------:R0:W-:Y:S04]  /*7200*/  STS.U16 [R20+0xfa00], R28 ;  /* 0x00fa001c14007388 */ /* 0x0001e80000000400 */
        /* <DEDUP_REMOVED lines=8> */
[----:B------:R0:W-:Y:S04]  /*7290*/  STS.U16 [R20+0x10a00], R23 ;  /* 0x010a001714007388 */ /* 0x0001e80000000400 */
[----:B------:R-:W4:Y:S04]  /*72a0*/  LDL.LU R22, [R1+0x1cc] ;  /* 0x0001cc0001167983 */ /* 0x000f280000300800 */
[----:B------:R1:W-:Y:S04]  /*72b0*/  STS.U16 [R20+0x11200], R21 ;  /* 0x0112001514007388 */ /* 0x0003e80000000400 */
[----:B0-----:R-:W4:Y:S04]  /*72c0*/  LDL.LU R23, [R1+0x1c4] ;  /* 0x0001c40001177983 */ /* 0x001f280000300800 */
[----:B------:R0:W-:Y:S04]  /*72d0*/  STS.U16 [R20+0x11a00], R18 ;  /* 0x011a001214007388 */ /* 0x0001e80000000400 */
[----:B-1----:R-:W4:Y:S04]  /*72e0*/  LDL.LU R21, [R1+0x1b8] ;  /* 0x0001b80001157983 */ /* 0x002f280000300800 */
        /* <DEDUP_REMOVED lines=20> */
[----:B-----5:R1:W-:Y:S04]  /*7430*/  STS.U16 [R20+0x17200], R9 ;  /* 0x0172000914007388 */ /* 0x0203e80000000400 */
[----:B0-----:R-:W5:Y:S04]  /*7440*/  LDL.LU R8, [R1+0x404] ;  /* 0x0004040001087983 */ /* 0x001f680000300800 */
[----:B------:R0:W-:Y:S04]  /*7450*/  STS.U16 [R20+0x17a00], R6 ;  /* 0x017a000614007388 */ /* 0x0001e80000000400 */
[----:B-1----:R-:W5:Y:S04]  /*7460*/  LDL.LU R9, [R1+0x3fc] ;  /* 0x0003fc0001097983 */ /* 0x002f680000300800 */
[----:B------:R1:W-:Y:S04]  /*7470*/  STS.U16 [R20+0x18200], R7 ;  /* 0x0182000714007388 */ /* 0x0003e80000000400 */
[----:B0-----:R-:W5:Y:S04]  /*7480*/  LDL.LU R6, [R1+0x3f4] ;  /* 0x0003f40001067983 */ /* 0x001f680000300800 */
[----:B------:R0:W-:Y:S04]  /*7490*/  STS.U16 [R20+0x18a00], R4 ;  /* 0x018a000414007388 */ /* 0x0001e80000000400 */
[----:B-1----:R-:W5:Y:S04]  /*74a0*/  LDL.LU R7, [R1+0x3ec] ;  /* 0x0003ec0001077983 */ /* 0x002f680000300800 */
[----:B------:R1:W-:Y:S04]  /*74b0*/  STS.U16 [R20+0x19200], R5 ;  /* 0x0192000514007388 */ /* 0x0003e80000000400 */
[----:B0-----:R-:W5:Y:S04]  /*74c0*/  LDL.LU R4, [R1+0x3e4] ;  /* 0x0003e40001047983 */ /* 0x001f680000300800 */
[----:B---3--:R0:W-:Y:S04]  /*74d0*/  STS.U16 [R20+0x19a00], R2 ;  /* 0x019a000214007388 */ /* 0x0081e80000000400 */
[----:B-1----:R-:W3:Y:S04]  /*74e0*/  LDL.LU R5, [R1+0x3dc] ;  /* 0x0003dc0001057983 */ /* 0x002ee80000300800 */
[----:B--2---:R1:W-:Y:S04]  /*74f0*/  STS.U16 [R20+0x1a200], R3 ;  /* 0x01a2000314007388 */ /* 0x0043e80000000400 */
[----:B0-----:R-:W2:Y:S04]  /*7500*/  LDL.LU R2, [R1+0x3d4] ;  /* 0x0003d40001027983 */ /* 0x001ea80000300800 */
[----:B------:R0:W-:Y:S04]  /*7510*/  STS.U16 [R20+0x1aa00], R28 ;  /* 0x01aa001c14007388 */ /* 0x0001e80000000400 */
[----:B-1----:R-:W2:Y:S04]  /*7520*/  LDL.LU R3, [R1+0x3cc] ;  /* 0x0003cc0001037983 */ /* 0x002ea80000300800 */
[----:B0-----:R-:W2:Y:S04]  /*7530*/  LDL.LU R28, [R1+0x3c4] ;  /* 0x0003c400011c7983 */ /* 0x001ea80000300800 */
[----:B----4-:R0:W-:Y:S04]  /*7540*/  STS.U16 [R20+0x1b200], R29 ;  /* 0x01b2001d14007388 */ /* 0x0101e80000000400 */
[----:B------:R1:W-:Y:S04]  /*7550*/  STS.U16 [R20+0x1ba00], R0 ;  /* 0x01ba000014007388 */ /* 0x0003e80000000400 */
[----:B0-----:R-:W4:Y:S04]  /*7560*/  LDL.LU R29, [R1+0x3bc] ;  /* 0x0003bc00011d7983 */ /* 0x001f280000300800 */
[----:B-1----:R-:W2:Y:S04]  /*7570*/  LDL.LU R0, [R1+0x1de8] ;  /* 0x001de80001007983 */ /* 0x002ea80000300800 */
[----:B------:R-:W-:Y:S04]  /*7580*/  STS.U16 [R20+0x1c200], R26 ;  /* 0x01c2001a14007388 */ /* 0x000fe80000000400 */
[----:B------:R-:W-:Y:S04]  /*7590*/  STS.U16 [R20+0x1ca00], R27 ;  /* 0x01ca001b14007388 */ /* 0x000fe80000000400 */
[----:B------:R2:W-:Y:S02]  /*75a0*/  STS.U16 [R20+0x1d200], R24 ;  /* 0x01d2001814007388 */ /* 0x0005e40000000400 */
[----:B--2---:R-:W-:-:S02]  /*75b0*/  LOP3.LUT R24, R0, 0x40, RZ, 0x3c, !PT ;  /* 0x0000004000187812 */ /* 0x004fc400078e3cff */
[----:B------:R0:W-:Y:S04]  /*75c0*/  STL [R1+0x1db4], R0 ;  /* 0x001db40001007387 */ /* 0x0001e80000100800 */
[----:B0-----:R-:W2:Y:S04]  /*75d0*/  LDL.LU R0, [R1+0x388] ;  /* 0x0003880001007983 */ /* 0x001ea80000300800 */
[----:B--2---:R0:W-:Y:S04]  /*75e0*/  STL [R1+0x1ddc], R0 ;  /* 0x001ddc0001007387 */ /* 0x0041e80000100800 */
[----:B0-----:R-:W2:Y:S04]  /*75f0*/  LDL.LU R0, [R1+0x398] ;  /* 0x0003980001007983 */ /* 0x001ea80000300800 */
[----:B--2---:R0:W-:Y:S04]  /*7600*/  STL [R1+0x1de0], R0 ;  /* 0x001de00001007387 */ /* 0x0041e80000100800 */
[----:B0-----:R-:W2:Y:S04]  /*7610*/  LDL.LU R0, [R1+0x3a4] ;  /* 0x0003a40001007983 */ /* 0x001ea80000300800 */
[----:B------:R-:W-:Y:S04]  /*7620*/  STS.U16 [R20+0x1da00], R25 ;  /* 0x01da001914007388 */ /* 0x000fe80000000400 */
[----:B------:R-:W-:Y:S04]  /*7630*/  STS.U16 [R20+0x1e200], R22 ;  /* 0x01e2001614007388 */ /* 0x000fe80000000400 */
[----:B------:R-:W-:Y:S04]  /*7640*/  STS.U16 [R20+0x1ea00], R23 ;  /* 0x01ea001714007388 */ /* 0x000fe80000000400 */
[----:B------:R-:W-:Y:S04]  /*7650*/  STS.U16 [R20+0x1f200], R21 ;  /* 0x01f2001514007388 */ /* 0x000fe80000000400 */
[----:B------:R-:W-:Y:S04]  /*7660*/  STS.U16 [R20+0x1fa00], R18 ;  /* 0x01fa001214007388 */ /* 0x000fe80000000400 */
[----:B--2---:R0:W-:Y:S04]  /*7670*/  STL [R1+0x1de4], R0 ;  /* 0x001de40001007387 */ /* 0x0041e80000100800 */
[----:B0-----:R-:W2:Y:S04]  /*7680*/  LDL.LU R0, [R1+0x3b0] ;  /* 0x0003b00001007983 */ /* 0x001ea80000300800 */
        /* <DEDUP_REMOVED lines=9> */
[----:B------:R1:W-:Y:S04]  /*7720*/  STS.U16 [R24+0xc00], R16 ;  /* 0x000c001018007388 */ /* 0x0003e80000000400 */
[----:B0-----:R-:W2:Y:S04]  /*7730*/  LDL.LU R19, [R1+0x31c] ;  /* 0x00031c0001137983 */ /* 0x001ea80000300800 */
[----:B------:R0:W-:Y:S04]  /*7740*/  STS.U16 [R24+0x1400], R17 ;  /* 0x0014001118007388 */ /* 0x0001e80000000400 */
[----:B-1----:R-:W2:Y:S04]  /*7750*/  LDL.LU R16, [R1+0x310] ;  /* 0x0003100001107983 */ /* 0x002ea80000300800 */
        /* <DEDUP_REMOVED lines=24> */
[----:B------:R1:W-:Y:S04]  /*78e0*/  STS.U16 [R24+0x7c00], R2 ;  /* 0x007c000218007388 */ /* 0x0003e80000000400 */
[----:B0-----:R-:W3:Y:S04]  /*78f0*/  LDL.LU R5, [R1+0x274] ;  /* 0x0002740001057983 */ /* 0x001ee80000300800 */
[----:B------:R0:W-:Y:S04]  /*7900*/  STS.U16 [R24+0x8400], R3 ;  /* 0x0084000318007388 */ /* 0x0001e80000000400 */
[----:B-1----:R-:W3:Y:S04]  /*7910*/  LDL.LU R2, [R1+0x268] ;  /* 0x0002680001027983 */ /* 0x002ee80000300800 */
[----:B------:R1:W-:Y:S04]  /*7920*/  STS.U16 [R24+0x8c00], R28 ;  /* 0x008c001c18007388 */ /* 0x0003e80000000400 */
[----:B0-----:R-:W3:Y:S04]  /*7930*/  LDL.LU R3, [R1+0x25c] ;  /* 0x00025c0001037983 */ /* 0x001ee80000300800 */
[----:B----4-:R0:W-:Y:S04]  /*7940*/  STS.U16 [R24+0x9400], R29 ;  /* 0x0094001d18007388 */ /* 0x0101e80000000400 */
[----:B-1----:R-:W4:Y:S04]  /*7950*/  LDL.LU R28, [R1+0x250] ;  /* 0x00025000011c7983 */ /* 0x002f280000300800 */
[----:B0-----:R-:W3:Y:S04]  /*7960*/  LDL.LU R29, [R1+0x20c] ;  /* 0x00020c00011d7983 */ /* 0x001ee80000300800 */
[----:B--2---:R0:W-:Y:S04]  /*7970*/  STS.U16 [R24+0x9c00], R0 ;  /* 0x009c000018007388 */ /* 0x0041e80000000400 */
[----:B0-----:R-:W2:Y:S04]  /*7980*/  LDL.LU R0, [R1+0x1de4] ;  /* 0x001de40001007983 */ /* 0x001ea80000300800 */
[----:B--2---:R0:W-:Y:S04]  /*7990*/  STS.U16 [R24+0xa400], R0 ;  /* 0x00a4000018007388 */ /* 0x0041e80000000400 */
[----:B0-----:R-:W2:Y:S04]  /*79a0*/  LDL.LU R0, [R1+0x1de0] ;  /* 0x001de00001007983 */ /* 0x001ea80000300800 */
[----:B--2---:R0:W-:Y:S04]  /*79b0*/  STS.U16 [R24+0xac00], R0 ;  /* 0x00ac000018007388 */ /* 0x0041e80000000400 */
[----:B0-----:R-:W2:Y:S04]  /*79c0*/  LDL.LU R0, [R1+0x1ddc] ;  /* 0x001ddc0001007983 */ /* 0x001ea80000300800 */
[----:B--2---:R0:W-:Y:S04]  /*79d0*/  STS.U16 [R24+0xb400], R0 ;  /* 0x00b4000018007388 */ /* 0x0041e80000000400 */
[----:B0-----:R-:W2:Y:S04]  /*79e0*/  LDL.LU R0, [R1+0x17c] ;  /* 0x00017c0001007983 */ /* 0x001ea80000300800 */
[----:B--2---:R0:W-:Y:S04]  /*79f0*/  STL [R1+0x1db8], R0 ;  /* 0x001db80001007387 */ /* 0x0041e80000100800 */
        /* <DEDUP_REMOVED lines=15> */
[----:B------:R-:W-:Y:S04]  /*7af0*/  STS.U16 [R24+0xbc00], R26 ;  /* 0x00bc001a18007388 */ /* 0x000fe80000000400 */
[----:B--2---:R0:W-:Y:S04]  /*7b00*/  STL [R1+0x1dd8], R0 ;  /* 0x001dd80001007387 */ /* 0x0041e80000100800 */
[----:B0-----:R-:W2:Y:S04]  /*7b10*/  LDL.LU R0, [R1+0x1ac] ;  /* 0x0001ac0001007983 */ /* 0x001ea80000300800 */
[----:B------:R-:W2:Y:S04]  /*7b20*/  LDL.LU R26, [R1+0x168] ;  /* 0x00016800011a7983 */ /* 0x000ea80000300800 */
        /* <DEDUP_REMOVED lines=15> */
[----:B-----5:R-:W-:Y:S04]  /*7c20*/  STS.U16 [R24+0x13c00], R11 ;  /* 0x013c000b18007388 */ /* 0x020fe80000000400 */
[----:B------:R-:W-:Y:S04]  /*7c30*/  STS.U16 [R24+0x14400], R8 ;  /* 0x0144000818007388 */ /* 0x000fe80000000400 */
[----:B------:R-:W-:Y:S04]  /*7c40*/  STS.U16 [R24+0x14c00], R9 ;  /* 0x014c000918007388 */ /* 0x000fe80000000400 */
[----:B------:R-:W-:Y:S04]  /*7c50*/  STS.U16 [R24+0x15400], R6 ;  /* 0x0154000618007388 */ /* 0x000fe80000000400 */
[----:B------:R-:W-:Y:S04]  /*7c60*/  STS.U16 [R24+0x15c00], R7 ;  /* 0x015c000718007388 */ /* 0x000fe80000000400 */
[----:B---3--:R-:W-:Y:S04]  /*7c70*/  STS.U16 [R24+0x16400], R4 ;  /* 0x0164000418007388 */ /* 0x008fe80000000400 */
[----:B------:R-:W-:Y:S04]  /*7c80*/  STS.U16 [R24+0x16c00], R5 ;  /* 0x016c000518007388 */ /* 0x000fe80000000400 */
[----:B------:R-:W-:Y:S04]  /*7c90*/  STS.U16 [R24+0x17400], R2 ;  /* 0x0174000218007388 */ /* 0x000fe80000000400 */
[----:B------:R-:W-:Y:S04]  /*7ca0*/  STS.U16 [R24+0x17c00], R3 ;  /* 0x017c000318007388 */ /* 0x000fe80000000400 */
[----:B----4-:R-:W-:Y:S04]  /*7cb0*/  STS.U16 [R24+0x18400], R28 ;  /* 0x0184001c18007388 */ /* 0x010fe80000000400 */
[----:B------:R-:W-:Y:S04]  /*7cc0*/  STS.U16 [R24+0x18c00], R29 ;  /* 0x018c001d18007388 */ /* 0x000fe80000000400 */
[----:B--2---:R0:W-:Y:S04]  /*7cd0*/  STL [R1+0x1db0], R26 ;  /* 0x001db01a01007387 */ /* 0x0041e80000100800 */
[----:B0-----:R-:W2:Y:S04]  /*7ce0*/  LDL.LU R26, [R1+0x16c] ;  /* 0x00016c00011a7983 */ /* 0x001ea80000300800 */
[----:B------:R-:W3:Y:S04]  /*7cf0*/  LDL.LU R27, [R1+0x160] ;  /* 0x00016000011b7983 */ /* 0x000ee80000300800 */
[----:B------:R-:W4:Y:S04]  /*7d00*/  LDL.LU R25, [R1+0x15c] ;  /* 0x00015c0001197983 */ /* 0x000f280000300800 */
[----:B------:R-:W5:Y:S04]  /*7d10*/  LDL.LU R22, [R1+0x468] ;  /* 0x0004680001167983 */ /* 0x000f680000300800 */
[----:B------:R-:W2:Y:S04]  /*7d20*/  LDL.LU R23, [R1+0x45c] ;  /* 0x00045c0001177983 */ /* 0x000ea80000300800 */
[----:B------:R-:W2:Y:S04]  /*7d30*/  LDL.LU R20, [R1+0x450] ;  /* 0x0004500001147983 */ /* 0x000ea80000300800 */
[----:B------:R-:W2:Y:S04]  /*7d40*/  LDL.LU R21, [R1+0x444] ;  /* 0x0004440001157983 */ /* 0x000ea80000300800 */
[----:B------:R-:W2:Y:S04]  /*7d50*/  LDL.LU R18, [R1+0x438] ;  /* 0x0004380001127983 */ /* 0x000ea80000300800 */
[----:B------:R-:W2:Y:S04]  /*7d60*/  LDL.LU R19, [R1+0x42c] ;  /* 0x00042c0001137983 */ /* 0x000ea80000300800 */
[----:B------:R-:W2:Y:S04]  /*7d70*/  LDL.LU R16, [R1+0x420] ;  /* 0x0004200001107983 */ /* 0x000ea80000300800 */
[----:B------:R-:W2:Y:S04]  /*7d80*/  LDL.LU R17, [R1+0x414] ;  /* 0x0004140001117983 */ /* 0x000ea80000300800 */
[----:B------:R-:W2:Y:S04]  /*7d90*/  LDL.LU.64 R14, [R1+0x128] ;  /* 0x00012800010e7983 */ /* 0x000ea80000300a00 */
[----:B------:R-:W3:Y:S04]  /*7da0*/  LDL.LU.64 R12, [R1+0x120] ;  /* 0x00012000010c7983 */ /* 0x000ee80000300a00 */
[----:B------:R-:W4:Y:S04]  /*7db0*/  LDL.LU.64 R10, [R1+0x118] ;  /* 0x00011800010a7983 */ /* 0x000f280000300a00 */
[----:B------:R-:W5:Y:S04]  /*7dc0*/  LDL.LU.64 R8, [R1+0x110] ;  /* 0x0001100001087983 */ /* 0x000f680000300a00 */
[----:B------:R-:W5:Y:S04]  /*7dd0*/  LDL.LU.64 R6, [R1+0x108] ;  /* 0x0001080001067983 */ /* 0x000f680000300a00 */
[----:B------:R-:W5:Y:S04]  /*7de0*/  LDL.LU.64 R4, [R1+0x100] ;  /* 0x0001000001047983 */ /* 0x000f680000300a00 */
[----:B------:R-:W5:Y:S04]  /*7df0*/  LDL.LU.64 R2, [R1+0xf8] ;  /* 0x0000f80001027983 */ /* 0x000f680000300a00 */
[----:B------:R-:W5:Y:S04]  /*7e00*/  LDL.LU.64 R28, [R1+0xf0] ;  /* 0x0000f000011c7983 */ /* 0x000f680000300a00 */
[----:B------:R0:W-:Y:S04]  /*7e10*/  STS.U16 [R24+0x19400], R0 ;  /* 0x0194000018007388 */ /* 0x0001e80000000400 */
[----:B0-----:R-:W5:Y:S04]  /*7e20*/  LDL.LU R0, [R1+0x1dd8] ;  /* 0x001dd80001007983 */ /* 0x001f680000300800 */
[----:B--2---:R-:W2:Y:S04]  /*7e30*/  LDG.E.U16 R14, [R14.64] ;  /* 0x000000060e0e7981 */ /* 0x004ea8000c1e1500 */
[----:B---3--:R-:W3:Y:S04]  /*7e40*/  LDG.E.U16 R12, [R12.64] ;  /* 0x000000060c0c7981 */ /* 0x008ee8000c1e1500 */
[----:B----4-:R-:W4:Y:S04]  /*7e50*/  LDG.E.U16 R10, [R10.64] ;  /* 0x000000060a0a7981 */ /* 0x010f28000c1e1500 */
[----:B-----5:R-:W5:Y:S04]  /*7e60*/  LDG.E.U16 R8, [R8.64] ;  /* 0x0000000608087981 */ /* 0x020f68000c1e1500 */
[----:B------:R-:W2:Y:S04]  /*7e70*/  LDG.E.U16 R6, [R6.64] ;  /* 0x0000000606067981 */ /* 0x000ea8000c1e1500 */
[----:B------:R0:W2:Y:S04]  /*7e80*/  LDG.E.U16 R5, [R4.64] ;  /* 0x0000000604057981 */ /* 0x0000a8000c1e1500 */
[----:B0-----:R0:W2:Y:S04]  /*7e90*/  LDG.E.U16 R4, [R2.64] ;  /* 0x0000000602047981 */ /* 0x0010a8000c1e1500 */
[----:B------:R1:W-:Y:S04]  /*7ea0*/  STS.U16 [R24+0x19c00], R0 ;  /* 0x019c000018007388 */ /* 0x0003e80000000400 */
[----:B-1----:R-:W2:Y:S04]  /*7eb0*/  LDL.LU R0, [R1+0x1dd4] ;  /* 0x001dd40001007983 */ /* 0x002ea80000300800 */
[----:B--2---:R1:W-:Y:S04]  /*7ec0*/  STS.U16 [R24+0x1a400], R0 ;  /* 0x01a4000018007388 */ /* 0x0043e80000000400 */
        /* <DEDUP_REMOVED lines=14> */
[----:B------:R2:W-:Y:S04]  /*7fb0*/  STS.U16 [R24+0x1e400], R26 ;  /* 0x01e4001a18007388 */ /* 0x0005e80000000400 */
[----:B-1----:R-:W3:Y:S04]  /*7fc0*/  LDL.LU R0, [R1+0x1db4] ;  /* 0x001db40001007983 */ /* 0x002ee80000300800 */
[----:B--2---:R-:W2:Y:S01]  /*7fd0*/  LDL.LU R26, [R1+0x1db0] ;  /* 0x001db000011a7983 */ /* 0x004ea20000300800 */
[----:B---3--:R-:W-:-:S03]  /*7fe0*/  LOP3.LUT R0, R0, 0x60, RZ, 0x3c, !PT ;  /* 0x0000006000007812 */ /* 0x008fc600078e3cff */
[----:B--2---:R-:W-:Y:S04]  /*7ff0*/  STS.U16 [R24+0x1ec00], R26 ;  /* 0x01ec001a18007388 */ /* 0x004fe80000000400 */
        /* <DEDUP_REMOVED lines=9> */
[----:B------:R-:W-:Y:S04]  /*8090*/  STL [R1+0xb44], R0 ;  /* 0x000b440001007387 */ /* 0x000fe80000100800 */
[----:B------:R1:W-:Y:S04]  /*80a0*/  STS.U16 [R0+0x3e00], R17 ;  /* 0x003e001100007388 */ /* 0x0003e80000000400 */
[----:B-1----:R1:W2:Y:S04]  /*80b0*/  LDG.E.U16 R0, [R28.64] ;  /* 0x000000061c007981 */ /* 0x0022a8000c1e1500 */
[----:B-1----:R-:W3:Y:S04]  /*80c0*/  LDL.LU.64 R28, [R1+0xe8] ;  /* 0x0000e800011c7983 */ /* 0x002ee80000300a00 */
[----:B0-----:R-:W2:Y:S04]  /*80d0*/  LDL.LU.64 R2, [R1+0xd0] ;  /* 0x0000d00001027983 */ /* 0x001ea80000300a00 */
[----:B--2---:R0:W-:Y:S04]  /*80e0*/  STL.64 [R1+0x1da0], R2 ;  /* 0x001da00201007387 */ /* 0x0041e80000100a00 */
[----:B0-----:R-:W2:Y:S04]  /*80f0*/  LDL.LU.64 R2, [R1+0xd8] ;  /* 0x0000d80001027983 */ /* 0x001ea80000300a00 */
[----:B--2---:R0:W-:Y:S04]  /*8100*/  STL.64 [R1+0x1da8], R2 ;  /* 0x001da80201007387 */ /* 0x0041e80000100a00 */
[----:B0-----:R-:W2:Y:S04]  /*8110*/  LDL.LU.64 R2, [R1+0xe0] ;  /* 0x0000e00001027983 */ /* 0x001ea80000300a00 */
[----:B------:R-:W2:Y:S04]  /*8120*/  LDL.LU.64 R26, [R1+0x60] ;  /* 0x00006000011a7983 */ /* 0x000ea80000300a00 */
[----:B--2---:R0:W-:Y:S04]  /*8130*/  STL.64 [R1+0x1d38], R26 ;  /* 0x001d381a01007387 */ /* 0x0041e80000100a00 */
[----:B0-----:R-:W2:Y:S04]  /*8140*/  LDL.LU.64 R26, [R1+0x68] ;  /* 0x00006800011a7983 */ /* 0x001ea80000300a00 */
        /* <DEDUP_REMOVED lines=14> */
[----:B------:R-:W-:Y:S04]  /*8230*/  STL [R1+0x128], R14 ;  /* 0x0001280e01007387 */ /* 0x000fe80000100800 */
[----:B--2---:R0:W-:Y:S04]  /*8240*/  STL.64 [R1+0x1d78], R26 ;  /* 0x001d781a01007387 */ /* 0x0041e80000100a00 */
[----:B------:R-:W-:Y:S04]  /*8250*/  STL [R1+0x120], R12 ;  /* 0x0001200c01007387 */ /* 0x000fe80000100800 */
[----:B0-----:R-:W2:Y:S04]  /*8260*/  LDL.LU.64 R26, [R1+0xa8] ;  /* 0x0000a800011a7983 */ /* 0x001ea80000300a00 */
[----:B----4-:R-:W-:Y:S04]  /*8270*/  STL [R1+0x118], R10 ;  /* 0x0001180a01007387 */ /* 0x010fe80000100800 */
[----:B--2---:R0:W-:Y:S04]  /*8280*/  STL.64 [R1+0x1d80], R26 ;  /* 0x001d801a01007387 */ /* 0x0041e80000100a00 */
[----:B-----5:R-:W-:Y:S04]  /*8290*/  STL [R1+0x110], R8 ;  /* 0x0001100801007387 */ /* 0x020fe80000100800 */
[----:B0-----:R-:W2:Y:S04]  /*82a0*/  LDL.LU.64 R26, [R1+0xb0] ;  /* 0x0000b000011a7983 */ /* 0x001ea80000300a00 */
[----:B------:R-:W-:Y:S04]  /*82b0*/  STL [R1+0x108], R6 ;  /* 0x0001080601007387 */ /* 0x000fe80000100800 */
[----:B--2---:R0:W-:Y:S04]  /*82c0*/  STL.64 [R1+0x1d88], R26 ;  /* 0x001d881a01007387 */ /* 0x0041e80000100a00 */
[----:B------:R-:W-:Y:S04]  /*82d0*/  STL [R1+0x100], R5 ;  /* 0x0001000501007387 */ /* 0x000fe80000100800 */
[----:B0-----:R-:W2:Y:S04]  /*82e0*/  LDL.LU.64 R26, [R1+0xb8] ;  /* 0x0000b800011a7983 */ /* 0x001ea80000300a00 */
[----:B------:R-:W-:Y:S04]  /*82f0*/  STL [R1+0xf8], R4 ;  /* 0x0000f80401007387 */ /* 0x000fe80000100800 */
[----:B--2---:R0:W-:Y:S04]  /*8300*/  STL.64 [R1+0x1d90], R26 ;  /* 0x001d901a01007387 */ /* 0x0041e80000100a00 */
[----:B------:R3:W-:Y:S04]  /*8310*/  STL [R1+0xf0], R0 ;  /* 0x0000f00001007387 */ /* 0x0007e80000100800 */
[----:B0-----:R-:W2:Y:S04]  /*8320*/  LDL.LU.64 R26, [R1+0xc0] ;  /* 0x0000c000011a7983 */ /* 0x001ea80000300a00 */
[----:B---3--:R0:W3:Y:S04]  /*8330*/  LDG.E.U16 R0, [R28.64] ;  /* 0x000000061c007981 */ /* 0x0080e8000c1e1500 */
[----:B--2---:R1:W-:Y:S04]  /*8340*/  STL.64 [R1+0x1d98], R26 ;  /* 0x001d981a01007387 */ /* 0x0043e80000100a00 */
[----:B-1----:R-:W2:Y:S04]  /*8350*/  LDL.LU.64 R26, [R1+0xc8] ;  /* 0x0000c800011a7983 */ /* 0x002ea80000300a00 */
[----:B------:R-:W4:Y:S04]  /*8360*/  LDL.LU.64 R24, [R1+0x58] ;  /* 0x0000580001187983 */ /* 0x000f280000300a00 */
[----:B------:R-:W5:Y:S04]  /*8370*/  LDL.LU.64 R22, [R1+0x50] ;  /* 0x0000500001167983 */ /* 0x000f680000300a00 */
[----:B------:R-:W2:Y:S04]  /*8380*/  LDL.LU.64 R20, [R1+0x48] ;  /* 0x0000480001147983 */ /* 0x000ea80000300a00 */
        /* <DEDUP_REMOVED lines=8> */
[----:B0-----:R-:W2:Y:S04]  /*8410*/  LDL.LU.64 R28, [R1] ;  /* 0x00000000011c7983 */ /* 0x001ea80000300a00 */
[----:B---3--:R0:W-:Y:S04]  /*8420*/  STL [R1+0xe8], R0 ;  /* 0x0000e80001007387 */ /* 0x0081e80000100800 */
[----:B0-----:R0:W3:Y:S04]  /*8430*/  LDG.E.U16 R0, [R2.64] ;  /* 0x0000000602007981 */ /* 0x0010e8000c1e1500 */
[----:B0-----:R-:W2:Y:S04]  /*8440*/  LDL.LU.64 R2, [R1+0x1da8] ;  /* 0x001da80001027983 */ /* 0x001ea80000300a00 */
[----:B---3--:R2:W-:Y:S04]  /*8450*/  STL [R1+0xe0], R0 ;  /* 0x0000e00001007387 */ /* 0x0085e80000100800 */
[----:B--2---:R0:W2:Y:S04]  /*8460*/  LDG.E.U16 R0, [R2.64] ;  /* 0x0000000602007981 */ /* 0x0040a8000c1e1500 */
[----:B0-----:R-:W3:Y:S04]  /*8470*/  LDL.LU.64 R2, [R1+0x1da0] ;  /* 0x001da00001027983 */ /* 0x001ee80000300a00 */
[----:B--2---:R3:W-:Y:S04]  /*8480*/  STL [R1+0xd8], R0 ;  /* 0x0000d80001007387 */ /* 0x0047e80000100800 */
[----:B---3--:R0:W2:Y:S04]  /*8490*/  LDG.E.U16 R0, [R2.64] ;  /* 0x0000000602007981 */ /* 0x0080a8000c1e1500 */
[----:B0-----:R-:W3:Y:S04]  /*84a0*/  LDL.LU.64 R2, [R1+0x130] ;  /* 0x0001300001027983 */ /* 0x001ee80000300a00 */
[----:B--2---:R0:W-:Y:S04]  /*84b0*/  STL [R1+0xd0], R0 ;  /* 0x0000d00001007387 */ /* 0x0041e80000100800 */
[----:B0-----:R0:W2:Y:S04]  /*84c0*/  LDG.E.U16 R0, [R26.64] ;  /* 0x000000061a007981 */ /* 0x0010a8000c1e1500 */
[----:B0-----:R-:W3:Y:S04]  /*84d0*/  LDL.LU.64 R26, [R1+0x1d98] ;  /* 0x001d9800011a7983 */ /* 0x001ee80000300a00 */
[----:B--2---:R3:W-:Y:S04]  /*84e0*/  STL [R1+0xc8], R0 ;  /* 0x0000c80001007387 */ /* 0x0047e80000100800 */
[----:B---3--:R0:W2:Y:S04]  /*84f0*/  LDG.E.U16 R0, [R26.64] ;  /* 0x000000061a007981 */ /* 0x0080a8000c1e1500 */
        /* <DEDUP_REMOVED lines=38> */
[----:B----4-:R0:W2:Y:S04]  /*8760*/  LDG.E.U16 R0, [R24.64] ;  /* 0x0000000618007981 */ /* 0x0100a8000c1e1500 */
[----:B---3--:R-:W3:Y:S04]  /*8770*/  LDG.E.U16 R26, [R26.64] ;  /* 0x000000061a1a7981 */ /* 0x008ee8000c1e1500 */
[----:B0-----:R-:W4:Y:S04]  /*8780*/  LDL.LU.64 R24, [R1+0x1d28] ;  /* 0x001d280001187983 */ /* 0x001f280000300a00 */
[----:B--2---:R5:W-:Y:S04]  /*8790*/  STL [R1+0x58], R0 ;  /* 0x0000580001007387 */ /* 0x004be80000100800 */
[----:B-----5:R0:W2:Y:S04]  /*87a0*/  LDG.E.U16 R0, [R22.64] ;  /* 0x0000000616007981 */ /* 0x0200a8000c1e1500 */
[----:B----4-:R-:W4:Y:S04]  /*87b0*/  LDG.E.U16 R24, [R24.64] ;  /* 0x0000000618187981 */ /* 0x010f28000c1e1500 */
[----:B0-----:R-:W5:Y:S04]  /*87c0*/  LDL.LU.64 R22, [R1+0x1d20] ;  /* 0x001d200001167983 */ /* 0x001f680000300a00 */
[----:B--2---:R0:W-:Y:S04]  /*87d0*/  STL [R1+0x50], R0 ;  /* 0x0000500001007387 */ /* 0x0041e80000100800 */
[----:B0-----:R0:W2:Y:S04]  /*87e0*/  LDG.E.U16 R0, [R20.64] ;  /* 0x0000000614007981 */ /* 0x0010a8000c1e1500 */
[----:B-----5:R-:W5:Y:S04]  /*87f0*/  LDG.E.U16 R22, [R22.64] ;  /* 0x0000000616167981 */ /* 0x020f68000c1e1500 */
[----:B0-----:R-:W3:Y:S04]  /*8800*/  LDL.LU.64 R20, [R1+0x1d18] ;  /* 0x001d180001147983 */ /* 0x001ee80000300a00 */
[----:B--2---:R0:W-:Y:S04]  /*8810*/  STL [R1+0x48], R0 ;  /* 0x0000480001007387 */ /* 0x0041e80000100800 */
[----:B0-----:R0:W2:Y:S04]  /*8820*/  LDG.E.U16 R0, [R8.64] ;  /* 0x0000000608007981 */ /* 0x0010a8000c1e1500 */
[----:B---3--:R-:W3:Y:S04]  /*8830*/  LDG.E.U16 R20, [R20.64] ;  /* 0x0000000614147981 */ /* 0x008ee8000c1e1500 */
[----:B0-----:R-:W3:Y:S04]  /*8840*/  LDL.LU.64 R8, [R1+0x148] ;  /* 0x0001480001087983 */ /* 0x001ee80000300a00 */
[----:B--2---:R0:W-:Y:S04]  /*8850*/  STL [R1+0x40], R0 ;  /* 0x0000400001007387 */ /* 0x0041e80000100800 */
[----:B0-----:R0:W2:Y:S04]  /*8860*/  LDG.E.U16 R0, [R18.64] ;  /* 0x0000000612007981 */ /* 0x0010a8000c1e1500 */
[----:B0-----:R-:W3:Y:S04]  /*8870*/  LDL.LU.64 R18, [R1+0x1d10] ;  /* 0x001d100001127983 */ /* 0x001ee80000300a00 */
[----:B--2---:R0:W-:Y:S04]  /*8880*/  STL [R1+0x38], R0 ;  /* 0x0000380001007387 */ /* 0x0041e80000100800 */
[----:B0-----:R0:W2:Y:S04]  /*8890*/  LDG.E.U16 R0, [R16.64] ;  /* 0x0000000610007981 */ /* 0x0010a8000c1e1500 */
[----:B---3--:R-:W3:Y:S04]  /*88a0*/  LDG.E.U16 R18, [R18.64] ;  /* 0x0000000612127981 */ /* 0x008ee8000c1e1500 */
        /* <DEDUP_REMOVED lines=19> */
[----:B---3--:R1:W3:Y:S04]  /*89e0*/  LDG.E.U16 R6, [R6.64] ;  /* 0x0000000606067981 */ /* 0x0082e8000c1e1500 */
[----:B0-----:R-:W3:Y:S04]  /*89f0*/  LDL.LU.64 R4, [R1+0x1ce0] ;  /* 0x001ce00001047983 */ /* 0x001ee80000300a00 */
[----:B-1----:R0:W3:Y:S04]  /*8a00*/  LDG.E.U16 R7, [R8.64] ;  /* 0x0000000608077981 */ /* 0x0020e8000c1e1500 */
[----:B--2---:R1:W-:Y:S04]  /*8a10*/  STL [R1+0x8], R0 ;  /* 0x0000080001007387 */ /* 0x0043e80000100800 */
[----:B-1----:R1:W2:Y:S04]  /*8a20*/  LDG.E.U16 R0, [R28.64] ;  /* 0x000000061c007981 */ /* 0x0022a8000c1e1500 */
[----:B---3--:R-:W3:Y:S04]  /*8a30*/  LDG.E.U16 R4, [R4.64] ;  /* 0x0000000604047981 */ /* 0x008ee8000c1e1500 */
[----:B-1----:R-:W2:Y:S04]  /*8a40*/  LDL.LU.64 R28, [R1+0x1cd8] ;  /* 0x001cd800011c7983 */ /* 0x002ea80000300a00 */
[----:B--2---:R-:W2:Y:S04]  /*8a50*/  LDG.E.U16 R28, [R28.64] ;  /* 0x000000061c1c7981 */ /* 0x004ea8000c1e1500 */
[----:B--2---:R-:W-:Y:S04]  /*8a60*/  STL [R1+0x1c70], R28 ;  /* 0x001c701c01007387 */ /* 0x004fe80000100800 */
[----:B------:R-:W2:Y:S04]  /*8a70*/  LDL R29, [R1+0xb44] ;  /* 0x000b4400011d7983 */ /* 0x000ea80000100800 */
[----:B------:R1:W-:Y:S04]  /*8a80*/  STL [R1], R0 ;  /* 0x0000000001007387 */ /* 0x0003e80000100800 */
[----:B-1----:R1:W2:Y:S04]  /*8a90*/  LDG.E.U16 R0, [R2.64] ;  /* 0x0000000602007981 */ /* 0x0022a8000c1e1500 */
[----:B-1----:R-:W2:Y:S04]  /*8aa0*/  LDL.LU.64 R2, [R1+0x1cd0] ;  /* 0x001cd00001027983 */ /* 0x002ea80000300a00 */
[----:B--2---:R-:W2:Y:S04]  /*8ab0*/  LDG.E.U16 R2, [R2.64] ;  /* 0x0000000602027981 */ /* 0x004ea8000c1e1500 */
[----:B------:R-:W-:Y:S04]  /*8ac0*/  STL [R1+0x1c74], R0 ;  /* 0x001c740001007387 */ /* 0x000fe80000100800 */
[----:B--2---:R1:W-:Y:S04]  /*8ad0*/  STL [R1+0x1c78], R2 ;  /* 0x001c780201007387 */ /* 0x0043e80000100800 */
[----:B-1----:R-:W2:Y:S04]  /*8ae0*/  LDL.LU.64 R2, [R1+0x138] ;  /* 0x0001380001027983 */ /* 0x002ea80000300a00 */
[----:B--2---:R-:W2:Y:S04]  /*8af0*/  LDG.E.U16 R3, [R2.64] ;  /* 0x0000000602037981 */ /* 0x004ea8000c1e1500 */
[----:B--2---:R1:W-:Y:S04]  /*8b00*/  STL [R1+0x1c7c], R3 ;  /* 0x001c7c0301007387 */ /* 0x0043e80000100800 */
[----:B-1----:R-:W2:Y:S04]  /*8b10*/  LDL.LU.64 R2, [R1+0x140] ;  /* 0x0001400001027983 */ /* 0x002ea80000300a00 */
[----:B---3--:R1:W-:Y:S04]  /*8b20*/  STL [R1+0x1c80], R4 ;  /* 0x001c800401007387 */ /* 0x0083e80000100800 */
[----:B-1----:R-:W3:Y:S04]  /*8b30*/  LDL.LU R4, [R1+0x118] ;  /* 0x0001180001047983 */ /* 0x002ee80000300800 */
[----:B--2---:R1:W2:Y:S04]  /*8b40*/  LDG.E.U16 R5, [R2.64] ;  /* 0x0000000602057981 */ /* 0x0042a8000c1e1500 */
[----:B-1----:R-:W3:Y:S04]  /*8b50*/  LDL.LU R3, [R1+0x110] ;  /* 0x0001100001037983 */ /* 0x002ee80000300800 */
[----:B------:R-:W3:Y:S04]  /*8b60*/  LDL.LU R2, [R1+0x108] ;  /* 0x0001080001027983 */ /* 0x000ee80000300800 */
[----:B------:R-:W3:Y:S04]  /*8b70*/  LDL.LU R0, [R1+0x100] ;  /* 0x0001000001007983 */ /* 0x000ee80000300800 */
[----:B------:R-:W3:Y:S04]  /*8b80*/  LDL.LU R28, [R1+0xf8] ;  /* 0x0000f800011c7983 */ /* 0x000ee80000300800 */
[----:B--2---:R1:W-:Y:S04]  /*8b90*/  STL [R1+0x1c84], R5 ;  /* 0x001c840501007387 */ /* 0x0043e80000100800 */
[----:B-1----:R-:W2:Y:S04]  /*8ba0*/  LDL.LU R5, [R1+0x120] ;  /* 0x0001200001057983 */ /* 0x002ea80000300800 */
[----:B------:R1:W-:Y:S04]  /*8bb0*/  STL [R1+0x1c88], R6 ;  /* 0x001c880601007387 */ /* 0x0003e80000100800 */
[----:B-1----:R-:W2:Y:S04]  /*8bc0*/  LDL.LU R6, [R1+0x128] ;  /* 0x0001280001067983 */ /* 0x002ea80000300800 */
[----:B0-----:R-:W2:Y:S04]  /*8bd0*/  LDL.LU.64 R8, [R1+0x1cc8] ;  /* 0x001cc80001087983 */ /* 0x001ea80000300a00 */
[----:B--2---:R-:W2:Y:S04]  /*8be0*/  LDG.E.U16 R8, [R8.64] ;  /* 0x0000000608087981 */ /* 0x004ea8000c1e1500 */
[----:B------:R-:W-:Y:S04]  /*8bf0*/  STL [R1+0x1c8c], R7 ;  /* 0x001c8c0701007387 */ /* 0x000fe80000100800 */
[----:B--2---:R-:W-:Y:S04]  /*8c00*/  STL [R1+0x1c90], R8 ;  /* 0x001c900801007387 */ /* 0x004fe80000100800 */
[----:B------:R-:W-:Y:S04]  /*8c10*/  STL [R1+0x1c94], R10 ;  /* 0x001c940a01007387 */ /* 0x000fe80000100800 */
[----:B------:R-:W-:Y:S04]  /*8c20*/  STL [R1+0x1c98], R12 ;  /* 0x001c980c01007387 */ /* 0x000fe80000100800 */
[----:B------:R-:W-:Y:S04]  /*8c30*/  STL [R1+0x1c9c], R14 ;  /* 0x001c9c0e01007387 */ /* 0x000fe80000100800 */
[----:B------:R-:W-:Y:S04]  /*8c40*/  STL [R1+0x1ca0], R16 ;  /* 0x001ca01001007387 */ /* 0x000fe80000100800 */
[----:B------:R-:W-:Y:S04]  /*8c50*/  STL [R1+0x1ca4], R18 ;  /* 0x001ca41201007387 */ /* 0x000fe80000100800 */
[----:B------:R-:W-:Y:S04]  /*8c60*/  STL [R1+0x1ca8], R20 ;  /* 0x001ca81401007387 */ /* 0x000fe80000100800 */
[----:B-----5:R-:W-:Y:S04]  /*8c70*/  STL [R1+0x1cac], R22 ;  /* 0x001cac1601007387 */ /* 0x020fe80000100800 */
[----:B----4-:R-:W-:Y:S04]  /*8c80*/  STL [R1+0x1cb0], R24 ;  /* 0x001cb01801007387 */ /* 0x010fe80000100800 */
        /* <DEDUP_REMOVED lines=8> */
[----:B---3--:R-:W-:Y:S04]  /*8d10*/  STS.U16 [R29+0x5600], R4 ;  /* 0x005600041d007388 */ /* 0x008fe80000000400 */
[----:B--2---:R0:W-:Y:S04]  /*8d20*/  STL [R1+0x1cc0], R26 ;  /* 0x001cc01a01007387 */ /* 0x0041e80000100800 */
[----:B0-----:R-:W2:Y:S04]  /*8d30*/  LDL.LU R26, [R1+0xf0] ;  /* 0x0000f000011a7983 */ /* 0x001ea80000300800 */
[----:B------:R-:W3:Y:S04]  /*8d40*/  LDL.LU R24, [R1+0xd0] ;  /* 0x0000d00001187983 */ /* 0x000ee80000300800 */
[----:B------:R-:W4:Y:S04]  /*8d50*/  LDL.LU R22, [R1+0xc8] ;  /* 0x0000c80001167983 */ /* 0x000f280000300800 */
[----:B------:R-:W5:Y:S04]  /*8d60*/  LDL.LU R20, [R1+0xc0] ;  /* 0x0000c00001147983 */ /* 0x000f680000300800 */
[----:B------:R-:W3:Y:S04]  /*8d70*/  LDL.LU R18, [R1+0xb8] ;  /* 0x0000b80001127983 */ /* 0x000ee80000300800 */
        /* <DEDUP_REMOVED lines=8> */
[----:B------:R0:W-:Y:S04]  /*8e00*/  STS.U16 [R29+0x5e00], R3 ;  /* 0x005e00031d007388 */ /* 0x0001e80000000400 */
[----:B------:R-:W3:Y:S04]  /*8e10*/  LDL.LU R4, [R1+0x70] ;  /* 0x0000700001047983 */ /* 0x000ee80000300800 */
[----:B------:R1:W-:Y:S04]  /*8e20*/  STS.U16 [R29+0x6600], R2 ;  /* 0x006600021d007388 */ /* 0x0003e80000000400 */
[----:B0-----:R-:W3:Y:S04]  /*8e30*/  LDL.LU R3, [R1+0x68] ;  /* 0x0000680001037983 */ /* 0x001ee80000300800 */
[----:B------:R0:W-:Y:S04]  /*8e40*/  STS.U16 [R29+0x6e00], R0 ;  /* 0x006e00001d007388 */ /* 0x0001e80000000400 */
[----:B-1----:R-:W3:Y:S04]  /*8e50*/  LDL.LU R2, [R1+0x60] ;  /* 0x0000600001027983 */ /* 0x002ee80000300800 */
[----:B------:R1:W-:Y:S04]  /*8e60*/  STS.U16 [R29+0x7600], R28 ;  /* 0x0076001c1d007388 */ /* 0x0003e80000000400 */
[----:B0-----:R-:W3:Y:S04]  /*8e70*/  LDL.LU R0, [R1+0x58] ;  /* 0x0000580001007983 */ /* 0x001ee80000300800 */
[----:B-1----:R-:W3:Y:S04]  /*8e80*/  LDL.LU R28, [R1+0x50] ;  /* 0x00005000011c7983 */ /* 0x002ee80000300800 */
        /* <DEDUP_REMOVED lines=9> */
[----:B------:R-:W3:Y:S04]  /*8f20*/  LDL.LU R9, [R1] ;  /* 0x0000000001097983 */ /* 0x000ee80000300800 */
[----:B--2---:R0:W-:Y:S04]  /*8f30*/  STS.U16 [R29+0x7e00], R26 ;  /* 0x007e001a1d007388 */ /* 0x0041e80000000400 */
[----:B0-----:R-:W2:Y:S04]  /*8f40*/  LDL.LU R26, [R1+0x1cc0] ;  /* 0x001cc000011a7983 */ /* 0x001ea80000300800 */
[----:B--2---:R0:W-:Y:S04]  /*8f50*/  STS.U16 [R29+0x8600], R26 ;  /* 0x0086001a1d007388 */ /* 0x0041e80000000400 */
[----:B0-----:R-:W2:Y:S04]  /*8f60*/  LDL.LU R26, [R1+0x1cbc] ;  /* 0x001cbc00011a7983 */ /* 0x001ea80000300800 */
[----:B--2---:R0:W-:Y:S04]  /*8f70*/  STS.U16 [R29+0x8e00], R26 ;  /* 0x008e001a1d007388 */ /* 0x0041e80000000400 */
[----:B0-----:R-:W2:Y:S04]  /*8f80*/  LDL.LU R26, [R1+0x1cb8] ;  /* 0x001cb800011a7983 */ /* 0x001ea80000300800 */
[----:B--2---:R0:W-:Y:S04]  /*8f90*/  STS.U16 [R29+0x9600], R26 ;  /* 0x0096001a1d007388 */ /* 0x0041e80000000400 */
[----:B---3--:R1:W-:Y:S04]  /*8fa0*/  STS.U16 [R29+0x9e00], R24 ;  /* 0x009e00181d007388 */ /* 0x0083e80000000400 */
[----:B----4-:R2:W-:Y:S04]  /*8fb0*/  STS.U16 [R29+0xa600], R22 ;  /* 0x00a600161d007388 */ /* 0x0105e80000000400 */
[----:B0-----:R-:W3:Y:S04]  /*8fc0*/  LDL.LU R26, [R1+0x1cb4] ;  /* 0x001cb400011a7983 */ /* 0x001ee80000300800 */
[----:B-1----:R-:W4:Y:S04]  /*8fd0*/  LDL.LU R24, [R1+0x1cb0] ;  /* 0x001cb00001187983 */ /* 0x002f280000300800 */
[----:B--2---:R-:W2:Y:S04]  /*8fe0*/  LDL.LU R22, [R1+0x1cac] ;  /* 0x001cac0001167983 */ /* 0x004ea80000300800 */
[----:B-----5:R0:W-:Y:S04]  /*8ff0*/  STS.U16 [R29+0xae00], R20 ;  /* 0x00ae00141d007388 */ /* 0x0201e80000000400 */
[----:B------:R1:W-:Y:S04]  /*9000*/  STS.U16 [R29+0xb600], R18 ;  /* 0x00b600121d007388 */ /* 0x0003e80000000400 */
[----:B------:R5:W-:Y:S04]  /*9010*/  STS.U16 [R29+0xbe00], R16 ;  /* 0x00be00101d007388 */ /* 0x000be80000000400 */
[----:B0-----:R-:W2:Y:S04]  /*9020*/  LDL.LU R20, [R1+0x1ca8] ;  /* 0x001ca80001147983 */ /* 0x001ea80000300800 */
[----:B-1----:R-:W2:Y:S04]  /*9030*/  LDL.LU R18, [R1+0x1ca4] ;  /* 0x001ca40001127983 */ /* 0x002ea80000300800 */
[----:B-----5:R-:W5:Y:S04]  /*9040*/  LDL.LU R16, [R1+0x1ca0] ;  /* 0x001ca00001107983 */ /* 0x020f680000300800 */
[----:B------:R0:W-:Y:S04]  /*9050*/  STS.U16 [R29+0xc600], R14 ;  /* 0x00c6000e1d007388 */ /* 0x0001e80000000400 */
[----:B------:R1:W-:Y:S04]  /*9060*/  STS.U16 [R29+0xce00], R12 ;  /* 0x00ce000c1d007388 */ /* 0x0003e80000000400 */
[----:B------:R1:W-:Y:S04]  /*9070*/  STS.U16 [R29+0xd600], R10 ;  /* 0x00d6000a1d007388 */ /* 0x0003e80000000400 */
[----:B0-----:R-:W2:Y:S04]  /*9080*/  LDL.LU R14, [R1+0x1c9c] ;  /* 0x001c9c00010e7983 */ /* 0x001ea80000300800 */
[----:B-1----:R-:W2:Y:S04]  /*9090*/  LDL.LU R12, [R1+0x1c98] ;  /* 0x001c9800010c7983 */ /* 0x002ea80000300800 */
[----:B------:R-:W2:Y:S04]  /*90a0*/  LDL.LU R10, [R1+0x1c94] ;  /* 0x001c9400010a7983 */ /* 0x000ea80000300800 */
        /* <DEDUP_REMOVED lines=28> */
[----:B--2---:R-:W-:Y:S04]  /*9270*/  STS.U16 [R29+0x17600], R28 ;  /* 0x0176001c1d007388 */ /* 0x004fe80000000400 */
[----:B------:R0:W-:Y:S04]  /*9280*/  STS.U16 [R29+0x17e00], R0 ;  /* 0x017e00001d007388 */ /* 0x0001e80000000400 */
[----:B------:R1:W-:Y:S04]  /*9290*/  STS.U16 [R29+0x18600], R2 ;  /* 0x018600021d007388 */ /* 0x0003e80000000400 */
[----:B------:R2:W-:Y:S01]  /*92a0*/  STS.U16 [R29+0x18e00], R3 ;  /* 0x018e00031d007388 */ /* 0x0005e20000000400 */
[----:B0-----:R-:W-:Y:S01]  /*92b0*/  IMAD.MOV.U32 R0, RZ, RZ, -0x800000 ;  /* 0xff800000ff007424 */ /* 0x001fe200078e00ff */
[----:B-1----:R-:W-:Y:S01]  /*92c0*/  MOV R2, 0x3f800000 ;  /* 0x3f80000000027802 */ /* 0x002fe20000000f00 */
[----:B--2---:R-:W-:-:S04]  /*92d0*/  IMAD.MOV.U32 R3, RZ, RZ, -0x800000 ;  /* 0xff800000ff037424 */ /* 0x004fc800078e00ff */
[----:B------:R0:W-:Y:S04]  /*92e0*/  STL [R1+0xb94], R2 ;  /* 0x000b940201007387 */ /* 0x0001e80000100800 */
[----:B------:R-:W-:Y:S01]  /*92f0*/  STL [R1+0xb3c], R0 ;  /* 0x000b3c0001007387 */ /* 0x000fe20000100800 */
[----:B0-----:R-:W-:-:S03]  /*9300*/  MOV R2, 0xff800000 ;  /* 0xff80000000027802 */ /* 0x001fc60000000f00 */
[----:B------:R-:W-:Y:S04]  /*9310*/  STL [R1+0xb38], R3 ;  /* 0x000b380301007387 */ /* 0x000fe80000100800 */
        /* <DEDUP_REMOVED lines=11> */
[----:B------:R0:W-:Y:S04]  /*93d0*/  STL [R1+0x930], R3 ;  /* 0x0009300301007387 */ /* 0x0001e80000100800 */
[----:B------:R1:W-:Y:S04]  /*93e0*/  STL [R1+0x92c], R2 ;  /* 0x00092c0201007387 */ /* 0x0003e80000100800 */
[----:B------:R2:W-:Y:S01]  /*93f0*/  STL [R1+0x928], R0 ;  /* 0x0009280001007387 */ /* 0x0005e20000100800 */
[----:B0-----:R-:W-:-:S02]  /*9400*/  IMAD.MOV.U32 R3, RZ, RZ, 0x3f800000 ;  /* 0x3f800000ff037424 */ /* 0x001fc400078e00ff */
[----:B-1----:R-:W-:-:S03]  /*9410*/  IMAD.MOV.U32 R2, RZ, RZ, 0x3f800000 ;  /* 0x3f800000ff027424 */ /* 0x002fc600078e00ff */
[----:B------:R-:W-:Y:S01]  /*9420*/  STL [R1+0xb98], R3 ;  /* 0x000b980301007387 */ /* 0x000fe20000100800 */
[----:B--2---:R-:W-:-:S03]  /*9430*/  MOV R0, 0x3f800000 ;  /* 0x3f80000000007802 */ /* 0x004fc60000000f00 */
        /* <DEDUP_REMOVED lines=13> */
[----:B------:R-:W-:Y:S04]  /*9510*/  STL [R1+0x4f0], RZ ;  /* 0x0004f0ff01007387 */ /* 0x000fe80000100800 */
[----:B------:R-:W-:Y:S04]  /*9520*/  STL [R1+0xc00], R0 ;  /* 0x000c000001007387 */ /* 0x000fe80000100800 */
[----:B------:R-:W-:Y:S04]  /*9530*/  STL [R1+0x4f4], RZ ;  /* 0x0004f4ff01007387 */ /* 0x000fe80000100800 */
        /* <DEDUP_REMOVED lines=211> */
[----:B------:R-:W-:Y:S04]  /*a270*/  STS.U16 [R29+0x19600], R4 ;  /* 0x019600041d007388 */ /* 0x000fe80000000400 */
        /* <DEDUP_REMOVED lines=15> */
[----:B-----5:R-:W-:Y:S04]  /*a370*/  STS.U16 [R29+0x1d600], R16 ;  /* 0x01d600101d007388 */ /* 0x020fe80000000400 */
[----:B------:R-:W-:Y:S04]  /*a380*/  STL [R1+0xa84], RZ ;  /* 0x000a84ff01007387 */ /* 0x000fe80000100800 */
[----:B------:R-:W-:Y:S04]  /*a390*/  STS.U16 [R29+0x1de00], R18 ;  /* 0x01de00121d007388 */ /* 0x000fe80000000400 */
[----:B------:R-:W-:Y:S04]  /*a3a0*/  STL [R1+0xa88], RZ ;  /* 0x000a88ff01007387 */ /* 0x000fe80000100800 */
[----:B------:R-:W-:Y:S04]  /*a3b0*/  STS.U16 [R29+0x1e600], R20 ;  /* 0x01e600141d007388 */ /* 0x000fe80000000400 */
[----:B------:R-:W-:Y:S04]  /*a3c0*/  STL [R1+0xa8c], RZ ;  /* 0x000a8cff01007387 */ /* 0x000fe80000100800 */
[----:B------:R-:W-:Y:S04]  /*a3d0*/  STS.U16 [R29+0x1ee00], R22 ;  /* 0x01ee00161d007388 */ /* 0x000fe80000000400 */
[----:B------:R-:W-:Y:S04]  /*a3e0*/  STL [R1+0xa70], RZ ;  /* 0x000a70ff01007387 */ /* 0x000fe80000100800 */
[----:B----4-:R-:W-:Y:S04]  /*a3f0*/  STS.U16 [R29+0x1f600], R24 ;  /* 0x01f600181d007388 */ /* 0x010fe80000000400 */
[----:B------:R-:W-:Y:S04]  /*a400*/  STL [R1+0xa74], RZ ;  /* 0x000a74ff01007387 */ /* 0x000fe80000100800 */
[----:B---3--:R0:W-:Y:S04]  /*a410*/  STS.U16 [R29+0x1fe00], R26 ;  /* 0x01fe001a1d007388 */ /* 0x0081e80000000400 */
[----:B------:R1:W-:Y:S04]  /*a420*/  STL [R1+0xa78], RZ ;  /* 0x000a78ff01007387 */ /* 0x0003e80000100800 */
[----:B------:R1:W-:Y:S04]  /*a430*/  STL [R1+0xa7c], RZ ;  /* 0x000a7cff01007387 */ /* 0x0003e80000100800 */
[----:B0-----:R-:W0:Y:S04]  /*a440*/  S2R R29, SR_CTAID.X ;  /* 0x00000000001d7919 */ /* 0x001e280000002500 */
[----:B------:R1:W-:Y:S04]  /*a450*/  STL [R1+0xa60], RZ ;  /* 0x000a60ff01007387 */ /* 0x0003e80000100800 */
        /* <DEDUP_REMOVED lines=18> */
[----:B------:R1:W-:Y:S01]  /*a580*/  STL [R1+0xabc], RZ ;  /* 0x000abcff01007387 */ /* 0x0003e20000100800 */
[----:B0-----:R-:W-:-:S03]  /*a590*/  IMAD.SHL.U32 R29, R29, 0x80, RZ ;  /* 0x000000801d1d7824 */ /* 0x001fc600078e00ff */
[----:B------:R1:W-:Y:S04]  /*a5a0*/  STL [R1+0xac0], RZ ;  /* 0x000ac0ff01007387 */ /* 0x0003e80000100800 */
[----:B------:R1:W-:Y:S04]  /*a5b0*/  STL [R1+0xac4], RZ ;  /* 0x000ac4ff01007387 */ /* 0x0003e80000100800 */
[----:B------:R1:W-:Y:S04]  /*a5c0*/  STL [R1+0xac8], RZ ;  /* 0x000ac8ff01007387 */ /* 0x0003e80000100800 */
[----:B------:R1:W-:Y:S04]  /*a5d0*/  STL [R1+0xacc], RZ ;  /* 0x000accff01007387 */ /* 0x0003e80000100800 */
[----:B------:R-:W0:Y:S04]  /*a5e0*/  S2R R3, SR_TID.X ;  /* 0x0000000000037919 */ /* 0x000e280000002100 */
[----:B------:R1:W-:Y:S01]  /*a5f0*/  STL [R1+0xaa0], RZ ;  /* 0x000aa0ff01007387 */ /* 0x0003e20000100800 */
[----:B------:R-:W-:-:S03]  /*a600*/  IADD3 R0, R29, 0x80, RZ ;  /* 0x000000801d007810 */ /* 0x000fc60007ffe0ff */
[----:B------:R1:W-:Y:S04]  /*a610*/  STL [R1+0xaa4], RZ ;  /* 0x000aa4ff01007387 */ /* 0x0003e80000100800 */
[----:B------:R1:W-:Y:S04]  /*a620*/  STL [R1+0xaa8], RZ ;  /* 0x000aa8ff01007387 */ /* 0x0003e80000100800 */
[----:B------:R1:W-:Y:S01]  /*a630*/  STL [R1+0xaac], RZ ;  /* 0x000aacff01007387 */ /* 0x0003e20000100800 */
[----:B------:R-:W-:Y:S01]  /*a640*/  ISETP.GE.AND P0, PT, R0, 0x1, PT ;  /* 0x000000010000780c */ /* 0x000fe20003f06270 */
[----:B0-----:R-:W-:-:S12]  /*a650*/  IMAD.SHL.U32 R2, R3, 0x4, RZ ;  /* 0x0000000403027824 */ /* 0x001fd800078e00ff */
[----:B------:R-:W-:Y:S05]  /*a660*/  @!P0 BRA `(.L_x_0) ;  /* 0x000622b000008947 */ /* 0x000fea0003800000 */
[----:B-1----:R-:W0:Y:S01]  /*a670*/  S2R R29, SR_TID.X ;  /* 0x00000000001d7919 */ /* 0x002e220000002100 */
[----:B------:R-:W-:Y:S02]  /*a680*/  MOV R0, c[0x0][0x1b8] ;  /* 0x00006e0000007a02 */ /* 0x000fe40000000f00 */
[----:B0-----:R-:W-:-:S04]  /*a690*/  SHF.R.U32.HI R29, RZ, 0x7, R29 ;  /* 0x00000007ff1d7819 */ /* 0x001fc8000001161d */
[----:B------:R-:W-:-:S05]  /*a6a0*/  SGXT.U32 R29, R29, 0x1 ;  /* 0x000000011d1d781a */ /* 0x000fca0000000000 */
[----:B------:R-:W-:-:S04]  /*a6b0*/  IMAD R4, R29, c[0x0][0x1b8], RZ ;  /* 0x00006e001d047a24 */ /* 0x000fc800078e02ff */
[----:B------:R-:W-:-:S04]  /*a6c0*/  IMAD R4, R0, 0x2, R4 ;  /* 0x0000000200047824 */ /* 0x000fc800078e0204 */
[----:B------:R-:W-:-:S05]  /*a6d0*/  IMAD R4, R0, 0x2, R4 ;  /* 0x0000000200047824 */ /* 0x000fca00078e0204 */
[----:B------:R-:W-:-:S05]  /*a6e0*/  LEA R4, R0, R4, 0x1 ;  /* 0x0000000400047211 */ /* 0x000fca00078e08ff */
[----:B------:R-:W-:-:S05]  /*a6f0*/  IMAD R4, R0, 0x2, R4 ;  /* 0x0000000200047824 */ /* 0x000fca00078e0204 */
[----:B------:R0:W-:Y:S02]  /*a700*/  STL [R1+0x88], R4 ;  /* 0x0000880401007387 */ /* 0x0001e40000100800 */
[----:B0-----:R-:W-:-:S05]  /*a710*/  IMAD R4, R0, 0x2, R4 ;  /* 0x0000000200047824 */ /* 0x001fca00078e0204 */
[----:B------:R0:W-:Y:S02]  /*a720*/  STL [R1+0xb0], R4 ;  /* 0x0000b00401007387 */ /* 0x0001e40000100800 */
[----:B0-----:R-:W-:-:S05]  /*a730*/  LEA R4, R0, R4, 0x1 ;  /* 0x0000000400047211 */ /* 0x001fca00078e08ff */
[----:B------:R0:W-:Y:S02]  /*a740*/  STL [R1+0xc], R4 ;  /* 0x00000c0401007387 */ /* 0x0001e40000100800 */
[----:B0-----:R-:W-:-:S05]  /*a750*/  IMAD R4, R0, 0x2, R4 ;  /* 0x0000000200047824 */ /* 0x001fca00078e0204 */
[----:B------:R0:W-:Y:S02]  /*a760*/  STL [R1+0x8], R4 ;  /* 0x0000080401007387 */ /* 0x0001e40000100800 */
[----:B0-----:R-:W-:-:S05]  /*a770*/  IMAD R4, R0, 0x2, R4 ;  /* 0x0000000200047824 */ /* 0x001fca00078e0204 */
[----:B------:R0:W-:Y:S02]  /*a780*/  STL [R1+0x4], R4 ;  /* 0x0000040401007387 */ /* 0x0001e40000100800 */
[----:B0-----:R-:W-:-:S05]  /*a790*/  LEA R4, R0, R4, 0x1 ;  /* 0x0000000400047211 */ /* 0x001fca00078e08ff */
[C---:B------:R-:W-:Y:S01]  /*a7a0*/  IMAD R29, R0.reuse, 0x2, R4 ;  /* 0x00000002001d7824 */ /* 0x040fe200078e0204 */
[----:B------:R0:W-:Y:S03]  /*a7b0*/  STL [R1], R4 ;  /* 0x0000000401007387 */ /* 0x0001e60000100800 */
[----:B------:R-:W-:-:S05]  /*a7c0*/  IMAD R28, R0, 0x2, R29 ;  /* 0x00000002001c7824 */ /* 0x000fca00078e021d */
[----:B0-----:R-:W-:-:S05]  /*a7d0*/  LEA R4, R0, R28, 0x1 ;  /* 0x0000001c00047211 */ /* 0x001fca00078e08ff */
[----:B------:R-:W-:-:S04]  /*a7e0*/  IMAD R5, R0, 0x2, R4 ;  /* 0x0000000200057824 */ /* 0x000fc800078e0204 */
[----:B------:R-:W-:-:S05]  /*a7f0*/  IMAD R6, R0, 0x2, R5 ;  /* 0x0000000200067824 */ /* 0x000fca00078e0205 */
[----:B------:R-:W-:-:S05]  /*a800*/  LEA R7, R0, R6, 0x1 ;  /* 0x0000000600077211 */ /* 0x000fca00078e08ff */
[----:B------:R-:W-:-:S04]  /*a810*/  IMAD R8, R0, 0x2, R7 ;  /* 0x0000000200087824 */ /* 0x000fc800078e0207 */
[----:B------:R-:W-:-:S05]  /*a820*/  IMAD R9, R0, 0x2, R8 ;  /* 0x0000000200097824 */ /* 0x000fca00078e0208 */
[----:B------:R-:W-:-:S05]  /*a830*/  LEA R10, R0, R9, 0x1 ;  /* 0x00000009000a7211 */ /* 0x000fca00078e08ff */
[C---:B------:R-:W-:Y:S01]  /*a840*/  IMAD R11, R0.reuse, 0x2, R10 ;  /* 0x00000002000b7824 */ /* 0x040fe200078e020a */
[----:B------:R0:W-:Y:S03]  /*a850*/  STL [R1+0x1e40], R10 ;  /* 0x001e400a01007387 */ /* 0x0001e60000100800 */
[----:B------:R-:W-:-:S05]  /*a860*/  IMAD R12, R0, 0x2, R11 ;  /* 0x00000002000c7824 */ /* 0x000fca00078e020b */
[----:B------:R-:W-:-:S05]  /*a870*/  LEA R13, R0, R12, 0x1 ;  /* 0x0000000c000d7211 */ /* 0x000fca00078e08ff */
[----:B------:R-:W-:-:S04]  /*a880*/  IMAD R14, R0, 0x2, R13 ;  /* 0x00000002000e7824 */ /* 0x000fc800078e020d */
        /* <DEDUP_REMOVED lines=13> */
[C---:B0-----:R-:W-:Y:S01]  /*a960*/  LEA R10, R0.reuse, R27, 0x1 ;  /* 0x0000001b000a7211 */ /* 0x041fe200078e08ff */
[----:B------:R-:W-:Y:S04]  /*a970*/  STL.64 [R1+0x1e08], R26 ;  /* 0x001e081a01007387 */ /* 0x000fe80000100a00 */
[----:B------:R0:W-:Y:S02]  /*a980*/  STL [R1+0x1c], R10 ;  /* 0x00001c0a01007387 */ /* 0x0001e40000100800 */
[----:B0-----:R-:W-:-:S05]  /*a990*/  IMAD R10, R0, 0x2, R10 ;  /* 0x00000002000a7824 */ /* 0x001fca00078e020a */
[----:B------:R0:W-:Y:S02]  /*a9a0*/  STL [R1+0x18], R10 ;  /* 0x0000180a01007387 */ /* 0x0001e40000100800 */
[----:B0-----:R-:W-:-:S05]  /*a9b0*/  IMAD R10, R0, 0x2, R10 ;  /* 0x00000002000a7824 */ /* 0x001fca00078e020a */
[----:B------:R0:W-:Y:S02]  /*a9c0*/  STL [R1+0x14], R10 ;  /* 0x0000140a01007387 */ /* 0x0001e40000100800 */
[----:B0-----:R-:W-:-:S05]  /*a9d0*/  LEA R10, R0, R10, 0x1 ;  /* 0x0000000a000a7211 */ /* 0x001fca00078e08ff */
[----:B------:R0:W-:Y:S02]  /*a9e0*/  STL [R1+0x28], R10 ;  /* 0x0000280a01007387 */ /* 0x0001e40000100800 */
[----:B0-----:R-:W-:-:S04]  /*a9f0*/  IMAD R10, R0, 0x2, R10 ;  /* 0x00000002000a7824 */ /* 0x001fc800078e020a */
[C---:B------:R-:W-:Y:S01]  /*aa00*/  IMAD R27, R0.reuse, 0x2, R10 ;  /* 0x00000002001b7824 */ /* 0x040fe200078e020a */
[----:B------:R0:W-:Y:S04]  /*aa10*/  STL [R1+0x24], R10 ;  /* 0x0000240a01007387 */ /* 0x0001e80000100800 */
[----:B0-----:R-:W-:-:S05]  /*aa20*/  LEA R10, R0, R27, 0x1 ;  /* 0x0000001b000a7211 */ /* 0x001fca00078e08ff */
[----:B------:R-:W-:-:S05]  /*aa30*/  IMAD R10, R0, 0x2, R10 ;  /* 0x00000002000a7824 */ /* 0x000fca00078e020a */
[----:B------:R0:W-:Y:S02]  /*aa40*/  STL [R1+0x30], R10 ;  /* 0x0000300a01007387 */ /* 0x0001e40000100800 */
[----:B0-----:R-:W-:-:S05]  /*aa50*/  IMAD R10, R0, 0x2, R10 ;  /* 0x00000002000a7824 */ /* 0x001fca00078e020a */
[----:B------:R-:W-:-:S05]  /*aa60*/  LEA R26, R0, R10, 0x1 ;  /* 0x0000000a001a7211 */ /* 0x000fca00078e08ff */
[----:B------:R0:W-:Y:S02]  /*aa70*/  STL [R1+0x40], R26 ;  /* 0x0000401a01007387 */ /* 0x0001e40000100800 */
[----:B0-----:R-:W-:-:S05]  /*aa80*/  IMAD R26, R0, 0x2, R26 ;  /* 0x00000002001a7824 */ /* 0x001fca00078e021a */
[----:B------:R0:W-:Y:S02]  /*aa90*/  STL [R1+0x3c], R26 ;  /* 0x00003c1a01007387 */ /* 0x0001e40000100800 */
[----:B0-----:R-:W-:-:S05]  /*aaa0*/  IMAD R26, R0, 0x2, R26 ;  /* 0x00000002001a7824 */ /* 0x001fca00078e021a */
[----:B------:R0:W-:Y:S02]  /*aab0*/  STL [R1+0x38], R26 ;  /* 0x0000381a01007387 */ /* 0x0001e40000100800 */
[----:B0-----:R-:W-:-:S05]  /*aac0*/  LEA R26, R0, R26, 0x1 ;  /* 0x0000001a001a7211 */ /* 0x001fca00078e08ff */
[----:B------:R-:W-:-:S05]  /*aad0*/  IMAD R26, R0, 0x2, R26 ;  /* 0x00000002001a7824 */ /* 0x000fca00078e021a */
[----:B------:R0:W-:Y:S02]  /*aae0*/  STL [R1+0x48], R26 ;  /* 0x0000481a01007387 */ /* 0x0001e40000100800 */
[----:B0-----:R-:W-:-:S05]  /*aaf0*/  IMAD R26, R0, 0x2, R26 ;  /* 0x00000002001a7824 */ /* 0x001fca00078e021a */
[----:B------:R0:W-:Y:S02]  /*ab00*/  STL [R1+0x44], R26 ;  /* 0x0000441a01007387 */ /* 0x0001e40000100800 */
[----:B0-----:R-:W-:-:S05]  /*ab10*/  LEA R26, R0, R26, 0x1 ;  /* 0x0000001a001a7211 */ /* 0x001fca00078e08ff */
[----:B------:R0:W-:Y:S04]  /*ab20*/  STL [R1+0x58], R26 ;  /* 0x0000581a01007387 */ /* 0x0001e80000100800 */
[----:B------:R-:W-:Y:S01]  /*ab30*/  STL [R1+0x1ea0], R21 ;  /* 0x001ea01501007387 */ /* 0x000fe20000100800 */
[----:B0-----:R-:W-:-:S05]  /*ab40*/  IMAD R26, R0, 0x2, R26 ;  /* 0x00000002001a7824 */ /* 0x001fca00078e021a */
[----:B------:R0:W-:Y:S02]  /*ab50*/  STL [R1+0x54], R26 ;  /* 0x0000541a01007387 */ /* 0x0001e40000100800 */
[----:B0-----:R-:W-:-:S05]  /*ab60*/  IMAD R26, R0, 0x2, R26 ;  /* 0x00000002001a7824 */ /* 0x001fca00078e021a */
[C---:B------:R-:W-:Y:S01]  /*ab70*/  LEA R21, R0.reuse, R26, 0x1 ;  /* 0x0000001a00157211 */ /* 0x040fe200078e08ff */
[----:B------:R-:W-:Y:S04]  /*ab80*/  STL [R1+0x50], R26 ;  /* 0x0000501a01007387 */ /* 0x000fe80000100800 */
[----:B------:R0:W-:Y:S02]  /*ab90*/  STL [R1+0x6c], R21 ;  /* 0x00006c1501007387 */ /* 0x0001e40000100800 */
[----:B0-----:R-:W-:-:S05]  /*aba0*/  IMAD R21, R0, 0x2, R21 ;  /* 0x0000000200157824 */ /* 0x001fca00078e0215 */
        /* <DEDUP_REMOVED lines=20> */
[C---:B------:R-:W-:Y:S01]  /*acf0*/  LEA R26, R0.reuse, R21, 0x1 ;  /* 0x00000015001a7211 */ /* 0x040fe200078e08ff */
[----:B------:R0:W-:Y:S04]  /*ad00*/  STL [R1+0x8c], R21 ;  /* 0x00008c1501007387 */ /* 0x0001e80000100800 */
        /* <DEDUP_REMOVED lines=15> */
[----:B------:R0:W-:Y:S04]  /*ae00*/  STL [R1+0xcc], R21 ;  /* 0x0000cc1501007387 */ /* 0x0001e80000100800 */
[----:B0-----:R-:W2:Y:S04]  /*ae10*/  LDL.LU R21, [R1+0x1ea0] ;  /* 0x001ea00001157983 */ /* 0x001ea80000300800 */
[----:B------:R0:W-:Y:S04]  /*ae20*/  STL.64 [R1+0x1e98], R8 ;  /* 0x001e980801007387 */ /* 0x0001e80000100a00 */
[----:B0-----:R-:W3:Y:S04]  /*ae30*/  LDL.LU R8, [R1+0x6c] ;  /* 0x00006c0001087983 */ /* 0x001ee80000300800 */
[----:B------:R0:W-:Y:S04]  /*ae40*/  STL [R1+0x1e90], R11 ;  /* 0x001e900b01007387 */ /* 0x0001e80000100800 */
[----:B0-----:R-:W4:Y:S04]  /*ae50*/  LDL R11, [R1+0xcc] ;  /* 0x0000cc00010b7983 */ /* 0x001f280000100800 */
[----:B------:R0:W-:Y:S04]  /*ae60*/  STL.64 [R1+0x1e58], R12 ;  /* 0x001e580c01007387 */ /* 0x0001e80000100a00 */
[----:B0-----:R-:W5:Y:S01]  /*ae70*/  LDL.LU R13, [R1+0x50] ;  /* 0x00005000010d7983 */ /* 0x001f620000300800 */
[----:B------:R-:W-:-:S03]  /*ae80*/  LOP3.LUT R2, R2, 0x7c, RZ, 0xc0, !PT ;  /* 0x0000007c02027812 */ /* 0x000fc600078ec0ff */
[----:B------:R-:W0:Y:S04]  /*ae90*/  S2R R9, SR_TID.X ;  /* 0x0000000000097919 */ /* 0x000e280000002100 */
[----:B------:R1:W-:Y:S04]  /*aea0*/  STL.64 [R1+0x1e50], R14 ;  /* 0x001e500e01007387 */ /* 0x0003e80000100a00 */
[----:B------:R-:W-:Y:S04]  /*aeb0*/  STL.64 [R1+0x1e48], R16 ;  /* 0x001e481001007387 */ /* 0x000fe80000100a00 */
[----:B------:R5:W-:Y:S01]  /*aec0*/  STL.64 [R1+0x1e18], R22 ;  /* 0x001e181601007387 */ /* 0x000be20000100a00 */
[----:B-1----:R-:W-:-:S03]  /*aed0*/  LOP3.LUT R15, R3, 0xe0, RZ, 0xc0, !PT ;  /* 0x000000e0030f7812 */ /* 0x002fc600078ec0ff */
[----:B------:R-:W-:Y:S01]  /*aee0*/  STL.64 [R1+0x1e10], R24 ;  /* 0x001e101801007387 */ /* 0x000fe20000100a00 */
[----:B------:R-:W-:Y:S02]  /*aef0*/  SHF.R.U32.HI R15, RZ, 0x1, R15 ;  /* 0x00000001ff0f7819 */ /* 0x000fe4000001160f */
[----:B---3--:R-:W-:Y:S02]  /*af00*/  MOV R14, R8 ;  /* 0x00000008000e7202 */ /* 0x008fe40000000f00 */
[----:B0-----:R-:W-:Y:S02]  /*af10*/  LOP3.LUT R8, R9, 0x7f, RZ, 0xc0, !PT ;  /* 0x0000007f09087812 */ /* 0x001fe400078ec0ff */
[----:B------:R-:W0:Y:S01]  /*af20*/  S2R R9, SR_CTAID.Y ;  /* 0x0000000000097919 */ /* 0x000e220000002600 */
[----:B----4-:R-:W-:Y:S02]  /*af30*/  IMAD R12, R0, 0x2, R11 ;  /* 0x00000002000c7824 */ /* 0x010fe400078e020b */
[----:B------:R-:W-:-:S03]  /*af40*/  IMAD R11, R8, c[0x0][0x1b4], RZ ;  /* 0x00006d00080b7a24 */ /* 0x000fc600078e02ff */
[----:B------:R1:W-:Y:S01]  /*af50*/  STL [R1+0xf0], R12 ;  /* 0x0000f00c01007387 */ /* 0x0003e20000100800 */
[----:B0-----:R-:W-:Y:S01]  /*af60*/  IMAD R8, R9, c[0x0][0x1b0], RZ ;  /* 0x00006c0009087a24 */ /* 0x001fe200078e02ff */
[----:B-----5:R-:W-:Y:S01]  /*af70*/  MOV R23, R13 ;  /* 0x0000000d00177202 */ /* 0x020fe20000000f00 */
[----:B-1----:R-:W-:Y:S01]  /*af80*/  IMAD R12, R0, 0x2, R12 ;  /* 0x00000002000c7824 */ /* 0x002fe200078e020c */
[----:B------:R-:W-:Y:S01]  /*af90*/  LOP3.LUT R13, R3, 0x1c, RZ, 0xc0, !PT ;  /* 0x0000001c030d7812 */ /* 0x000fe200078ec0ff */
[----:B------:R-:W-:Y:S02]  /*afa0*/  IMAD.SHL.U32 R3, R11, 0x2, RZ ;  /* 0x000000020b037824 */ /* 0x000fe400078e00ff */
[----:B------:R-:W-:Y:S01]  /*afb0*/  IMAD.SHL.U32 R16, R8, 0x2, RZ ;  /* 0x0000000208107824 */ /* 0x000fe200078e00ff */
[----:B------:R0:W-:Y:S01]  /*afc0*/  STL [R1+0xec], R12 ;  /* 0x0000ec0c01007387 */ /* 0x0001e20000100800 */
[----:B------:R-:W-:Y:S02]  /*afd0*/  IMAD R2, R13, 0x40, R2 ;  /* 0x000000400d027824 */ /* 0x000fe400078e0202 */
[----:B------:R-:W-:Y:S01]  /*afe0*/  IMAD R13, R0, 0x2, R27 ;  /* 0x00000002000d7824 */ /* 0x000fe200078e021b */
[----:B------:R-:W-:Y:S01]  /*aff0*/  IADD3 R3, P1, P2, R3, c[0x0][0x170], R16 ;  /* 0x00005c0003037a10 */ /* 0x000fe20007a3e010 */
[----:B------:R-:W-:Y:S01]  /*b000*/  IMAD R9, R9, c[0x0][0x1a0], RZ ;  /* 0x0000680009097a24 */ /* 0x000fe200078e02ff */
[----:B------:R-:W-:Y:S01]  /*b010*/  MOV R16, R14 ;  /* 0x0000000e00107202 */ /* 0x000fe20000000f00 */
[----:B------:R-:W-:Y:S01]  /*b020*/  IMAD.MOV.U32 R14, RZ, RZ, R13 ;  /* 0x000000ffff0e7224 */ /* 0x000fe200078e000d */
[----:B------:R-:W-:Y:S01]  /*b030*/  LOP3.LUT R2, R2, R15, RZ, 0x3c, !PT ;  /* 0x0000000f02027212 */ /* 0x000fe200078e3cff */
[----:B------:R-:W1:Y:S01]  /*b040*/  S2R R13, SR_TID.X ;  /* 0x00000000000d7919 */ /* 0x000e620000002100 */
[----:B0-----:R-:W-:Y:S01]  /*b050*/  LEA R12, R0, R12, 0x1 ;  /* 0x0000000c000c7211 */ /* 0x001fe200078e08ff */
[----:B------:R-:W-:Y:S01]  /*b060*/  IMAD.HI R2, R11, 0x2, RZ ;  /* 0x000000020b027827 */ /* 0x000fe200078e02ff */
[----:B------:R-:W-:-:S02]  /*b070*/  LEA R17, P0, R9, c[0x0][0x168], 0x1 ;  /* 0x00005a0009117a11 */ /* 0x000fc400078008ff */
[----:B------:R-:W-:Y:S01]  /*b080*/  MOV R15, R27 ;  /* 0x0000001b000f7202 */ /* 0x000fe20000000f00 */
[----:B------:R0:W-:Y:S01]  /*b090*/  STL [R1+0xe8], R12 ;  /* 0x0000e80c01007387 */ /* 0x0001e20000100800 */
[----:B------:R-:W-:-:S03]  /*b0a0*/  IMAD.HI R22, R8, 0x2, RZ ;  /* 0x0000000208167827 */ /* 0x000fc600078e02ff */
[----:B------:R-:W3:Y:S02]  /*b0b0*/  S2R R27, SR_TID.X ;  /* 0x00000000001b7919 */ /* 0x000ee40000002100 */
[----:B------:R-:W-:Y:S01]  /*b0c0*/  IADD3.X R2, R2, c[0x0][0x174], R22, P1, P2 ;  /* 0x00005d0002027a10 */ /* 0x000fe20000fe4416 */
[----:B0-----:R-:W-:-:S05]  /*b0d0*/  IMAD R12, R0, 0x2, R12 ;  /* 0x00000002000c7824 */ /* 0x001fca00078e020c */
[----:B------:R-:W-:Y:S02]  /*b0e0*/  LEA R11, R0, R12, 0x1 ;  /* 0x0000000c000b7211 */ /* 0x000fe400078e08ff */
[----:B-1----:R-:W-:Y:S01]  /*b0f0*/  LOP3.LUT R25, R13, 0xff, RZ, 0xc0, !PT ;  /* 0x000000ff0d197812 */ /* 0x002fe200078ec0ff */
[----:B------:R-:W-:Y:S02]  /*b100*/  IMAD.MOV.U32 R13, RZ, RZ, c[0x0][0x1a8] ;  /* 0x00006a00ff0d7624 */ /* 0x000fe400078e00ff */
[----:B------:R0:W-:Y:S02]  /*b110*/  STL [R1+0x100], R11 ;  /* 0x0001000b01007387 */ /* 0x0001e40000100800 */
[----:B------:R-:W-:-:S04]  /*b120*/  IMAD R8, R25, c[0x0][0x1a8], RZ ;  /* 0x00006a0019087a24 */ /* 0x000fc800078e02ff */
[----:B------:R-:W-:Y:S02]  /*b130*/  IMAD R22, R13, 0x100, R8 ;  /* 0x000001000d167824 */ /* 0x000fe400078e0208 */
[----:B0-----:R-:W-:-:S03]  /*b140*/  IMAD R11, R0, 0x2, R11 ;  /* 0x00000002000b7824 */ /* 0x001fc600078e020b */
[-C--:B------:R-:W-:Y:S01]  /*b150*/  LEA R24, P1, R22, R17.reuse, 0x1 ;  /* 0x0000001116187211 */ /* 0x080fe200078208ff */
[----:B------:R-:W-:Y:S01]  /*b160*/  IMAD R13, R0, 0x2, R11 ;  /* 0x00000002000d7824 */ /* 0x000fe200078e020b */
[----:B------:R0:W-:Y:S04]  /*b170*/  STL [R1+0xfc], R11 ;  /* 0x0000fc0b01007387 */ /* 0x0001e80000100800 */
[----:B------:R3:W-:Y:S01]  /*b180*/  STL [R1+0x124], R13 ;  /* 0x0001240d01007387 */ /* 0x0007e20000100800 */
[----:B0-----:R-:W-:Y:S01]  /*b190*/  LEA.HI.X.SX32 R11, R9, c[0x0][0x16c], 0x1, P0 ;  /* 0x00005b00090b7a11 */ /* 0x001fe200000f0eff */
[----:B------:R-:W-:Y:S01]  /*b1a0*/  IMAD R9, R25, c[0x0][0x1a8], RZ ;  /* 0x00006a0019097a24 */ /* 0x000fe200078e02ff */
[----:B------:R-:W-:Y:S02]  /*b1b0*/  LEA R8, P0, R8, R17, 0x1 ;  /* 0x0000001108087211 */ /* 0x000fe400078008ff */
[----:B------:R-:W-:-:S02]  /*b1c0*/  LEA R17, R0, R13, 0x1 ;  /* 0x0000000d00117211 */ /* 0x000fc400078e08ff */
[-C--:B------:R-:W-:Y:S02]  /*b1d0*/  LEA.HI.X.SX32 R9, R9, R11.reuse, 0x1, P0 ;  /* 0x0000000b09097211 */ /* 0x080fe400000f0eff */
[----:B------:R-:W-:Y:S02]  /*b1e0*/  LEA.HI.X.SX32 R25, R22, R11, 0x1, P1 ;  /* 0x0000000b16197211 */ /* 0x000fe400008f0eff */
[C---:B---3--:R-:W-:Y:S01]  /*b1f0*/  LOP3.LUT R13, R27.reuse, 0x7, RZ, 0xc0, !PT ;  /* 0x000000071b0d7812 */ /* 0x048fe200078ec0ff */
[----:B------:R0:W-:Y:S04]  /*b200*/  STL.64 [R1+0x718], R8 ;  /* 0x0007180801007387 */ /* 0x0001e80000100a00 */
[----:B0-----:R-:W3:Y:S04]  /*b210*/  LDL.LU.64 R8, [R1+0x1e98] ;  /* 0x001e980001087983 */ /* 0x001ee80000300a00 */
[----:B------:R-:W4:Y:S01]  /*b220*/  LDL.LU R11, [R1+0x1e90] ;  /* 0x001e9000010b7983 */ /* 0x000f220000300800 */
[----:B------:R-:W-:-:S03]  /*b230*/  IMAD.SHL.U32 R22, R27, 0x2, RZ ;  /* 0x000000021b167824 */ /* 0x000fc600078e00ff */
[----:B------:R0:W-:Y:S04]  /*b240*/  STL [R1+0x10c], R17 ;  /* 0x00010c1101007387 */ /* 0x0001e80000100800 */
[----:B------:R1:W-:Y:S01]  /*b250*/  STL.64 [R1+0x710], R24 ;  /* 0x0007101801007387 */ /* 0x0003e20000100a00 */
[----:B0-----:R-:W-:-:S05]  /*b260*/  IMAD R17, R0, 0x2, R17 ;  /* 0x0000000200117824 */ /* 0x001fca00078e0211 */
[----:B------:R0:W-:Y:S01]  /*b270*/  STL [R1+0xf8], R17 ;  /* 0x0000f81101007387 */ /* 0x0001e20000100800 */
[----:B-1----:R-:W-:Y:S01]  /*b280*/  SHF.L.U32 R24, R13, 0x4, RZ ;  /* 0x000000040d187819 */ /* 0x002fe200000006ff */
[----:B------:R-:W-:-:S05]  /*b290*/  IMAD.SHL.U32 R25, R27, 0x100, RZ ;  /* 0x000001001b197824 */ /* 0x000fca00078e00ff */
[----:B------:R-:W-:Y:S01]  /*b2a0*/  LOP3.LUT R25, R24, 0xf00, R25, 0xf8, !PT ;  /* 0x00000f0018197812 */ /* 0x000fe200078ef819 */
[----:B0-----:R-:W-:Y:S02]  /*b2b0*/  IMAD R17, R0, 0x2, R17 ;  /* 0x0000000200117824 */ /* 0x001fe400078e0211 */
[----:B------:R-:W0:Y:S04]  /*b2c0*/  S2R R0, SR_TID.X ;  /* 0x0000000000007919 */ /* 0x000e280000002100 */
[----:B------:R1:W-:Y:S01]  /*b2d0*/  STL [R1+0x120], R17 ;  /* 0x0001201101007387 */ /* 0x0003e20000100800 */
[----:B0-----:R-:W-:-:S04]  /*b2e0*/  LOP3.LUT R0, R0, 0xe0, RZ, 0xc0, !PT ;  /* 0x000000e000007812 */ /* 0x001fc800078ec0ff */
[C---:B------:R-:W-:Y:S01]  /*b2f0*/  LEA R0, R13.reuse, R0, 0x2 ;  /* 0x000000000d007211 */ /* 0x040fe200078e10ff */
[----:B------:R-:W-:Y:S02]  /*b300*/  IMAD.MOV.U32 R0, RZ, RZ, c[0x0][0x1b8] ;  /* 0x00006e00ff007624 */ /* 0x000fe400078e00ff */
[----:B------:R-:W-:Y:S01]  /*b310*/  IMAD R13, R13, 0x100, R24 ;  /* 0x000001000d0d7824 */ /* 0x000fe200078e0218 */
[--C-:B------:R-:W-:Y:S02]  /*b320*/  LOP3.LUT R24, R24, 0x30, R22.reuse, 0x78, !PT ;  /* 0x0000003018187812 */ /* 0x100fe400078e7816 */
[C---:B-1----:R-:W-:Y:S02]  /*b330*/  LEA R17, R0.reuse, R17, 0x1 ;  /* 0x0000001100117211 */ /* 0x042fe400078e08ff */
[----:B------:R-:W-:Y:S01]  /*b340*/  LOP3.LUT R22, R13, 0x10, R22, 0x78, !PT ;  /* 0x000000100d167812 */ /* 0x000fe200078e7816 */
[C---:B------:R-:W-:Y:S01]  /*b350*/  IMAD R13, R0.reuse, 0x2, R10 ;  /* 0x00000002000d7824 */ /* 0x040fe200078e020a */
[----:B------:R-:W-:Y:S01]  /*b360*/  LOP3.LUT R24, R27, 0x10, RZ, 0xc0, !PT ;  /* 0x000000101b187812 */ /* 0x000fe200078ec0ff */
[C---:B------:R-:W-:Y:S01]  /*b370*/  IMAD R22, R0.reuse, 0x2, R17 ;  /* 0x0000000200167824 */ /* 0x040fe200078e0211 */
[----:B------:R0:W-:Y:S01]  /*b380*/  STL [R1+0x11c], R17 ;  /* 0x00011c1101007387 */ /* 0x0001e20000100800 */
[----:B------:R-:W-:-:S03]  /*b390*/  IMAD R13, R0, 0x2, R13 ;  /* 0x00000002000d7824 */ /* 0x000fc600078e020d */
[----:B------:R-:W-:Y:S02]  /*b3a0*/  STL.64 [R1+0x1e88], R28 ;  /* 0x001e881c01007387 */ /* 0x000fe40000100a00 */
[C---:B------:R-:W-:Y:S02]  /*b3b0*/  LEA R13, R0.reuse, R13, 0x1 ;  /* 0x0000000d000d7211 */ /* 0x040fe400078e08ff */
[----:B------:R-:W-:Y:S01]  /*b3c0*/  STL [R1+0x118], R22 ;  /* 0x0001181601007387 */ /* 0x000fe20000100800 */
[----:B0-----:R-:W-:Y:S01]  /*b3d0*/  MOV R17, R15 ;  /* 0x0000000f00117202 */ /* 0x001fe20000000f00 */
[----:B------:R-:W-:Y:S02]  /*b3e0*/  IMAD.MOV.U32 R15, RZ, RZ, R10 ;  /* 0x000000ffff0f7224 */ /* 0x000fe400078e000a */
[----:B------:R-:W-:Y:S01]  /*b3f0*/  STL.64 [R1+0x1e80], R4 ;  /* 0x001e800401007387 */ /* 0x000fe20000100a00 */
[----:B------:R-:W-:-:S03]  /*b400*/  IMAD R13, R0, 0x2, R13 ;  /* 0x00000002000d7824 */ /* 0x000fc600078e020d */
[----:B------:R0:W-:Y:S04]  /*b410*/  STL.64 [R1+0x1e78], R6 ;  /* 0x001e780601007387 */ /* 0x0001e80000100a00 */
[----:B0-----:R-:W5:Y:S04]  /*b420*/  LDL.LU R7, [R1+0xb0] ;  /* 0x0000b00001077983 */ /* 0x001f680000300800 */
[----:B------:R-:W4:Y:S04]  /*b430*/  LDL.LU R25, [R1+0x8] ;  /* 0x0000080001197983 */ /* 0x000f280000300800 */
[----:B------:R-:W4:Y:S01]  /*b440*/  LDL.LU R10, [R1+0x4] ;  /* 0x00000400010a7983 */ /* 0x000f220000300800 */
[C---:B------:R-:W-:Y:S01]  /*b450*/  LOP3.LUT R5, R27.reuse, 0x7, RZ, 0xc0, !PT ;  /* 0x000000071b057812 */ /* 0x040fe200078ec0ff */
[C---:B------:R-:W-:Y:S01]  /*b460*/  IMAD.SHL.U32 R4, R27.reuse, 0x2, RZ ;  /* 0x000000021b047824 */ /* 0x040fe200078e00ff */
[----:B------:R-:W-:Y:S01]  /*b470*/  LOP3.LUT R29, R27, 0x7, RZ, 0xc0, !PT ;  /* 0x000000071b1d7812 */ /* 0x000fe200078ec0ff */
[----:B------:R-:W-:Y:S01]  /*b480*/  STL.64 [R1+0x1e70], R18 ;  /* 0x001e701201007387 */ /* 0x000fe20000100a00 */
[----:B------:R-:W-:-:S03]  /*b490*/  SHF.L.U32 R6, R5, 0x4, RZ ;  /* 0x0000000405067819 */ /* 0x000fc600000006ff */
[----:B--2---:R-:W-:Y:S04]  /*b4a0*/  STL.64 [R1+0x1e68], R20 ;  /* 0x001e681401007387 */ /* 0x004fe80000100a00 */
[----:B------:R-:W0:Y:S01]  /*b4b0*/  S2R R28, SR_TID.X ;  /* 0x00000000001c7919 */ /* 0x000e220000002100 */
[----:B------:R-:W-:Y:S02]  /*b4c0*/  LOP3.LUT R5, R6, 0x30, R4, 0x78, !PT ;  /* 0x0000003006057812 */ /* 0x000fe400078e7804 */
[----:B------:R-:W-:Y:S01]  /*b4d0*/  SHF.R.U32.HI R27, RZ, 0x7, R27 ;  /* 0x00000007ff1b7819 */ /* 0x000fe2000001161b */
[----:B---3--:R1:W-:Y:S01]  /*b4e0*/  STL.64 [R1+0x1e60], R8 ;  /* 0x001e600801007387 */ /* 0x0083e20000100a00 */
[----:B0-----:R-:W-:-:S03]  /*b4f0*/  LOP3.LUT R28, R28, 0xe0, RZ, 0xc0, !PT ;  /* 0x000000e01c1c7812 */ /* 0x001fc600078ec0ff */
[----:B-1----:R-:W2:Y:S02]  /*b500*/  LDL.LU R8, [R1+0x88] ;  /* 0x0000880001087983 */ /* 0x002ea40000300800 */
[C---:B------:R-:W-:Y:S02]  /*b510*/  IMAD R28, R29.reuse, 0x4, R28 ;  /* 0x000000041d1c7824 */ /* 0x040fe400078e021c */
[----:B------:R-:W-:Y:S01]  /*b520*/  IMAD R29, R29, 0x100, R6 ;  /* 0x000001001d1d7824 */ /* 0x000fe200078e0206 */
[----:B------:R-:W3:Y:S01]  /*b530*/  LDL.LU R9, [R1+0xc] ;  /* 0x00000c0001097983 */ /* 0x000ee20000300800 */
[C---:B------:R-:W-:Y:S01]  /*b540*/  IMAD.U32 R6, R28.reuse, 0x40, R5 ;  /* 0x000000401c067824 */ /* 0x040fe200078e0005 */
[----:B------:R-:W-:Y:S02]  /*b550*/  LEA R18, R28, R5, 0x8 ;  /* 0x000000051c127211 */ /* 0x000fe400078e40ff */
[----:B------:R-:W-:Y:S02]  /*b560*/  LOP3.LUT R29, R29, 0x10, R4, 0x78, !PT ;  /* 0x000000101d1d7812 */ /* 0x000fe400078e7804 */
[----:B------:R-:W-:-:S02]  /*b570*/  SGXT.U32 R27, R27, 0x1 ;  /* 0x000000011b1b781a */ /* 0x000fc40000000000 */
[----:B------:R-:W-:Y:S01]  /*b580*/  LEA R5, R0, R22, 0x1 ;  /* 0x0000001600057211 */ /* 0x000fe200078e08ff */
[----:B------:R-:W-:Y:S01]  /*b590*/  STL [R1+0x73c], R18 ;  /* 0x00073c1201007387 */ /* 0x000fe20000100800 */
[----:B------:R-:W-:Y:S02]  /*b5a0*/  IMAD R4, R24, 0x80, R29 ;  /* 0x0000008018047824 */ /* 0x000fe400078e021d */
[C---:B------:R-:W-:Y:S01]  /*b5b0*/  IMAD R24, R27.reuse, c[0x0][0x1b8], RZ ;  /* 0x00006e001b187a24 */ /* 0x040fe200078e02ff */
[----:B------:R0:W-:Y:S01]  /*b5c0*/  STL [R1+0x738], R6 ;  /* 0x0007380601007387 */ /* 0x0001e20000100800 */
[----:B------:R-:W-:-:S03]  /*b5d0*/  IMAD R4, R27, c[0x0][0x1b8], RZ ;  /* 0x00006e001b047a24 */ /* 0x000fc600078e02ff */
[----:B------:R1:W-:Y:S01]  /*b5e0*/  STL [R1+0x138], R5 ;  /* 0x0001380501007387 */ /* 0x0003e20000100800 */
[----:B0-----:R-:W-:Y:S02]  /*b5f0*/  IMAD R6, R27, c[0x0][0x1b8], RZ ;  /* 0x00006e001b067a24 */ /* 0x001fe400078e02ff */
[C---:B------:R-:W-:Y:S02]  /*b600*/  IMAD R27, R0.reuse, 0x2, R5 ;  /* 0x00000002001b7824 */ /* 0x040fe400078e0205 */
[----:B-1----:R-:W0:Y:S01]  /*b610*/  S2R R5, SR_TID.X ;  /* 0x0000000000057919 */ /* 0x002e220000002100 */
[----:B------:R-:W-:-:S05]  /*b620*/  IMAD R24, R0, 0x2, R24 ;  /* 0x0000000200187824 */ /* 0x000fca00078e0218 */
[----:B------:R-:W-:-:S04]  /*b630*/  LEA R24, R0, R24, 0x1 ;  /* 0x0000001800187211 */ /* 0x000fc800078e08ff */
[----:B------:R-:W-:-:S04]  /*b640*/  LEA R18, P2, R24, R3, 0x1 ;  /* 0x0000000318127211 */ /* 0x000fc800078408ff */
[----:B------:R-:W-:Y:S02]  /*b650*/  LEA.HI.X.SX32 R19, R24, R2, 0x1, P2 ;  /* 0x0000000218137211 */ /* 0x000fe400010f0eff */
[----:B------:R-:W-:Y:S02]  /*b660*/  LEA R28, P0, R6, R3, 0x1 ;  /* 0x00000003061c7211 */ /* 0x000fe400078008ff */
[----:B0-----:R-:W-:-:S04]  /*b670*/  SHF.R.U32.HI R24, RZ, 0x7, R5 ;  /* 0x00000007ff187819 */ /* 0x001fc80000011605 */
[----:B------:R-:W-:Y:S02]  /*b680*/  SGXT.U32 R24, R24, 0x1 ;  /* 0x000000011818781a */ /* 0x000fe40000000000 */
[----:B------:R-:W-:Y:S02]  /*b690*/  LEA.HI.X.SX32 R29, R6, R2, 0x1, P0 ;  /* 0x00000002061d7211 */ /* 0x000fe400000f0eff */
[----:B------:R-:W-:Y:S01]  /*b6a0*/  SHF.R.U32.HI R6, RZ, 0x7, R5 ;  /* 0x00000007ff067819 */ /* 0x000fe20000011605 */
[----:B------:R-:W-:-:S04]  /*b6b0*/  IMAD R5, R24, c[0x0][0x1b8], RZ ;  /* 0x00006e0018057a24 */ /* 0x000fc800078e02ff */
[C---:B------:R-:W-:Y:S02]  /*b6c0*/  IMAD R5, R0.reuse, 0x2, R5 ;  /* 0x0000000200057824 */ /* 0x040fe400078e0205 */
[----:B------:R-:W-:-:S03]  /*b6d0*/  IMAD R4, R0, 0x2, R4 ;  /* 0x0000000200047824 */ /* 0x000fc600078e0204 */
[----:B------:R-:W-:Y:S02]  /*b6e0*/  LEA R5, R0, R5, 0x1 ;  /* 0x0000000500057211 */ /* 0x000fe400078e08ff */
[----:B------:R-:W-:Y:S02]  /*b6f0*/  LEA R20, P1, R4, R3, 0x1 ;  /* 0x0000000304147211 */ /* 0x000fe400078208ff */
[----:B------:R-:W-:Y:S01]  /*b700*/  SGXT.U32 R6, R6, 0x1 ;  /* 0x000000010606781a */ /* 0x000fe20000000000 */
[----:B------:R-:W-:Y:S01]  /*b710*/  IMAD R5, R0, 0x2, R5 ;  /* 0x0000000200057824 */ /* 0x000fe200078e0205 */
[----:B------:R-:W-:-:S04]  /*b720*/  LEA.HI.X.SX32 R21, R4, R2, 0x1, P1 ;  /* 0x0000000204157211 */ /* 0x000fc800008f0eff */
[----:B------:R-:W-:Y:S01]  /*b730*/  LEA R4, P0, R5, R3, 0x1 ;  /* 0x0000000305047211 */ /* 0x000fe200078008ff */
[----:B------:R-:W-:-:S05]  /*b740*/  IMAD R5, R6, c[0x0][0x1b8], RZ ;  /* 0x00006e0006057a24 */ /* 0x000fca00078e02ff */
[----:B------:R-:W-:Y:S01]  /*b750*/  LEA R5, R0, R5, 0x1 ;  /* 0x0000000500057211 */ /* 0x000fe200078e08ff */
[----:B------:R-:W-:-:S04]  /*b760*/  IMAD.MOV.U32 R22, RZ, RZ, R23 ;  /* 0x000000ffff167224 */ /* 0x000fc800078e0017 */
[C---:B------:R-:W-:Y:S02]  /*b770*/  IMAD R5, R0.reuse, 0x2, R5 ;  /* 0x0000000200057824 */ /* 0x040fe400078e0205 */
[----:B------:R-:W-:Y:S02]  /*b780*/  IMAD.MOV.U32 R23, RZ, RZ, R16 ;  /* 0x000000ffff177224 */ /* 0x000fe400078e0010 */
[C---:B------:R-:W-:Y:S01]  /*b790*/  IMAD R5, R0.reuse, 0x2, R5 ;  /* 0x0000000200057824 */ /* 0x040fe200078e0205 */
[----:B------:R-:W-:Y:S01]  /*b7a0*/  MOV R16, R14 ;  /* 0x0000000e00107202 */ /* 0x000fe20000000f00 */
[C---:B------:R-:W-:Y:S01]  /*b7b0*/  IMAD R24, R0.reuse, 0x2, R27 ;  /* 0x0000000200187824 */ /* 0x040fe200078e021b */
[----:B------:R-:W4:Y:S02]  /*b7c0*/  LDL.LU R14, [R1] ;  /* 0x00000000010e7983 */ /* 0x000f240000300800 */
[----:B------:R-:W-:Y:S02]  /*b7d0*/  LEA.HI.X.SX32 R5, R5, R2, 0x1, P0 ;  /* 0x0000000205057211 */ /* 0x000fe400000f0eff */
[----:B------:R0:W-:Y:S01]  /*b7e0*/  STL.64 [R1+0x1430], R28 ;  /* 0x0014301c01007387 */ /* 0x0001e20000100a00 */
[----:B------:R-:W-:-:S03]  /*b7f0*/  LEA R6, R0, R24, 0x1 ;  /* 0x0000001800067211 */ /* 0x000fc600078e08ff */
[----:B0-----:R-:W4:Y:S04]  /*b800*/  LDL.LU.64 R28, [R1+0x1e88] ;  /* 0x001e8800011c7983 */ /* 0x001f280000300a00 */
[----:B------:R-:W-:Y:S04]  /*b810*/  STL.64 [R1+0x1428], R20 ;  /* 0x0014281401007387 */ /* 0x000fe80000100a00 */
[----:B------:R5:W-:Y:S04]  /*b820*/  STL.64 [R1+0x1420], R18 ;  /* 0x0014201201007387 */ /* 0x000be80000100a00 */
[----:B------:R0:W-:Y:S01]  /*b830*/  STL.64 [R1+0x1418], R4 ;  /* 0x0014180401007387 */ /* 0x0001e20000100a00 */
[----:B-----5:R-:W-:-:S03]  /*b840*/  LEA R18, P2, R7, R3, 0x1 ;  /* 0x0000000307127211 */ /* 0x020fc600078408ff */
[----:B0-----:R-:W5:Y:S01]  /*b850*/  LDL.LU.64 R4, [R1+0x1e80] ;  /* 0x001e800001047983 */ /* 0x001f620000300a00 */
[----:B------:R-:W-:-:S03]  /*b860*/  LEA.HI.X.SX32 R19, R7, R2, 0x1, P2 ;  /* 0x0000000207137211 */ /* 0x000fc600010f0eff */
[----:B------:R3:W-:Y:S01]  /*b870*/  STL [R1+0x13c], R6 ;  /* 0x00013c0601007387 */ /* 0x0007e20000100800 */
[----:B--2---:R-:W-:-:S04]  /*b880*/  LEA R20, P1, R8, R3, 0x1 ;  /* 0x0000000308147211 */ /* 0x004fc800078208ff */
[----:B------:R-:W-:Y:S01]  /*b890*/  LEA.HI.X.SX32 R21, R8, R2, 0x1, P1 ;  /* 0x0000000208157211 */ /* 0x000fe200008f0eff */
[----:B------:R-:W-:Y:S01]  /*b8a0*/  IMAD R8, R0, 0x2, R6 ;  /* 0x0000000200087824 */ /* 0x000fe200078e0206 */
[----:B---3--:R-:W-:-:S04]  /*b8b0*/  LEA R6, P0, R9, R3, 0x1 ;  /* 0x0000000309067211 */ /* 0x008fc800078008ff */
[----:B------:R-:W-:Y:S01]  /*b8c0*/  LEA.HI.X.SX32 R7, R9, R2, 0x1, P0 ;  /* 0x0000000209077211 */ /* 0x000fe200000f0eff */
[----:B------:R-:W-:Y:S04]  /*b8d0*/  STL.64 [R1+0x1410], R20 ;  /* 0x0014101401007387 */ /* 0x000fe80000100a00 */
[----:B------:R-:W-:Y:S04]  /*b8e0*/  STL.64 [R1+0x1408], R18 ;  /* 0x0014081201007387 */ /* 0x000fe80000100a00 */
[----:B------:R-:W-:Y:S04]  /*b8f0*/  STL [R1+0x12c], R8 ;  /* 0x00012c0801007387 */ /* 0x000fe80000100800 */
[----:B------:R0:W-:Y:S04]  /*b900*/  STL.64 [R1+0x1400], R6 ;  /* 0x0014000601007387 */ /* 0x0001e80000100a00 */
[----:B0-----:R-:W2:Y:S01]  /*b910*/  LDL.LU.64 R6, [R1+0x1e78] ;  /* 0x001e780001067983 */ /* 0x001ea20000300a00 */
[----:B----4-:R-:W-:-:S02]  /*b920*/  LEA R20, P1, R25, R3, 0x1 ;  /* 0x0000000319147211 */ /* 0x010fc400078208ff */
[C---:B------:R-:W-:Y:S02]  /*b930*/  LEA R18, P2, R10.reuse, R3, 0x1 ;  /* 0x000000030a127211 */ /* 0x040fe400078408ff */
[-C--:B------:R-:W-:Y:S02]  /*b940*/  LEA.HI.X.SX32 R21, R25, R2.reuse, 0x1, P1 ;  /* 0x0000000219157211 */ /* 0x080fe400008f0eff */
[----:B------:R-:W-:Y:S01]  /*b950*/  LEA.HI.X.SX32 R19, R10, R2, 0x1, P2 ;  /* 0x000000020a137211 */ /* 0x000fe200010f0eff */
[C---:B------:R-:W-:Y:S02]  /*b960*/  IMAD R8, R0.reuse, 0x2, R8 ;  /* 0x0000000200087824 */ /* 0x040fe400078e0208 */
[----:B------:R-:W-:Y:S04]  /*b970*/  STL.64 [R1+0x13f8], R20 ;  /* 0x0013f81401007387 */ /* 0x000fe80000100a00 */
[----:B------:R-:W-:Y:S01]  /*b980*/  STL.64 [R1+0x13f0], R18 ;  /* 0x0013f01201007387 */ /* 0x000fe20000100a00 */
[----:B------:R-:W-:-:S05]  /*b990*/  LEA R10, R0, R8, 0x1 ;  /* 0x00000008000a7211 */ /* 0x000fca00078e08ff */
[----:B------:R0:W-:Y:S01]  /*b9a0*/  STL [R1+0x114], R10 ;  /* 0x0001140a01007387 */ /* 0x0001e20000100800 */
[----:B------:R-:W-:Y:S02]  /*b9b0*/  IMAD.MOV.U32 R25, RZ, RZ, R22 ;  /* 0x000000ffff197224 */ /* 0x000fe400078e0016 */
[----:B------:R-:W-:Y:S02]  /*b9c0*/  IMAD.MOV.U32 R22, RZ, RZ, R23 ;  /* 0x000000ffff167224 */ /* 0x000fe400078e0017 */
[----:B0-----:R-:W-:Y:S01]  /*b9d0*/  IMAD R10, R0, 0x2, R10 ;  /* 0x00000002000a7824 */ /* 0x001fe200078e020a */
[----:B------:R-:W-:Y:S02]  /*b9e0*/  MOV R23, R16 ;  /* 0x0000001000177202 */ /* 0x000fe40000000f00 */
[----:B------:R-:W-:-:S04]  /*b9f0*/  LEA R18, P0, R14, R3, 0x1 ;  /* 0x000000030e127211 */ /* 0x000fc800078008ff */
[----:B------:R-:W-:-:S05]  /*ba00*/  LEA.HI.X.SX32 R19, R14, R2, 0x1, P0 ;  /* 0x000000020e137211 */ /* 0x000fca00000f0eff */
[----:B------:R0:W-:Y:S01]  /*ba10*/  STL.64 [R1+0x13e8], R18 ;  /* 0x0013e81201007387 */ /* 0x0001e20000100a00 */
[CC--:B------:R-:W-:Y:S02]  /*ba20*/  LEA R20, P1, R29.reuse, R3.reuse, 0x1 ;  /* 0x000000031d147211 */ /* 0x0c0fe400078208ff */
[C---:B------:R-:W-:Y:S02]  /*ba30*/  LEA R8, P2, R28.reuse, R3, 0x1 ;  /* 0x000000031c087211 */ /* 0x040fe400078408ff */
[-C--:B------:R-:W-:Y:S01]  /*ba40*/  LEA.HI.X.SX32 R21, R29, R2.reuse, 0x1, P1 ;  /* 0x000000021d157211 */ /* 0x080fe200008f0eff */
[----:B0-----:R-:W3:Y:S01]  /*ba50*/  LDL.LU.64 R18, [R1+0x1e70] ;  /* 0x001e700001127983 */ /* 0x001ee20000300a00 */
[----:B------:R-:W-:Y:S01]  /*ba60*/  LEA.HI.X.SX32 R9, R28, R2, 0x1, P2 ;  /* 0x000000021c097211 */ /* 0x000fe200010f0eff */
[----:B------:R-:W-:Y:S01]  /*ba70*/  IMAD.MOV.U32 R29, RZ, RZ, R12 ;  /* 0x000000ffff1d7224 */ /* 0x000fe200078e000c */
[----:B------:R-:W-:Y:S01]  /*ba80*/  MOV R28, R13 ;  /* 0x0000000d001c7202 */ /* 0x000fe20000000f00 */
[----:B------:R0:W-:Y:S01]  /*ba90*/  STL.64 [R1+0x13e0], R20 ;  /* 0x0013e01401007387 */ /* 0x0001e20000100a00 */
[----:B------:R-:W-:Y:S01]  /*baa0*/  IMAD.MOV.U32 R13, RZ, RZ, R15 ;  /* 0x000000ffff0d7224 */ /* 0x000fe200078e000f */
[----:B------:R-:W-:-:S03]  /*bab0*/  MOV R15, R17 ;  /* 0x00000011000f7202 */ /* 0x000fc60000000f00 */
[----:B------:R-:W-:Y:S01]  /*bac0*/  IMAD.MOV.U32 R17, RZ, RZ, R13 ;  /* 0x000000ffff117224 */ /* 0x000fe200078e000d */
[----:B0-----:R-:W4:Y:S01]  /*bad0*/  LDL.LU.64 R20, [R1+0x1e68] ;  /* 0x001e680001147983 */ /* 0x001f220000300a00 */
[----:B-----5:R-:W-:-:S03]  /*bae0*/  LEA R12, P0, R4, R3, 0x1 ;  /* 0x00000003040c7211 */ /* 0x020fc600078008ff */
[----:B------:R0:W-:Y:S01]  /*baf0*/  STL.64 [R1+0x13d8], R8 ;  /* 0x0013d80801007387 */ /* 0x0001e20000100a00 */
[C---:B------:R-:W-:Y:S02]  /*bb00*/  LEA R14, P1, R5.reuse, R3, 0x1 ;  /* 0x00000003050e7211 */ /* 0x040fe400078208ff */
[-C--:B------:R-:W-:Y:S02]  /*bb10*/  LEA.HI.X.SX32 R13, R4, R2.reuse, 0x1, P0 ;  /* 0x00000002040d7211 */ /* 0x080fe400000f0eff */
[----:B------:R-:W-:Y:S01]  /*bb20*/  MOV R4, R15 ;  /* 0x0000000f00047202 */ /* 0x000fe20000000f00 */
[----:B0-----:R-:W5:Y:S04]  /*bb30*/  LDL.LU.64 R8, [R1+0x1e60] ;  /* 0x001e600001087983 */ /* 0x001f680000300a00 */
[----:B------:R0:W-:Y:S01]  /*bb40*/  STL [R1+0x110], R10 ;  /* 0x0001100a01007387 */ /* 0x0001e20000100800 */
[----:B------:R-:W-:Y:S01]  /*bb50*/  LEA.HI.X.SX32 R15, R5, R2, 0x1, P1 ;  /* 0x00000002050f7211 */ /* 0x000fe200008f0eff */
[----:B------:R-:W-:-:S02]  /*bb60*/  IMAD.MOV.U32 R5, RZ, RZ, R17 ;  /* 0x000000ffff057224 */ /* 0x000fc400078e0011 */
[----:B0-----:R-:W-:-:S05]  /*bb70*/  IMAD R10, R0, 0x2, R10 ;  /* 0x00000002000a7824 */ /* 0x001fca00078e020a */
[----:B------:R0:W-:Y:S04]  /*bb80*/  STL [R1+0xf4], R10 ;  /* 0x0000f40a01007387 */ /* 0x0001e80000100800 */
[----:B------:R1:W-:Y:S01]  /*bb90*/  STL.64 [R1+0x13d0], R12 ;  /* 0x0013d00c01007387 */ /* 0x0003e20000100a00 */
[----:B0-----:R-:W-:-:S03]  /*bba0*/  IMAD R10, R0, 0x2, R10 ;  /* 0x00000002000a7824 */ /* 0x001fc600078e020a */
[----:B-1----:R-:W5:Y:S04]  /*bbb0*/  LDL.LU.64 R12, [R1+0x1e58] ;  /* 0x001e5800010c7983 */ /* 0x002f680000300a00 */
[----:B------:R0:W-:Y:S04]  /*bbc0*/  STL.64 [R1+0x13c8], R14 ;  /* 0x0013c80e01007387 */ /* 0x0001e80000100a00 */
[----:B0-----:R-:W5:Y:S04]  /*bbd0*/  LDL.LU.64 R14, [R1+0x1e50] ;  /* 0x001e5000010e7983 */ /* 0x001f680000300a00 */
[----:B------:R-:W-:Y:S01]  /*bbe0*/  STL [R1+0x108], R10 ;  /* 0x0001080a01007387 */ /* 0x000fe20000100800 */
[----:B--2---:R-:W-:-:S04]  /*bbf0*/  LEA R16, P2, R6, R3, 0x1 ;  /* 0x0000000306107211 */ /* 0x004fc800078408ff */
[----:B------:R-:W-:Y:S01]  /*bc00*/  LEA.HI.X.SX32 R17, R6, R2, 0x1, P2 ;  /* 0x0000000206117211 */ /* 0x000fe200010f0eff */
[----:B------:R-:W-:-:S04]  /*bc10*/  IMAD R6, R0, 0x2, R10 ;  /* 0x0000000200067824 */ /* 0x000fc800078e020a */
[----:B------:R0:W-:Y:S04]  /*bc20*/  STL.64 [R1+0x13c0], R16 ;  /* 0x0013c01001007387 */ /* 0x0001e80000100a00 */
[----:B0-----:R-:W2:Y:S04]  /*bc30*/  LDL.LU.64 R16, [R1+0x1e48] ;  /* 0x001e480001107983 */ /* 0x001ea80000300a00 */
[----:B------:R-:W2:Y:S04]  /*bc40*/  LDL.LU R10, [R1+0x1e40] ;  /* 0x001e4000010a7983 */ /* 0x000ea80000300800 */
[----:B---3--:R-:W-:Y:S04]  /*bc50*/  STL.64 [R1+0x1e38], R18 ;  /* 0x001e381201007387 */ /* 0x008fe80000100a00 */
[----:B----4-:R-:W-:Y:S04]  /*bc60*/  STL.64 [R1+0x1e30], R20 ;  /* 0x001e301401007387 */ /* 0x010fe80000100a00 */
[----:B------:R0:W-:Y:S04]  /*bc70*/  STL.64 [R1+0x1e28], R26 ;  /* 0x001e281a01007387 */ /* 0x0001e80000100a00 */
[----:B------:R1:W-:Y:S01]  /*bc80*/  STL [R1+0xe4], R6 ;  /* 0x0000e40601007387 */ /* 0x0003e20000100800 */
[----:B0-----:R-:W-:-:S02]  /*bc90*/  LEA R26, P0, R7, R3, 0x1 ;  /* 0x00000003071a7211 */ /* 0x001fc400078008ff */
[-C--:B-----5:R-:W-:Y:S02]  /*bca0*/  LEA R20, P1, R8, R3.reuse, 0x1 ;  /* 0x0000000308147211 */ /* 0x0a0fe400078208ff */
[----:B------:R-:W-:Y:S02]  /*bcb0*/  LEA R18, P2, R9, R3, 0x1 ;  /* 0x0000000309127211 */ /* 0x000fe400078408ff */
[----:B-1----:R-:W-:Y:S02]  /*bcc0*/  LEA R6, R0, R6, 0x1 ;  /* 0x0000000600067211 */ /* 0x002fe400078e08ff */
[-C--:B------:R-:W-:Y:S02]  /*bcd0*/  LEA.HI.X.SX32 R27, R7, R2.reuse, 0x1, P0 ;  /* 0x00000002071b7211 */ /* 0x080fe400000f0eff */
[-C--:B------:R-:W-:Y:S02]  /*bce0*/  LEA.HI.X.SX32 R21, R8, R2.reuse, 0x1, P1 ;  /* 0x0000000208157211 */ /* 0x080fe400008f0eff */
[----:B------:R-:W-:Y:S01]  /*bcf0*/  LEA.HI.X.SX32 R19, R9, R2, 0x1, P2 ;  /* 0x0000000209137211 */ /* 0x000fe200010f0eff */
[----:B------:R-:W-:Y:S01]  /*bd00*/  IMAD.MOV.U32 R9, RZ, RZ, R6 ;  /* 0x000000ffff097224 */ /* 0x000fe200078e0006 */
[----:B------:R0:W-:Y:S04]  /*bd10*/  STL.64 [R1+0x13b8], R26 ;  /* 0x0013b81a01007387 */ /* 0x0001e80000100a00 */
[----:B------:R1:W-:Y:S01]  /*bd20*/  STL.64 [R1+0x13b0], R20 ;  /* 0x0013b01401007387 */ /* 0x0003e20000100a00 */
[----:B------:R-:W-:-:S03]  /*bd30*/  IMAD R6, R0, 0x2, R9 ;  /* 0x0000000200067824 */ /* 0x000fc600078e0209 */
[----:B------:R-:W-:Y:S01]  /*bd40*/  STL.64 [R1+0x13a8], R18 ;  /* 0x0013a81201007387 */ /* 0x000fe20000100a00 */
[----:B0-----:R-:W-:-:S03]  /*bd50*/  LEA R26, P1, R11, R3, 0x1 ;  /* 0x000000030b1a7211 */ /* 0x001fc600078208ff */
[----:B------:R0:W-:Y:S01]  /*bd60*/  STL [R1+0xdc], R6 ;  /* 0x0000dc0601007387 */ /* 0x0001e20000100800 */
[----:B------:R-:W-:Y:S02]  /*bd70*/  LEA.HI.X.SX32 R27, R11, R2, 0x1, P1 ;  /* 0x000000020b1b7211 */ /* 0x000fe400008f0eff */
[-C--:B-1----:R-:W-:Y:S02]  /*bd80*/  LEA R20, P2, R12, R3.reuse, 0x1 ;  /* 0x000000030c147211 */ /* 0x082fe400078408ff */
[----:B0-----:R-:W-:Y:S02]  /*bd90*/  LEA R6, R0, R6, 0x1 ;  /* 0x0000000600067211 */ /* 0x001fe400078e08ff */
[----:B------:R-:W-:Y:S02]  /*bda0*/  LEA.HI.X.SX32 R21, R12, R2, 0x1, P2 ;  /* 0x000000020c157211 */ /* 0x000fe400010f0eff */
[----:B--2---:R-:W-:-:S04]  /*bdb0*/  LEA R18, P0, R10, R3, 0x1 ;  /* 0x000000030a127211 */ /* 0x004fc800078008ff */
[----:B------:R-:W-:-:S05]  /*bdc0*/  LEA.HI.X.SX32 R19, R10, R2, 0x1, P0 ;  /* 0x000000020a137211 */ /* 0x000fca00000f0eff */
[----:B------:R0:W-:Y:S04]  /*bdd0*/  STL.64 [R1+0x13a0], R18 ;  /* 0x0013a01201007387 */ /* 0x0001e80000100a00 */
[----:B0-----:R-:W2:Y:S04]  /*bde0*/  LDL.LU.64 R18, [R1+0x1e38] ;  /* 0x001e380001127983 */ /* 0x001ea80000300a00 */
[----:B------:R-:W-:Y:S04]  /*bdf0*/  STL [R1+0xd8], R6 ;  /* 0x0000d80601007387 */ /* 0x000fe80000100800 */
[----:B------:R-:W-:Y:S04]  /*be00*/  STL.64 [R1+0x1398], R26 ;  /* 0x0013981a01007387 */ /* 0x000fe80000100a00 */
[----:B------:R0:W-:Y:S04]  /*be10*/  STL.64 [R1+0x1390], R20 ;  /* 0x0013901401007387 */ /* 0x0001e80000100a00 */
[----:B------:R-:W-:Y:S01]  /*be20*/  STL.64 [R1+0x1e20], R28 ;  /* 0x001e201c01007387 */ /* 0x000fe20000100a00 */
[----:B0-----:R-:W-:-:S04]  /*be30*/  LEA R20, P0, R13, R3, 0x1 ;  /* 0x000000030d147211 */ /* 0x001fc800078008ff */
[----:B------:R-:W-:-:S05]  /*be40*/  LEA.HI.X.SX32 R21, R13, R2, 0x1, P0 ;  /* 0x000000020d157211 */ /* 0x000fca00000f0eff */
[----:B------:R0:W-:Y:S04]  /*be50*/  STL.64 [R1+0x1388], R20 ;  /* 0x0013881401007387 */ /* 0x0001e80000100a00 */
[----:B0-----:R-:W3:Y:S01]  /*be60*/  LDL.LU.64 R20, [R1+0x1e30] ;  /* 0x001e300001147983 */ /* 0x001ee20000300a00 */
[-C--:B------:R-:W-:Y:S01]  /*be70*/  LEA R26, P1, R14, R3.reuse, 0x1 ;  /* 0x000000030e1a7211 */ /* 0x080fe200078208ff */
[----:B------:R-:W-:Y:S01]  /*be80*/  IMAD R7, R0, 0x2, R6 ;  /* 0x0000000200077824 */ /* 0x000fe200078e0206 */
[----:B------:R-:W-:Y:S01]  /*be90*/  LEA R28, P2, R15, R3, 0x1 ;  /* 0x000000030f1c7211 */ /* 0x000fe200078408ff */
[----:B------:R-:W-:Y:S01]  /*bea0*/  IMAD.MOV.U32 R11, RZ, RZ, R4 ;  /* 0x000000ffff0b7224 */ /* 0x000fe200078e0004 */
[----:B------:R-:W-:Y:S02]  /*beb0*/  LEA.HI.X.SX32 R27, R14, R2, 0x1, P1 ;  /* 0x000000020e1b7211 */ /* 0x000fe400008f0eff */
[----:B------:R-:W-:-:S02]  /*bec0*/  LEA R4, R0, R7, 0x1 ;  /* 0x0000000700047211 */ /* 0x000fc400078e08ff */
[----:B------:R-:W-:Y:S01]  /*bed0*/  LEA.HI.X.SX32 R29, R15, R2, 0x1, P2 ;  /* 0x000000020f1d7211 */ /* 0x000fe200010f0eff */
[----:B------:R0:W-:Y:S01]  /*bee0*/  STL.64 [R1+0x1380], R26 ;  /* 0x0013801a01007387 */ /* 0x0001e20000100a00 */
[----:B------:R-:W-:-:S03]  /*bef0*/  LEA R14, P1, R17, R3, 0x1 ;  /* 0x00000003110e7211 */ /* 0x000fc600078208ff */
[----:B0-----:R-:W4:Y:S04]  /*bf00*/  LDL.LU.64 R26, [R1+0x1e28] ;  /* 0x001e2800011a7983 */ /* 0x001f280000300a00 */
[----:B------:R0:W-:Y:S04]  /*bf10*/  STL [R1+0xc8], R4 ;  /* 0x0000c80401007387 */ /* 0x0001e80000100800 */
[----:B------:R1:W-:Y:S01]  /*bf20*/  STL.64 [R1+0x1378], R28 ;  /* 0x0013781c01007387 */ /* 0x0003e20000100a00 */
[----:B0-----:R-:W-:Y:S01]  /*bf30*/  IMAD R4, R0, 0x2, R4 ;  /* 0x0000000200047824 */ /* 0x001fe200078e0204 */
[----:B-1----:R-:W-:-:S03]  /*bf40*/  LEA R28, P0, R16, R3, 0x1 ;  /* 0x00000003101c7211 */ /* 0x002fc600078008ff */
[----:B------:R-:W-:Y:S01]  /*bf50*/  IMAD R6, R0, 0x2, R4 ;  /* 0x0000000200067824 */ /* 0x000fe200078e0204 */
[----:B------:R-:W-:-:S04]  /*bf60*/  LEA.HI.X.SX32 R29, R16, R2, 0x1, P0 ;  /* 0x00000002101d7211 */ /* 0x000fc800000f0eff */
[----:B------:R-:W-:Y:S01]  /*bf70*/  MOV R16, R6 ;  /* 0x0000000600107202 */ /* 0x000fe20000000f00 */
[----:B------:R-:W-:Y:S01]  /*bf80*/  IMAD.MOV.U32 R6, RZ, RZ, R22 ;  /* 0x000000ffff067224 */ /* 0x000fe200078e0016 */
[----:B------:R0:W-:Y:S01]  /*bf90*/  STL.64 [R1+0x1370], R28 ;  /* 0x0013701c01007387 */ /* 0x0001e20000100a00 */
[----:B------:R-:W-:Y:S02]  /*bfa0*/  LEA.HI.X.SX32 R15, R17, R2, 0x1, P1 ;  /* 0x00000002110f7211 */ /* 0x000fe400008f0eff */
[----:B------:R-:W-:Y:S01]  /*bfb0*/  MOV R17, R4 ;  /* 0x0000000400117202 */ /* 0x000fe20000000f00 */
[----:B------:R-:W-:Y:S02]  /*bfc0*/  IMAD R4, R0, 0x2, R16 ;  /* 0x0000000200047824 */ /* 0x000fe400078e0210 */
[----:B------:R-:W-:Y:S01]  /*bfd0*/  IMAD.MOV.U32 R8, RZ, RZ, R23 ;  /* 0x000000ffff087224 */ /* 0x000fe200078e0017 */
[----:B------:R-:W-:Y:S01]  /*bfe0*/  STL.64 [R1+0x1368], R14 ;  /* 0x0013680e01007387 */ /* 0x000fe20000100a00 */
[----:B--2---:R-:W-:-:S02]  /*bff0*/  LEA R12, P2, R18, R3, 0x1 ;  /* 0x00000003120c7211 */ /* 0x004fc400078408ff */
[C---:B0-----:R-:W-:Y:S02]  /*c000*/  LEA R28, P0, R19.reuse, R3, 0x1 ;  /* 0x00000003131c7211 */ /* 0x041fe400078008ff */
[-C--:B------:R-:W-:Y:S02]  /*c010*/  LEA.HI.X.SX32 R13, R18, R2.reuse, 0x1, P2 ;  /* 0x00000002120d7211 */ /* 0x080fe400010f0eff */
[----:B------:R-:W-:-:S03]  /*c020*/  LEA.HI.X.SX32 R29, R19, R2, 0x1, P0 ;  /* 0x00000002131d7211 */ /* 0x000fc600000f0eff */
[----:B------:R-:W-:Y:S04]  /*c030*/  STL.64 [R1+0x1360], R12 ;  /* 0x0013600c01007387 */ /* 0x000fe80000100a00 */
[----:B------:R-:W-:Y:S04]  /*c040*/  STL [R1+0xa0], R4 ;  /* 0x0000a00401007387 */ /* 0x000fe80000100800 */
[----:B------:R0:W-:Y:S04]  /*c050*/  STL.64 [R1+0x1358], R28 ;  /* 0x0013581c01007387 */ /* 0x0001e80000100a00 */
[----:B0-----:R-:W2:Y:S01]  /*c060*/  LDL.LU.64 R28, [R1+0x1e20] ;  /* 0x001e2000011c7983 */ /* 0x001ea20000300a00 */
[----:B---3--:R-:W-:-:S04]  /*c070*/  LEA R22, P1, R20, R3, 0x1 ;  /* 0x0000000314167211 */ /* 0x008fc800078208ff */
[----:B------:R-:W-:-:S05]  /*c080*/  LEA.HI.X.SX32 R23, R20, R2, 0x1, P1 ;  /* 0x0000000214177211 */ /* 0x000fca00008f0eff */
[----:B------:R0:W-:Y:S04]  /*c090*/  STL.64 [R1+0x1350], R22 ;  /* 0x0013501601007387 */ /* 0x0001e80000100a00 */
[----:B0-----:R-:W3:Y:S01]  /*c0a0*/  LDL.LU.64 R22, [R1+0x1e18] ;  /* 0x001e180001167983 */ /* 0x001ee20000300a00 */
[----:B------:R-:W-:Y:S02]  /*c0b0*/  MOV R13, R24 ;  /* 0x00000018000d7202 */ /* 0x000fe40000000f00 */
[C---:B------:R-:W-:Y:S01]  /*c0c0*/  LEA R24, P2, R21.reuse, R3, 0x1 ;  /* 0x0000000315187211 */ /* 0x040fe200078408ff */
[----:B------:R-:W-:Y:S02]  /*c0d0*/  IMAD.MOV.U32 R14, RZ, RZ, R5 ;  /* 0x000000ffff0e7224 */ /* 0x000fe400078e0005 */
[----:B------:R-:W-:Y:S01]  /*c0e0*/  IMAD.MOV.U32 R5, RZ, RZ, R25 ;  /* 0x000000ffff057224 */ /* 0x000fe200078e0019 */
[----:B------:R-:W-:Y:S01]  /*c0f0*/  LEA.HI.X.SX32 R25, R21, R2, 0x1, P2 ;  /* 0x0000000215197211 */ /* 0x000fe200010f0eff */
[----:B------:R-:W-:-:S04]  /*c100*/  IMAD.MOV.U32 R15, RZ, RZ, R7 ;  /* 0x000000ffff0f7224 */ /* 0x000fc800078e0007 */
[----:B------:R0:W-:Y:S01]  /*c110*/  STL.64 [R1+0x1348], R24 ;  /* 0x0013481801007387 */ /* 0x0001e20000100a00 */
[C---:B------:R-:W-:Y:S01]  /*c120*/  IMAD R10, R0.reuse, 0x2, R4 ;  /* 0x00000002000a7824 */ /* 0x040fe200078e0204 */
[----:B----4-:R-:W-:Y:S01]  /*c130*/  MOV R7, R26 ;  /* 0x0000001a00077202 */ /* 0x010fe20000000f00 */
[----:B------:R-:W-:Y:S01]  /*c140*/  IMAD.MOV.U32 R19, RZ, RZ, R11 ;  /* 0x000000ffff137224 */ /* 0x000fe200078e000b */
[C---:B------:R-:W-:Y:S01]  /*c150*/  LEA R4, R0.reuse, R27, 0x1 ;  /* 0x0000001b00047211 */ /* 0x040fe200078e08ff */
[----:B0-----:R-:W4:Y:S01]  /*c160*/  LDL.LU.64 R24, [R1+0x1e10] ;  /* 0x001e100001187983 */ /* 0x001f220000300a00 */
[----:B------:R-:W-:Y:S02]  /*c170*/  IMAD R18, R0, 0x2, R10 ;  /* 0x0000000200127824 */ /* 0x000fe400078e020a */
[----:B--2---:R-:W-:Y:S02]  /*c180*/  IMAD.MOV.U32 R11, RZ, RZ, R28 ;  /* 0x000000ffff0b7224 */ /* 0x004fe400078e001c */
[----:B------:R-:W-:-:S03]  /*c190*/  IMAD.MOV.U32 R28, RZ, RZ, R27 ;  /* 0x000000ffff1c7224 */ /* 0x000fc600078e001b */
[----:B------:R-:W-:Y:S04]  /*c1a0*/  STL.64 [R1+0x1df0], R10 ;  /* 0x001df00a01007387 */ /* 0x000fe80000100a00 */
[----:B------:R-:W-:Y:S01]  /*c1b0*/  STL [R1+0x1dd0], R18 ;  /* 0x001dd01201007387 */ /* 0x000fe20000100800 */
[----:B---3--:R-:W-:-:S04]  /*c1c0*/  LEA R26, P0, R22, R3, 0x1 ;  /* 0x00000003161a7211 */ /* 0x008fc800078008ff */
[----:B------:R-:W-:-:S05]  /*c1d0*/  LEA.HI.X.SX32 R27, R22, R2, 0x1, P0 ;  /* 0x00000002161b7211 */ /* 0x000fca00000f0eff */
[----:B------:R0:W-:Y:S04]  /*c1e0*/  STL.64 [R1+0x1340], R26 ;  /* 0x0013401a01007387 */ /* 0x0001e80000100a00 */
[----:B0-----:R-:W2:Y:S01]  /*c1f0*/  LDL.LU.64 R26, [R1+0x1e08] ;  /* 0x001e0800011a7983 */ /* 0x001ea20000300a00 */
[----:B------:R-:W-:Y:S01]  /*c200*/  IMAD R4, R0, 0x2, R4 ;  /* 0x0000000200047824 */ /* 0x000fe200078e0204 */
[CC--:B------:R-:W-:Y:S02]  /*c210*/  LEA R10, P1, R23.reuse, R3.reuse, 0x1 ;  /* 0x00000003170a7211 */ /* 0x0c0fe400078208ff */
[----:B----4-:R-:W-:Y:S01]  /*c220*/  LEA R20, P2, R24, R3, 0x1 ;  /* 0x0000000318147211 */ /* 0x010fe200078408ff */
[----:B------:R-:W-:Y:S01]  /*c230*/  IMAD R4, R0, 0x2, R4 ;  /* 0x0000000200047824 */ /* 0x000fe200078e0204 */
[-C--:B------:R-:W-:Y:S01]  /*c240*/  LEA.HI.X.SX32 R11, R23, R2.reuse, 0x1, P1 ;  /* 0x00000002170b7211 */ /* 0x080fe200008f0eff */
[----:B------:R-:W3:Y:S01]  /*c250*/  LDL.LU R22, [R1+0x14] ;  /* 0x0000140001167983 */ /* 0x000ee20000300800 */
[----:B------:R-:W-:-:S02]  /*c260*/  LEA.HI.X.SX32 R21, R24, R2, 0x1, P2 ;  /* 0x0000000218157211 */ /* 0x000fc400010f0eff */
[C---:B------:R-:W-:Y:S02]  /*c270*/  LEA R4, R0.reuse, R4, 0x1 ;  /* 0x0000000400047211 */ /* 0x040fe400078e08ff */
[----:B------:R-:W-:Y:S01]  /*c280*/  MOV R12, R29 ;  /* 0x0000001d000c7202 */ /* 0x000fe20000000f00 */
[----:B------:R0:W-:Y:S01]  /*c290*/  STL.64 [R1+0x1330], R20 ;  /* 0x0013301401007387 */ /* 0x0001e20000100a00 */
[----:B------:R-:W-:-:S03]  /*c2a0*/  IMAD R29, R0, 0x2, R18 ;  /* 0x00000002001d7824 */ /* 0x000fc600078e0212 */
[----:B------:R-:W-:Y:S04]  /*c2b0*/  STL.64 [R1+0x1338], R10 ;  /* 0x0013380a01007387 */ /* 0x000fe80000100a00 */
[----:B------:R-:W-:Y:S04]  /*c2c0*/  STL.64 [R1+0x1df8], R4 ;  /* 0x001df80401007387 */ /* 0x000fe80000100a00 */
[----:B------:R1:W-:Y:S01]  /*c2d0*/  STL.64 [R1+0x1e00], R6 ;  /* 0x001e000601007387 */ /* 0x0003e20000100a00 */
[----:B0-----:R-:W-:Y:S02]  /*c2e0*/  IMAD.MOV.U32 R21, RZ, RZ, R14 ;  /* 0x000000ffff157224 */ /* 0x001fe400078e000e */
[----:B------:R-:W-:Y:S01]  /*c2f0*/  IMAD.MOV.U32 R14, RZ, RZ, R9 ;  /* 0x000000ffff0e7224 */ /* 0x000fe200078e0009 */
[----:B------:R-:W-:Y:S01]  /*c300*/  LEA R9, R0, R29, 0x1 ;  /* 0x0000001d00097211 */ /* 0x000fe200078e08ff */
[----:B------:R-:W4:Y:S04]  /*c310*/  LDL.LU R23, [R1+0x28] ;  /* 0x0000280001177983 */ /* 0x000f280000300800 */
[----:B------:R-:W5:Y:S01]  /*c320*/  LDL.LU R18, [R1+0x24] ;  /* 0x0000240001127983 */ /* 0x000f620000300800 */
[----:B-1----:R-:W-:-:S04]  /*c330*/  LEA R6, P0, R25, R3, 0x1 ;  /* 0x0000000319067211 */ /* 0x002fc800078008ff */
[----:B------:R-:W-:Y:S01]  /*c340*/  LEA.HI.X.SX32 R7, R25, R2, 0x1, P0 ;  /* 0x0000000219077211 */ /* 0x000fe200000f0eff */
[----:B------:R-:W-:Y:S04]  /*c350*/  STL [R1+0x60], R9 ;  /* 0x0000600901007387 */ /* 0x000fe80000100800 */
[----:B------:R0:W-:Y:S04]  /*c360*/  STL.64 [R1+0x1328], R6 ;  /* 0x0013280601007387 */ /* 0x0001e80000100a00 */
[----:B0-----:R-:W3:Y:S01]  /*c370*/  LDL.LU.64 R6, [R1+0x1e00] ;  /* 0x001e000001067983 */ /* 0x001ee20000300a00 */
[----:B--2---:R-:W-:-:S02]  /*c380*/  LEA R4, P1, R26, R3, 0x1 ;  /* 0x000000031a047211 */ /* 0x004fc400078208ff */
[C---:B------:R-:W-:Y:S02]  /*c390*/  LEA R10, P2, R27.reuse, R3, 0x1 ;  /* 0x000000031b0a7211 */ /* 0x040fe400078408ff */
[-C--:B------:R-:W-:Y:S02]  /*c3a0*/  LEA.HI.X.SX32 R5, R26, R2.reuse, 0x1, P1 ;  /* 0x000000021a057211 */ /* 0x080fe400008f0eff */
[----:B------:R-:W-:-:S03]  /*c3b0*/  LEA.HI.X.SX32 R11, R27, R2, 0x1, P2 ;  /* 0x000000021b0b7211 */ /* 0x000fc600010f0eff */
[----:B------:R0:W-:Y:S04]  /*c3c0*/  STL.64 [R1+0x1320], R4 ;  /* 0x0013200401007387 */ /* 0x0001e80000100a00 */
[----:B0-----:R-:W2:Y:S04]  /*c3d0*/  LDL.LU.64 R4, [R1+0x1df8] ;  /* 0x001df80001047983 */ /* 0x001ea80000300a00 */
[----:B------:R0:W-:Y:S04]  /*c3e0*/  STL.64 [R1+0x1318], R10 ;  /* 0x0013180a01007387 */ /* 0x0001e80000100a00 */
[----:B0-----:R-:W2:Y:S01]  /*c3f0*/  LDL.LU.64 R10, [R1+0x1df0] ;  /* 0x001df000010a7983 */ /* 0x001ea20000300a00 */
[----:B------:R-:W-:Y:S01]  /*c400*/  MOV R20, R19 ;  /* 0x0000001300147202 */ /* 0x000fe20000000f00 */
[----:B------:R-:W-:-:S02]  /*c410*/  IMAD R19, R0, 0x2, R9 ;  /* 0x0000000200137824 */ /* 0x000fc400078e0209 */
[----:B------:R-:W-:-:S03]  /*c420*/  IMAD.MOV.U32 R9, RZ, RZ, R28 ;  /* 0x000000ffff097224 */ /* 0x000fc600078e001c */
[----:B------:R0:W-:Y:S01]  /*c430*/  STL [R1+0x5c], R19 ;  /* 0x00005c1301007387 */ /* 0x0001e20000100800 */
[----:B------:R-:W-:Y:S01]  /*c440*/  LEA R28, R0, R19, 0x1 ;  /* 0x00000013001c7211 */ /* 0x000fe200078e08ff */
[----:B0-----:R-:W-:Y:S02]  /*c450*/  IMAD.MOV.U32 R19, RZ, RZ, R12 ;  /* 0x000000ffff137224 */ /* 0x001fe400078e000c */
[----:B--2---:R-:W-:Y:S01]  /*c460*/  IMAD.MOV.U32 R12, RZ, RZ, R11 ;  /* 0x000000ffff0c7224 */ /* 0x004fe200078e000b */
[----:B------:R-:W-:-:S05]  /*c470*/  MOV R11, R4 ;  /* 0x00000004000b7202 */ /* 0x000fca0000000f00 */
[----:B------:R0:W-:Y:S04]  /*c480*/  STL.64 [R1+0x1de8], R10 ;  /* 0x001de80a01007387 */ /* 0x0001e80000100a00 */
[----:B0-----:R-:W2:Y:S01]  /*c490*/  LDL.LU R10, [R1+0x1c] ;  /* 0x00001c00010a7983 */ /* 0x001ea20000300800 */
[----:B------:R-:W-:-:S03]  /*c4a0*/  IMAD R4, R0, 0x2, R28 ;  /* 0x0000000200047824 */ /* 0x000fc600078e021c */
[----:B------:R-:W3:Y:S01]  /*c4b0*/  LDL.LU R11, [R1+0x18] ;  /* 0x00001800010b7983 */ /* 0x000ee20000300800 */
[----:B--2---:R-:W-:-:S05]  /*c4c0*/  LEA R24, P0, R10, R3, 0x1 ;  /* 0x000000030a187211 */ /* 0x004fca00078008ff */
[----:B------:R-:W-:Y:S04]  /*c4d0*/  STL [R1+0x1310], R24 ;  /* 0x0013101801007387 */ /* 0x000fe80000100800 */
[----:B------:R0:W-:Y:S04]  /*c4e0*/  STL.64 [R1+0x1da8], R28 ;  /* 0x001da81c01007387 */ /* 0x0001e80000100a00 */
[----:B0-----:R0:W2:Y:S01]  /*c4f0*/  LDL.64 R28, [R1+0x1310] ;  /* 0x00131000011c7983 */ /* 0x0010a20000100a00 */
[-C--:B---3--:R-:W-:Y:S02]  /*c500*/  LEA R26, P1, R11, R3.reuse, 0x1 ;  /* 0x000000030b1a7211 */ /* 0x088fe400078208ff */
[----:B------:R-:W-:-:S02]  /*c510*/  LEA R24, P2, R22, R3, 0x1 ;  /* 0x0000000316187211 */ /* 0x000fc400078408ff */
[-C--:B------:R-:W-:Y:S02]  /*c520*/  LEA.HI.X.SX32 R27, R11, R2.reuse, 0x1, P1 ;  /* 0x000000020b1b7211 */ /* 0x080fe400008f0eff */
[----:B------:R-:W-:Y:S01]  /*c530*/  LEA.HI.X.SX32 R25, R22, R2, 0x1, P2 ;  /* 0x0000000216197211 */ /* 0x000fe200010f0eff */
[----:B------:R-:W-:Y:S01]  /*c540*/  IMAD.MOV.U32 R22, RZ, RZ, R5 ;  /* 0x000000ffff167224 */ /* 0x000fe200078e0005 */
[----:B------:R-:W-:Y:S02]  /*c550*/  LEA R5, R0, R4, 0x1 ;  /* 0x0000000400057211 */ /* 0x000fe400078e08ff */
[-C--:B--2---:R-:W-:Y:S02]  /*c560*/  LEA.HI.X.SX32 R29, R10, R2.reuse, 0x1, P0 ;  /* 0x000000020a1d7211 */ /* 0x084fe400000f0eff */
[CC--:B----4-:R-:W-:Y:S02]  /*c570*/  LEA R10, P0, R23.reuse, R3.reuse, 0x1 ;  /* 0x00000003170a7211 */ /* 0x0d0fe400078008ff */
[----:B-----5:R-:W-:Y:S01]  /*c580*/  LEA R28, P1, R18, R3, 0x1 ;  /* 0x00000003121c7211 */ /* 0x020fe200078208ff */
[----:B------:R1:W-:Y:S01]  /*c590*/  STL [R1+0x1314], R29 ;  /* 0x0013141d01007387 */ /* 0x0003e20000100800 */
[----:B------:R-:W-:-:S03]  /*c5a0*/  LEA.HI.X.SX32 R11, R23, R2, 0x1, P0 ;  /* 0x00000002170b7211 */ /* 0x000fc600000f0eff */
[----:B------:R2:W-:Y:S04]  /*c5b0*/  STL.64 [R1+0x1308], R26 ;  /* 0x0013081a01007387 */ /* 0x0005e80000100a00 */
[----:B------:R3:W-:Y:S01]  /*c5c0*/  STL.64 [R1+0x1300], R24 ;  /* 0x0013001801007387 */ /* 0x0007e20000100a00 */
[-C--:B-1----:R-:W-:Y:S02]  /*c5d0*/  LEA.HI.X.SX32 R29, R18, R2.reuse, 0x1, P1 ;  /* 0x00000002121d7211 */ /* 0x082fe400008f0eff */
[C---:B--2---:R-:W-:Y:S01]  /*c5e0*/  LEA R26, P2, R20.reuse, R3, 0x1 ;  /* 0x00000003141a7211 */ /* 0x044fe200078408ff */
[----:B---3--:R-:W2:Y:S03]  /*c5f0*/  LDL.LU R25, [R1+0x30] ;  /* 0x0000300001197983 */ /* 0x008ea60000300800 */
[----:B------:R-:W-:Y:S01]  /*c600*/  LEA.HI.X.SX32 R27, R20, R2, 0x1, P2 ;  /* 0x00000002141b7211 */ /* 0x000fe200010f0eff */
[----:B------:R-:W-:Y:S04]  /*c610*/  STL.64 [R1+0x1d70], R4 ;  /* 0x001d700401007387 */ /* 0x000fe80000100a00 */
[----:B------:R1:W-:Y:S04]  /*c620*/  STL.64 [R1+0x12f8], R10 ;  /* 0x0012f80a01007387 */ /* 0x0003e80000100a00 */
[----:B-1----:R-:W3:Y:S04]  /*c630*/  LDL.LU.64 R10, [R1+0x1de8] ;  /* 0x001de800010a7983 */ /* 0x002ee80000300a00 */
[----:B------:R-:W4:Y:S04]  /*c640*/  LDL.LU R18, [R1+0x3c] ;  /* 0x00003c0001127983 */ /* 0x000f280000300800 */
[----:B------:R-:W5:Y:S04]  /*c650*/  LDL.LU R23, [R1+0x38] ;  /* 0x0000380001177983 */ /* 0x000f680000300800 */
[----:B------:R-:W-:Y:S04]  /*c660*/  STL.64 [R1+0x12f0], R28 ;  /* 0x0012f01c01007387 */ /* 0x000fe80000100a00 */
[----:B------:R1:W-:Y:S04]  /*c670*/  STL [R1+0x1de0], R12 ;  /* 0x001de00c01007387 */ /* 0x0003e80000100800 */
[----:B-1----:R-:W3:Y:S04]  /*c680*/  LDL.LU R12, [R1+0x40] ;  /* 0x00004000010c7983 */ /* 0x002ee80000300800 */
[----:B------:R1:W-:Y:S04]  /*c690*/  STL.64 [R1+0x12e8], R26 ;  /* 0x0012e81a01007387 */ /* 0x0003e80000100a00 */
[----:B-1----:R-:W3:Y:S04]  /*c6a0*/  LDL.LU R27, [R1+0x48] ;  /* 0x00004800011b7983 */ /* 0x002ee80000300800 */
[----:B------:R-:W3:Y:S01]  /*c6b0*/  LDL.LU R26, [R1+0x44] ;  /* 0x00004400011a7983 */ /* 0x000ee20000300800 */
[----:B------:R-:W-:Y:S01]  /*c6c0*/  IMAD.MOV.U32 R24, RZ, RZ, R21 ;  /* 0x000000ffff187224 */ /* 0x000fe200078e0015 */
[----:B------:R-:W-:Y:S01]  /*c6d0*/  MOV R21, R16 ;  /* 0x0000001000157202 */ /* 0x000fe20000000f00 */
[----:B------:R-:W-:-:S02]  /*c6e0*/  IMAD.MOV.U32 R16, RZ, RZ, R6 ;  /* 0x000000ffff107224 */ /* 0x000fc400078e0006 */
[C---:B------:R-:W-:Y:S02]  /*c6f0*/  IMAD R6, R0.reuse, 0x2, R5 ;  /* 0x0000000200067824 */ /* 0x040fe400078e0205 */
[----:B------:R-:W-:Y:S01]  /*c700*/  IMAD.MOV.U32 R20, RZ, RZ, R15 ;  /* 0x000000ffff147224 */ /* 0x000fe200078e000f */
[----:B------:R-:W-:Y:S01]  /*c710*/  MOV R15, R7 ;  /* 0x00000007000f7202 */ /* 0x000fe20000000f00 */
[----:B------:R-:W-:Y:S01]  /*c720*/  IMAD R7, R0, 0x2, R6 ;  /* 0x0000000200077824 */ /* 0x000fe200078e0206 */
[----:B------:R-:W-:-:S04]  /*c730*/  LEA R4, P2, R24, R3, 0x1 ;  /* 0x0000000318047211 */ /* 0x000fc800078408ff */
[----:B------:R-:W-:Y:S01]  /*c740*/  LEA.HI.X.SX32 R5, R24, R2, 0x1, P2 ;  /* 0x0000000218057211 */ /* 0x000fe200010f0eff */
[----:B------:R-:W-:Y:S01]  /*c750*/  IMAD.MOV.U32 R24, RZ, RZ, R22 ;  /* 0x000000ffff187224 */ /* 0x000fe200078e0016 */
[----:B------:R-:W-:Y:S02]  /*c760*/  MOV R22, R9 ;  /* 0x0000000900167202 */ /* 0x000fe40000000f00 */
[----:B--2---:R-:W-:-:S04]  /*c770*/  LEA R28, P1, R25, R3, 0x1 ;  /* 0x00000003191c7211 */ /* 0x004fc800078208ff */
[-C--:B------:R-:W-:Y:S01]  /*c780*/  LEA.HI.X.SX32 R29, R25, R2.reuse, 0x1, P1 ;  /* 0x00000002191d7211 */ /* 0x080fe200008f0eff */
[----:B---3--:R1:W-:Y:S02]  /*c790*/  STL.64 [R1+0x1dd8], R26 ;  /* 0x001dd81a01007387 */ /* 0x0083e40000100a00 */
[----:B-1----:R-:W-:Y:S01]  /*c7a0*/  IMAD.MOV.U32 R27, RZ, RZ, R8 ;  /* 0x000000ffff1b7224 */ /* 0x002fe200078e0008 */
[----:B------:R-:W-:Y:S02]  /*c7b0*/  LEA R26, P0, R8, R3, 0x1 ;  /* 0x00000003081a7211 */ /* 0x000fe400078008ff */
[C---:B------:R-:W-:Y:S02]  /*c7c0*/  LEA R8, R0.reuse, R7, 0x1 ;  /* 0x0000000700087211 */ /* 0x040fe400078e08ff */
[----:B------:R-:W-:Y:S01]  /*c7d0*/  LEA.HI.X.SX32 R27, R27, R2, 0x1, P0 ;  /* 0x000000021b1b7211 */ /* 0x000fe200000f0eff */
[----:B------:R-:W-:Y:S02]  /*c7e0*/  STL.64 [R1+0x1d68], R6 ;  /* 0x001d680601007387 */ /* 0x000fe40000100a00 */
[----:B------:R-:W-:-:S02]  /*c7f0*/  IMAD R9, R0, 0x2, R8 ;  /* 0x0000000200097824 */ /* 0x000fc400078e0208 */
[----:B------:R1:W-:Y:S04]  /*c800*/  STL.64 [R1+0x12e0], R26 ;  /* 0x0012e01a01007387 */ /* 0x0003e80000100a00 */
[----:B------:R2:W-:Y:S04]  /*c810*/  STL.64 [R1+0x12d8], R28 ;  /* 0x0012d81c01007387 */ /* 0x0005e80000100a00 */
[----:B------:R-:W-:Y:S01]  /*c820*/  STL.64 [R1+0x12d0], R4 ;  /* 0x0012d00401007387 */ /* 0x000fe20000100a00 */
[----:B-1----:R-:W-:-:S03]  /*c830*/  LEA R26, P0, R12, R3, 0x1 ;  /* 0x000000030c1a7211 */ /* 0x002fc600078008ff */
[----:B--2---:R-:W2:Y:S01]  /*c840*/  LDL.LU R28, [R1+0x58] ;  /* 0x00005800011c7983 */ /* 0x004ea20000300800 */
[----:B------:R-:W-:-:S03]  /*c850*/  LEA.HI.X.SX32 R27, R12, R2, 0x1, P0 ;  /* 0x000000020c1b7211 */ /* 0x000fc600000f0eff */
[----:B------:R-:W3:Y:S04]  /*c860*/  LDL.LU R29, [R1+0x54] ;  /* 0x00005400011d7983 */ /* 0x000ee80000300800 */
[----:B------:R-:W-:Y:S04]  /*c870*/  STL.64 [R1+0x1d78], R8 ;  /* 0x001d780801007387 */ /* 0x000fe80000100a00 */
[----:B------:R-:W2:Y:S04]  /*c880*/  LDL.LU R12, [R1+0x1de0] ;  /* 0x001de000010c7983 */ /* 0x000ea80000300800 */
[----:B------:R1:W-:Y:S04]  /*c890*/  STL.64 [R1+0x12c8], R26 ;  /* 0x0012c81a01007387 */ /* 0x0003e80000100a00 */
[----:B-1----:R-:W3:Y:S01]  /*c8a0*/  LDL.LU.64 R26, [R1+0x1dd8] ;  /* 0x001dd800011a7983 */ /* 0x002ee20000300a00 */
[----:B----4-:R-:W-:-:S02]  /*c8b0*/  LEA R6, P1, R18, R3, 0x1 ;  /* 0x0000000312067211 */ /* 0x010fc400078208ff */
[C---:B-----5:R-:W-:Y:S02]  /*c8c0*/  LEA R4, P2, R23.reuse, R3, 0x1 ;  /* 0x0000000317047211 */ /* 0x060fe400078408ff */
[-C--:B------:R-:W-:Y:S01]  /*c8d0*/  LEA.HI.X.SX32 R7, R18, R2.reuse, 0x1, P1 ;  /* 0x0000000212077211 */ /* 0x080fe200008f0eff */
[----:B------:R-:W-:Y:S01]  /*c8e0*/  IMAD.MOV.U32 R25, RZ, RZ, R10 ;  /* 0x000000ffff197224 */ /* 0x000fe200078e000a */
[----:B------:R-:W4:Y:S01]  /*c8f0*/  LDL.LU R18, [R1+0x1dd0] ;  /* 0x001dd00001127983 */ /* 0x000f220000300800 */
[----:B------:R-:W-:Y:S01]  /*c900*/  IMAD R10, R0, 0x2, R9 ;  /* 0x00000002000a7824 */ /* 0x000fe200078e0209 */
[----:B------:R-:W-:Y:S02]  /*c910*/  LEA.HI.X.SX32 R5, R23, R2, 0x1, P2 ;  /* 0x0000000217057211 */ /* 0x000fe400010f0eff */
[----:B------:R-:W-:Y:S01]  /*c920*/  MOV R23, R20 ;  /* 0x0000001400177202 */ /* 0x000fe20000000f00 */
[----:B------:R2:W-:Y:S01]  /*c930*/  STL.64 [R1+0x12c0], R6 ;  /* 0x0012c00601007387 */ /* 0x0005e20000100a00 */
[----:B------:R-:W-:-:S02]  /*c940*/  IMAD.MOV.U32 R20, RZ, RZ, R19 ;  /* 0x000000ffff147224 */ /* 0x000fc400078e0013 */
[----:B------:R-:W-:Y:S01]  /*c950*/  IMAD.MOV.U32 R19, RZ, RZ, R11 ;  /* 0x000000ffff137224 */ /* 0x000fe200078e000b */
[----:B------:R-:W-:Y:S01]  /*c960*/  LEA R11, R0, R10, 0x1 ;  /* 0x0000000a000b7211 */ /* 0x000fe200078e08ff */
[----:B------:R1:W-:Y:S04]  /*c970*/  STL.64 [R1+0x12b8], R4 ;  /* 0x0012b80401007387 */ /* 0x0003e80000100a00 */
[----:B------:R5:W-:Y:S04]  /*c980*/  STL.64 [R1+0x1d58], R10 ;  /* 0x001d580a01007387 */ /* 0x000be80000100a00 */
[----:B------:R-:W-:Y:S04]  /*c990*/  STL [R1+0x1db0], R11 ;  /* 0x001db00b01007387 */ /* 0x000fe80000100800 */
[----:B------:R-:W-:Y:S01]  /*c9a0*/  STL [R1+0x1dc0], R11 ;  /* 0x001dc00b01007387 */ /* 0x000fe20000100800 */
[----:B--2---:R-:W-:Y:S01]  /*c9b0*/  IMAD.MOV.U32 R7, RZ, RZ, R12 ;  /* 0x000000ffff077224 */ /* 0x004fe200078e000c */
[----:B------:R-:W-:-:S04]  /*c9c0*/  LEA R6, P0, R12, R3, 0x1 ;  /* 0x000000030c067211 */ /* 0x000fc800078008ff */
[-C--:B------:R-:W-:Y:S01]  /*c9d0*/  LEA.HI.X.SX32 R7, R7, R2.reuse, 0x1, P0 ;  /* 0x0000000207077211 */ /* 0x080fe200000f0eff */
[----:B------:R-:W-:Y:S01]  /*c9e0*/  IMAD R12, R0, 0x2, R11 ;  /* 0x00000002000c7824 */ /* 0x000fe200078e020b */
[CC--:B---3--:R-:W-:Y:S02]  /*c9f0*/  LEA R8, P1, R27.reuse, R3.reuse, 0x1 ;  /* 0x000000031b087211 */ /* 0x0c8fe400078208ff */
[C---:B-1----:R-:W-:Y:S02]  /*ca00*/  LEA R4, P2, R26.reuse, R3, 0x1 ;  /* 0x000000031a047211 */ /* 0x042fe400078408ff */
[-C--:B------:R-:W-:Y:S01]  /*ca10*/  LEA.HI.X.SX32 R9, R27, R2.reuse, 0x1, P1 ;  /* 0x000000021b097211 */ /* 0x080fe200008f0eff */
[----:B------:R1:W-:Y:S01]  /*ca20*/  STL.64 [R1+0x12b0], R6 ;  /* 0x0012b00601007387 */ /* 0x0003e20000100a00 */
[----:B------:R-:W-:Y:S02]  /*ca30*/  LEA.HI.X.SX32 R5, R26, R2, 0x1, P2 ;  /* 0x000000021a057211 */ /* 0x000fe400010f0eff */
[----:B------:R-:W-:-:S02]  /*ca40*/  MOV R26, R25 ;  /* 0x00000019001a7202 */ /* 0x000fc40000000f00 */
[----:B------:R-:W-:Y:S01]  /*ca50*/  MOV R27, R13 ;  /* 0x0000000d001b7202 */ /* 0x000fe20000000f00 */
[----:B------:R-:W-:Y:S01]  /*ca60*/  IMAD R13, R0, 0x2, R12 ;  /* 0x00000002000d7824 */ /* 0x000fe200078e020c */
[C---:B-----5:R-:W-:Y:S01]  /*ca70*/  LEA R10, P0, R28.reuse, R3, 0x1 ;  /* 0x000000031c0a7211 */ /* 0x060fe200078008ff */
[----:B-1----:R-:W2:Y:S04]  /*ca80*/  LDL.LU R7, [R1+0x64] ;  /* 0x0000640001077983 */ /* 0x002ea80000300800 */
[----:B------:R1:W-:Y:S01]  /*ca90*/  STL.64 [R1+0x12a8], R8 ;  /* 0x0012a80801007387 */ /* 0x0003e20000100a00 */
[----:B------:R-:W-:-:S03]  /*caa0*/  LEA.HI.X.SX32 R11, R28, R2, 0x1, P0 ;  /* 0x000000021c0b7211 */ /* 0x000fc600000f0eff */
[----:B------:R3:W-:Y:S01]  /*cab0*/  STL.64 [R1+0x12a0], R4 ;  /* 0x0012a00401007387 */ /* 0x0007e20000100a00 */
[----:B------:R-:W-:-:S03]  /*cac0*/  IMAD.MOV.U32 R25, RZ, RZ, R22 ;  /* 0x000000ffff197224 */ /* 0x000fc600078e0016 */
[----:B------:R5:W-:Y:S01]  /*cad0*/  STL.64 [R1+0x1dc8], R26 ;  /* 0x001dc81a01007387 */ /* 0x000be20000100a00 */
[----:B-1----:R-:W-:-:S03]  /*cae0*/  LEA R8, P1, R29, R3, 0x1 ;  /* 0x000000031d087211 */ /* 0x002fc600078208ff */
[----:B------:R1:W-:Y:S01]  /*caf0*/  STL.64 [R1+0x1d60], R12 ;  /* 0x001d600c01007387 */ /* 0x0003e20000100a00 */
[-C--:B------:R-:W-:Y:S02]  /*cb00*/  LEA.HI.X.SX32 R9, R29, R2.reuse, 0x1, P1 ;  /* 0x000000021d097211 */ /* 0x080fe400008f0eff */
[-C--:B---3--:R-:W-:Y:S01]  /*cb10*/  LEA R4, P2, R24, R3.reuse, 0x1 ;  /* 0x0000000318047211 */ /* 0x088fe200078408ff */
[----:B------:R-:W-:Y:S01]  /*cb20*/  IMAD.MOV.U32 R22, RZ, RZ, R14 ;  /* 0x000000ffff167224 */ /* 0x000fe200078e000e */
[----:B-----5:R-:W-:Y:S01]  /*cb30*/  LEA R26, P0, R16, R3, 0x1 ;  /* 0x00000003101a7211 */ /* 0x020fe200078008ff */
[----:B------:R-:W-:Y:S01]  /*cb40*/  IMAD R14, R0, 0x2, R13 ;  /* 0x00000002000e7824 */ /* 0x000fe200078e020d */
[----:B------:R-:W-:Y:S01]  /*cb50*/  LEA.HI.X.SX32 R5, R24, R2, 0x1, P2 ;  /* 0x0000000218057211 */ /* 0x000fe200010f0eff */
[----:B-1----:R-:W3:Y:S01]  /*cb60*/  LDL.LU R12, [R1+0x68] ;  /* 0x00006800010c7983 */ /* 0x002ee20000300800 */
[----:B------:R-:W-:-:S03]  /*cb70*/  IMAD.MOV.U32 R27, RZ, RZ, R16 ;  /* 0x000000ffff1b7224 */ /* 0x000fc600078e0010 */
[----:B------:R1:W-:Y:S01]  /*cb80*/  STL.64 [R1+0x1290], R8 ;  /* 0x0012900801007387 */ /* 0x0003e20000100a00 */
[----:B------:R-:W-:Y:S01]  /*cb90*/  MOV R24, R15 ;  /* 0x0000000f00187202 */ /* 0x000fe20000000f00 */
[C---:B------:R-:W-:Y:S01]  /*cba0*/  IMAD R15, R0.reuse, 0x2, R14 ;  /* 0x00000002000f7824 */ /* 0x040fe200078e020e */
[----:B------:R-:W-:Y:S01]  /*cbb0*/  LEA.HI.X.SX32 R27, R27, R2, 0x1, P0 ;  /* 0x000000021b1b7211 */ /* 0x000fe200000f0eff */
[----:B-1----:R-:W5:Y:S04]  /*cbc0*/  LDL.LU R8, [R1+0x78] ;  /* 0x0000780001087983 */ /* 0x002f680000300800 */
[----:B------:R-:W-:Y:S04]  /*cbd0*/  STL.64 [R1+0x1298], R10 ;  /* 0x0012980a01007387 */ /* 0x000fe80000100a00 */
[----:B------:R-:W4:Y:S04]  /*cbe0*/  LDL.LU R28, [R1+0x74] ;  /* 0x00007400011c7983 */ /* 0x000f280000300800 */
[----:B------:R-:W4:Y:S04]  /*cbf0*/  LDL.LU R29, [R1+0x70] ;  /* 0x00007000011d7983 */ /* 0x000f280000300800 */
[----:B------:R-:W-:Y:S04]  /*cc00*/  STL.64 [R1+0x1288], R4 ;  /* 0x0012880401007387 */ /* 0x000fe80000100a00 */
[----:B------:R-:W4:Y:S04]  /*cc10*/  LDL.LU R13, [R1+0x84] ;  /* 0x00008400010d7983 */ /* 0x000f280000300800 */
[----:B------:R-:W4:Y:S04]  /*cc20*/  LDL.LU R9, [R1+0x80] ;  /* 0x0000800001097983 */ /* 0x000f280000300800 */
[----:B------:R-:W4:Y:S04]  /*cc30*/  LDL.LU R6, [R1+0x7c] ;  /* 0x00007c0001067983 */ /* 0x000f280000300800 */
[----:B------:R-:W-:Y:S04]  /*cc40*/  STL.64 [R1+0x1d80], R14 ;  /* 0x001d800e01007387 */ /* 0x000fe80000100a00 */
[----:B------:R1:W-:Y:S04]  /*cc50*/  STL.64 [R1+0x1280], R26 ;  /* 0x0012801a01007387 */ /* 0x0003e80000100a00 */
[----:B-1----:R-:W4:Y:S01]  /*cc60*/  LDL.LU.64 R26, [R1+0x1dc8] ;  /* 0x001dc800011a7983 */ /* 0x002f220000300a00 */
[----:B------:R-:W-:-:S02]  /*cc70*/  LEA R16, R0, R15, 0x1 ;  /* 0x0000000f00107211 */ /* 0x000fc400078e08ff */
[----:B--2---:R-:W-:-:S04]  /*cc80*/  LEA R4, P2, R7, R3, 0x1 ;  /* 0x0000000307047211 */ /* 0x004fc800078408ff */
[----:B------:R-:W-:Y:S02]  /*cc90*/  LEA.HI.X.SX32 R5, R7, R2, 0x1, P2 ;  /* 0x0000000207057211 */ /* 0x000fe400010f0eff */
[----:B---3--:R-:W-:-:S04]  /*cca0*/  LEA R10, P1, R12, R3, 0x1 ;  /* 0x000000030c0a7211 */ /* 0x008fc800078208ff */
[----:B------:R-:W-:-:S05]  /*ccb0*/  LEA.HI.X.SX32 R11, R12, R2, 0x1, P1 ;  /* 0x000000020c0b7211 */ /* 0x000fca00008f0eff */
[----:B------:R1:W-:Y:S04]  /*ccc0*/  STL.64 [R1+0x1278], R10 ;  /* 0x0012780a01007387 */ /* 0x0003e80000100a00 */
[----:B-1----:R0:W2:Y:S01]  /*ccd0*/  LDL.LU R11, [R1+0x1dc0] ;  /* 0x001dc000010b7983 */ /* 0x0020a20000300800 */
[----:B-----5:R-:W-:-:S03]  /*cce0*/  LEA R10, P0, R8, R3, 0x1 ;  /* 0x00000003080a7211 */ /* 0x020fc600078008ff */
[----:B------:R1:W-:Y:S02]  /*ccf0*/  STL.64 [R1+0x1270], R4 ;  /* 0x0012700401007387 */ /* 0x0003e40000100a00 */
[----:B-1----:R-:W-:Y:S01]  /*cd00*/  IMAD.MOV.U32 R5, RZ, RZ, R17 ;  /* 0x000000ffff057224 */ /* 0x002fe200078e0011 */
[----:B------:R-:W-:Y:S01]  /*cd10*/  LEA R17, R0, R16, 0x1 ;  /* 0x0000001000117211 */ /* 0x000fe200078e08ff */
[----:B----4-:R-:W-:-:S04]  /*cd20*/  IMAD.MOV.U32 R4, RZ, RZ, R18 ;  /* 0x000000ffff047224 */ /* 0x010fc800078e0012 */
[----:B------:R-:W-:Y:S01]  /*cd30*/  IMAD R18, R0, 0x2, R17 ;  /* 0x0000000200127824 */ /* 0x000fe200078e0211 */
[----:B------:R-:W-:Y:S04]  /*cd40*/  STL.64 [R1+0x1db8], R26 ;  /* 0x001db81a01007387 */ /* 0x000fe80000100a00 */
[----:B------:R-:W3:Y:S04]  /*cd50*/  LDL.LU R14, [R1+0x90] ;  /* 0x00009000010e7983 */ /* 0x000ee80000300800 */
[----:B------:R-:W4:Y:S04]  /*cd60*/  LDL.LU R7, [R1+0x8c] ;  /* 0x00008c0001077983 */ /* 0x000f280000300800 */
[----:B------:R-:W-:Y:S04]  /*cd70*/  STL [R1+0x1268], R10 ;  /* 0x0012680a01007387 */ /* 0x000fe80000100800 */
[----:B------:R1:W-:Y:S04]  /*cd80*/  STL.64 [R1+0x1d50], R16 ;  /* 0x001d501001007387 */ /* 0x0003e80000100a00 */
[----:B-1----:R0:W5:Y:S01]  /*cd90*/  LDL.64 R16, [R1+0x1268] ;  /* 0x0012680001107983 */ /* 0x0021620000100a00 */
[----:B------:R-:W-:-:S02]  /*cda0*/  LEA R26, P1, R28, R3, 0x1 ;  /* 0x000000031c1a7211 */ /* 0x000fc400078208ff */
[C---:B------:R-:W-:Y:S02]  /*cdb0*/  LEA R10, P2, R29.reuse, R3, 0x1 ;  /* 0x000000031d0a7211 */ /* 0x040fe400078408ff */
[-C--:B------:R-:W-:Y:S02]  /*cdc0*/  LEA.HI.X.SX32 R27, R28, R2.reuse, 0x1, P1 ;  /* 0x000000021c1b7211 */ /* 0x080fe400008f0eff */
[-C--:B--2---:R-:W-:Y:S02]  /*cdd0*/  LEA.HI.X.SX32 R11, R29, R2.reuse, 0x1, P2 ;  /* 0x000000021d0b7211 */ /* 0x084fe400010f0eff */
[----:B------:R-:W-:Y:S01]  /*cde0*/  MOV R29, R19 ;  /* 0x00000013001d7202 */ /* 0x000fe20000000f00 */
[----:B------:R-:W-:Y:S01]  /*cdf0*/  IMAD R19, R0, 0x2, R18 ;  /* 0x0000000200137824 */ /* 0x000fe200078e0212 */
[----:B-----5:R-:W-:-:S05]  /*ce00*/  LEA.HI.X.SX32 R17, R8, R2, 0x1, P0 ;  /* 0x0000000208117211 */ /* 0x020fca00000f0eff */
[----:B------:R-:W-:Y:S04]  /*ce10*/  STL [R1+0x126c], R17 ;  /* 0x00126c1101007387 */ /* 0x000fe80000100800 */
[----:B------:R-:W-:Y:S04]  /*ce20*/  STL.64 [R1+0x1260], R26 ;  /* 0x0012601a01007387 */ /* 0x000fe80000100a00 */
[----:B------:R-:W-:Y:S04]  /*ce30*/  STL.64 [R1+0x1258], R10 ;  /* 0x0012580a01007387 */ /* 0x000fe80000100a00 */
[----:B------:R-:W2:Y:S04]  /*ce40*/  LDL.LU R12, [R1+0xa8] ;  /* 0x0000a800010c7983 */ /* 0x000ea80000300800 */
[----:B------:R-:W5:Y:S04]  /*ce50*/  LDL.LU R8, [R1+0xa4] ;  /* 0x0000a40001087983 */ /* 0x000f680000300800 */
[----:B------:R1:W-:Y:S04]  /*ce60*/  STL.64 [R1+0x1d48], R18 ;  /* 0x001d481201007387 */ /* 0x0003e80000100a00 */
[----:B-1----:R-:W2:Y:S01]  /*ce70*/  LDL.LU R18, [R1+0x94] ;  /* 0x0000940001127983 */ /* 0x002ea20000300800 */
[----:B------:R-:W-:-:S02]  /*ce80*/  LEA R26, P0, R13, R3, 0x1 ;  /* 0x000000030d1a7211 */ /* 0x000fc400078008ff */
[-C--:B------:R-:W-:Y:S02]  /*ce90*/  LEA R10, P1, R9, R3.reuse, 0x1 ;  /* 0x00000003090a7211 */ /* 0x080fe400078208ff */
[-C--:B------:R-:W-:Y:S02]  /*cea0*/  LEA.HI.X.SX32 R27, R13, R2.reuse, 0x1, P0 ;  /* 0x000000020d1b7211 */ /* 0x080fe400000f0eff */
[----:B------:R-:W-:Y:S02]  /*ceb0*/  LEA R16, P2, R6, R3, 0x1 ;  /* 0x0000000306107211 */ /* 0x000fe400078408ff */
[-C--:B------:R-:W-:Y:S01]  /*cec0*/  LEA.HI.X.SX32 R11, R9, R2.reuse, 0x1, P1 ;  /* 0x00000002090b7211 */ /* 0x080fe200008f0eff */
[----:B------:R-:W-:Y:S01]  /*ced0*/  IMAD.MOV.U32 R28, RZ, RZ, R20 ;  /* 0x000000ffff1c7224 */ /* 0x000fe200078e0014 */
[----:B------:R1:W-:Y:S01]  /*cee0*/  STL.64 [R1+0x1250], R26 ;  /* 0x0012501a01007387 */ /* 0x0003e20000100a00 */
[----:B------:R-:W-:Y:S01]  /*cef0*/  IMAD R20, R0, 0x2, R19 ;  /* 0x0000000200147824 */ /* 0x000fe200078e0213 */
[----:B------:R-:W-:Y:S01]  /*cf00*/  LEA.HI.X.SX32 R17, R6, R2, 0x1, P2 ;  /* 0x0000000206117211 */ /* 0x000fe200010f0eff */
[----:B------:R-:W-:Y:S01]  /*cf10*/  IMAD.MOV.U32 R9, RZ, RZ, R5 ;  /* 0x000000ffff097224 */ /* 0x000fe200078e0005 */
[----:B------:R-:W-:Y:S01]  /*cf20*/  MOV R5, R21 ;  /* 0x0000001500057202 */ /* 0x000fe20000000f00 */
[----:B------:R-:W-:Y:S01]  /*cf30*/  IMAD R21, R0, 0x2, R20 ;  /* 0x0000000200157824 */ /* 0x000fe200078e0214 */
[----:B------:R-:W-:Y:S01]  /*cf40*/  MOV R6, R4 ;  /* 0x0000000400067202 */ /* 0x000fe20000000f00 */
[----:B-1----:R-:W3:Y:S04]  /*cf50*/  LDL.LU.64 R26, [R1+0x1db8] ;  /* 0x001db800011a7983 */ /* 0x002ee80000300a00 */
[----:B------:R1:W-:Y:S01]  /*cf60*/  STL.64 [R1+0x1248], R10 ;  /* 0x0012480a01007387 */ /* 0x0003e20000100a00 */
[----:B------:R-:W-:-:S02]  /*cf70*/  IMAD.MOV.U32 R4, RZ, RZ, R22 ;  /* 0x000000ffff047224 */ /* 0x000fc400078e0016 */
[----:B------:R-:W-:Y:S01]  /*cf80*/  IMAD R22, R0, 0x2, R21 ;  /* 0x0000000200167824 */ /* 0x000fe200078e0215 */
[----:B-1----:R0:W5:Y:S04]  /*cf90*/  LDL.LU R11, [R1+0x1db0] ;  /* 0x001db000010b7983 */ /* 0x0021680000300800 */
[----:B------:R-:W-:Y:S04]  /*cfa0*/  STL.64 [R1+0x1240], R16 ;  /* 0x0012401001007387 */ /* 0x000fe80000100a00 */
[----:B------:R-:W5:Y:S04]  /*cfb0*/  LDL.LU R19, [R1+0xc0] ;  /* 0x0000c00001137983 */ /* 0x000f680000300800 */
[----:B------:R-:W5:Y:S01]  /*cfc0*/  LDL.LU R13, [R1+0xbc] ;  /* 0x0000bc00010d7983 */ /* 0x000f620000300800 */
[----:B--2---:R-:W-:-:S05]  /*cfd0*/  LEA R10, P0, R18, R3, 0x1 ;  /* 0x00000003120a7211 */ /* 0x004fca00078008ff */
[----:B------:R-:W-:Y:S04]  /*cfe0*/  STL [R1+0x1238], R10 ;  /* 0x0012380a01007387 */ /* 0x000fe80000100800 */
[----:B------:R1:W-:Y:S04]  /*cff0*/  STL.64 [R1+0x1d88], R20 ;  /* 0x001d881401007387 */ /* 0x0003e80000100a00 */
[----:B-1----:R0:W2:Y:S01]  /*d000*/  LDL.64 R20, [R1+0x1238] ;  /* 0x0012380001147983 */ /* 0x0020a20000100a00 */
[-C--:B----4-:R-:W-:Y:S02]  /*d010*/  LEA R10, P2, R7, R3.reuse, 0x1 ;  /* 0x00000003070a7211 */ /* 0x090fe400078408ff */
[----:B---3--:R-:W-:-:S04]  /*d020*/  LEA R16, P1, R14, R3, 0x1 ;  /* 0x000000030e107211 */ /* 0x008fc800078208ff */
[-C--:B------:R-:W-:Y:S02]  /*d030*/  LEA.HI.X.SX32 R17, R14, R2.reuse, 0x1, P1 ;  /* 0x000000020e117211 */ /* 0x080fe400008f0eff */
[----:B-----5:R-:W-:-:S05]  /*d040*/  LEA.HI.X.SX32 R11, R7, R2, 0x1, P2 ;  /* 0x00000002070b7211 */ /* 0x020fca00010f0eff */
[----:B------:R1:W-:Y:S01]  /*d050*/  STL.64 [R1+0x1228], R10 ;  /* 0x0012280a01007387 */ /* 0x0003e20000100a00 */
[----:B------:R-:W-:Y:S02]  /*d060*/  IMAD.MOV.U32 R7, RZ, RZ, R29 ;  /* 0x000000ffff077224 */ /* 0x000fe400078e001d */
[----:B------:R-:W-:Y:S02]  /*d070*/  IMAD.MOV.U32 R29, RZ, RZ, R24 ;  /* 0x000000ffff1d7224 */ /* 0x000fe400078e0018 */
[----:B-1----:R-:W-:Y:S01]  /*d080*/  IMAD.MOV.U32 R10, RZ, RZ, R23 ;  /* 0x000000ffff0a7224 */ /* 0x002fe200078e0017 */
[----:B------:R-:W-:Y:S02]  /*d090*/  LEA R23, R0, R22, 0x1 ;  /* 0x0000001600177211 */ /* 0x000fe400078e08ff */
[----:B------:R-:W-:Y:S02]  /*d0a0*/  MOV R11, R28 ;  /* 0x0000001c000b7202 */ /* 0x000fe40000000f00 */
[----:B--2---:R-:W-:-:S05]  /*d0b0*/  LEA.HI.X.SX32 R21, R18, R2, 0x1, P0 ;  /* 0x0000000212157211 */ /* 0x004fca00000f0eff */
[----:B------:R-:W-:Y:S04]  /*d0c0*/  STL [R1+0x123c], R21 ;  /* 0x00123c1501007387 */ /* 0x000fe80000100800 */
[----:B------:R-:W-:Y:S01]  /*d0d0*/  STL.64 [R1+0x1230], R16 ;  /* 0x0012301001007387 */ /* 0x000fe20000100a00 */
[----:B------:R-:W-:-:S03]  /*d0e0*/  LEA R28, P0, R24, R3, 0x1 ;  /* 0x00000003181c7211 */ /* 0x000fc600078008ff */
[----:B------:R-:W2:Y:S01]  /*d0f0*/  LDL.LU R18, [R1+0xd0] ;  /* 0x0000d00001127983 */ /* 0x000ea20000300800 */
[----:B------:R-:W-:-:S03]  /*d100*/  IMAD R24, R0, 0x2, R23 ;  /* 0x0000000200187824 */ /* 0x000fc600078e0217 */
[----:B------:R-:W3:Y:S04]  /*d110*/  LDL.LU R14, [R1+0xcc] ;  /* 0x0000cc00010e7983 */ /* 0x000ee80000300800 */
[----:B------:R1:W-:Y:S04]  /*d120*/  STL.64 [R1+0x1d30], R22 ;  /* 0x001d301601007387 */ /* 0x0003e80000100a00 */
[----:B-1----:R-:W4:Y:S04]  /*d130*/  LDL.LU R22, [R1+0xd4] ;  /* 0x0000d40001167983 */ /* 0x002f280000300800 */
[----:B------:R1:W-:Y:S04]  /*d140*/  STL [R1+0x1d98], R23 ;  /* 0x001d981701007387 */ /* 0x0003e80000100800 */
[----:B-1----:R-:W5:Y:S01]  /*d150*/  LDL.LU R23, [R1+0xc4] ;  /* 0x0000c40001177983 */ /* 0x002f620000300800 */
[----:B------:R-:W-:-:S05]  /*d160*/  LEA.HI.X.SX32 R29, R29, R2, 0x1, P0 ;  /* 0x000000021d1d7211 */ /* 0x000fca00000f0eff */
[----:B------:R1:W-:Y:S04]  /*d170*/  STL.64 [R1+0x1220], R28 ;  /* 0x0012201c01007387 */ /* 0x0003e80000100a00 */
[----:B-1----:R-:W3:Y:S01]  /*d180*/  LDL.LU.64 R28, [R1+0x1da8] ;  /* 0x001da800011c7983 */ /* 0x002ee20000300a00 */
[-C--:B------:R-:W-:Y:S02]  /*d190*/  LEA R20, P1, R12, R3.reuse, 0x1 ;  /* 0x000000030c147211 */ /* 0x080fe400078208ff */
[----:B------:R-:W-:Y:S02]  /*d1a0*/  LEA R16, P2, R8, R3, 0x1 ;  /* 0x0000000308107211 */ /* 0x000fe400078408ff */
[-C--:B------:R-:W-:Y:S02]  /*d1b0*/  LEA.HI.X.SX32 R21, R12, R2.reuse, 0x1, P1 ;  /* 0x000000020c157211 */ /* 0x080fe400008f0eff */
[----:B------:R-:W-:-:S03]  /*d1c0*/  LEA.HI.X.SX32 R17, R8, R2, 0x1, P2 ;  /* 0x0000000208117211 */ /* 0x000fc600010f0eff */
[----:B------:R1:W-:Y:S01]  /*d1d0*/  STL.64 [R1+0x1218], R20 ;  /* 0x0012181401007387 */ /* 0x0003e20000100a00 */
[----:B------:R-:W-:-:S03]  /*d1e0*/  IMAD.MOV.U32 R12, RZ, RZ, R25 ;  /* 0x000000ffff0c7224 */ /* 0x000fc600078e0019 */
[----:B------:R-:W-:Y:S01]  /*d1f0*/  STL.64 [R1+0x1210], R16 ;  /* 0x0012101001007387 */ /* 0x000fe20000100a00 */
[----:B------:R-:W-:-:S03]  /*d200*/  LEA R25, R0, R24, 0x1 ;  /* 0x0000001800197211 */ /* 0x000fc600078e08ff */
[----:B------:R0:W-:Y:S01]  /*d210*/  STL.64 [R1+0x1da0], R4 ;  /* 0x001da00401007387 */ /* 0x0001e20000100a00 */
[----:B-1----:R-:W-:-:S03]  /*d220*/  LEA R20, P1, R19, R3, 0x1 ;  /* 0x0000000313147211 */ /* 0x002fc600078208ff */
[----:B------:R2:W-:Y:S01]  /*d230*/  STL.64 [R1+0x1d28], R24 ;  /* 0x001d281801007387 */ /* 0x0005e20000100a00 */
[----:B------:R-:W-:Y:S02]  /*d240*/  LEA.HI.X.SX32 R21, R19, R2, 0x1, P1 ;  /* 0x0000000213157211 */ /* 0x000fe400008f0eff */
[----:B0-----:R-:W-:-:S04]  /*d250*/  LEA R4, P2, R13, R3, 0x1 ;  /* 0x000000030d047211 */ /* 0x001fc800078408ff */
[----:B------:R-:W-:Y:S02]  /*d260*/  LEA.HI.X.SX32 R5, R13, R2, 0x1, P2 ;  /* 0x000000020d057211 */ /* 0x000fe400010f0eff */
[----:B------:R-:W-:Y:S01]  /*d270*/  MOV R8, R9 ;  /* 0x0000000900087202 */ /* 0x000fe20000000f00 */
[----:B------:R-:W-:Y:S02]  /*d280*/  IMAD.MOV.U32 R9, RZ, RZ, R26 ;  /* 0x000000ffff097224 */ /* 0x000fe400078e001a */
[----:B------:R-:W-:Y:S02]  /*d290*/  IMAD R26, R0, 0x2, R25 ;  /* 0x00000002001a7824 */ /* 0x000fe400078e0219 */
[----:B------:R-:W-:Y:S01]  /*d2a0*/  IMAD.MOV.U32 R13, RZ, RZ, R7 ;  /* 0x000000ffff0d7224 */ /* 0x000fe200078e0007 */
[----:B--2---:R-:W-:-:S04]  /*d2b0*/  LEA R24, P1, R18, R3, 0x1 ;  /* 0x0000000312187211 */ /* 0x004fc800078208ff */
[----:B------:R-:W-:Y:S02]  /*d2c0*/  LEA.HI.X.SX32 R25, R18, R2, 0x1, P1 ;  /* 0x0000000212197211 */ /* 0x000fe400008f0eff */
[----:B-----5:R-:W-:-:S04]  /*d2d0*/  LEA R16, P0, R23, R3, 0x1 ;  /* 0x0000000317107211 */ /* 0x020fc800078008ff */
[----:B------:R-:W-:-:S05]  /*d2e0*/  LEA.HI.X.SX32 R17, R23, R2, 0x1, P0 ;  /* 0x0000000217117211 */ /* 0x000fca00000f0eff */
[----:B------:R0:W-:Y:S04]  /*d2f0*/  STL.64 [R1+0x1208], R16 ;  /* 0x0012081001007387 */ /* 0x0001e80000100a00 */
[----:B0-----:R-:W2:Y:S04]  /*d300*/  LDL.LU R16, [R1+0xec] ;  /* 0x0000ec0001107983 */ /* 0x001ea80000300800 */
[----:B------:R-:W5:Y:S04]  /*d310*/  LDL.LU R17, [R1+0xe8] ;  /* 0x0000e80001117983 */ /* 0x000f680000300800 */
[----:B------:R0:W-:Y:S04]  /*d320*/  STL.64 [R1+0x1200], R20 ;  /* 0x0012001401007387 */ /* 0x0001e80000100a00 */
[----:B------:R4:W-:Y:S01]  /*d330*/  STL.64 [R1+0x11f8], R4 ;  /* 0x0011f80401007387 */ /* 0x0009e20000100a00 */
[----:B---3--:R-:W-:Y:S01]  /*d340*/  MOV R7, R29 ;  /* 0x0000001d00077202 */ /* 0x008fe20000000f00 */
[----:B------:R-:W-:-:S02]  /*d350*/  IMAD R29, R0, 0x2, R26 ;  /* 0x00000002001d7824 */ /* 0x000fc400078e021a */
[----:B------:R-:W3:Y:S01]  /*d360*/  LDL.LU R23, [R1+0x100] ;  /* 0x0001000001177983 */ /* 0x000ee20000300800 */
[----:B0-----:R-:W-:-:S03]  /*d370*/  LEA R20, P2, R14, R3, 0x1 ;  /* 0x000000030e147211 */ /* 0x001fc600078408ff */
[----:B------:R-:W2:Y:S01]  /*d380*/  LDL.LU R19, [R1+0xfc] ;  /* 0x0000fc0001137983 */ /* 0x000ea20000300800 */
[----:B----4-:R-:W-:-:S04]  /*d390*/  LEA R4, P0, R22, R3, 0x1 ;  /* 0x0000000316047211 */ /* 0x010fc800078008ff */
[-C--:B------:R-:W-:Y:S02]  /*d3a0*/  LEA.HI.X.SX32 R5, R22, R2.reuse, 0x1, P0 ;  /* 0x0000000216057211 */ /* 0x080fe400000f0eff */
[----:B------:R-:W-:Y:S01]  /*d3b0*/  LEA.HI.X.SX32 R21, R14, R2, 0x1, P2 ;  /* 0x000000020e157211 */ /* 0x000fe200010f0eff */
[----:B------:R-:W-:Y:S02]  /*d3c0*/  IMAD R29, R0, 0x2, R29 ;  /* 0x00000002001d7824 */ /* 0x000fe400078e021d */
[----:B------:R0:W-:Y:S01]  /*d3d0*/  STL.64 [R1+0x11f0], R4 ;  /* 0x0011f00401007387 */ /* 0x0001e20000100a00 */
[----:B------:R-:W-:-:S03]  /*d3e0*/  MOV R22, R12 ;  /* 0x0000000c00167202 */ /* 0x000fc60000000f00 */
[----:B0-----:R-:W4:Y:S04]  /*d3f0*/  LDL.LU.64 R4, [R1+0x1da0] ;  /* 0x001da00001047983 */ /* 0x001f280000300a00 */
[----:B------:R-:W-:Y:S04]  /*d400*/  STL.64 [R1+0x11e8], R24 ;  /* 0x0011e81801007387 */ /* 0x000fe80000100a00 */
[----:B------:R0:W-:Y:S04]  /*d410*/  STL.64 [R1+0x11e0], R20 ;  /* 0x0011e01401007387 */ /* 0x0001e80000100a00 */
[----:B0-----:R-:W2:Y:S04]  /*d420*/  LDL.LU R20, [R1+0x124] ;  /* 0x0001240001147983 */ /* 0x001ea80000300800 */
[----:B------:R-:W2:Y:S04]  /*d430*/  LDL.LU R21, [R1+0x10c] ;  /* 0x00010c0001157983 */ /* 0x000ea80000300800 */
[----:B------:R-:W2:Y:S04]  /*d440*/  LDL.LU R12, [R1+0xf8] ;  /* 0x0000f800010c7983 */ /* 0x000ea80000300800 */
[----:B------:R0:W-:Y:S04]  /*d450*/  STL.64 [R1+0x1d90], R28 ;  /* 0x001d901c01007387 */ /* 0x0001e80000100a00 */
[----:B0-----:R-:W2:Y:S01]  /*d460*/  LDL.LU R28, [R1+0xf0] ;  /* 0x0000f000011c7983 */ /* 0x001ea20000300800 */
[----:B------:R-:W-:-:S02]  /*d470*/  IMAD.MOV.U32 R18, RZ, RZ, R27 ;  /* 0x000000ffff127224 */ /* 0x000fc400078e001b */
[----:B------:R-:W-:Y:S01]  /*d480*/  IMAD R27, R0, 0x2, R29 ;  /* 0x00000002001b7824 */ /* 0x000fe200078e021d */
[----:B------:R-:W-:-:S03]  /*d490*/  MOV R29, R11 ;  /* 0x0000000b001d7202 */ /* 0x000fc60000000f00 */
[----:B------:R-:W-:Y:S01]  /*d4a0*/  IMAD R11, R0, 0x2, R27 ;  /* 0x00000002000b7824 */ /* 0x000fe200078e021b */
[----:B--2---:R-:W-:-:S05]  /*d4b0*/  LEA R14, P0, R28, R3, 0x1 ;  /* 0x000000031c0e7211 */ /* 0x004fca00078008ff */
[----:B------:R-:W-:Y:S04]  /*d4c0*/  STL [R1+0x11d8], R14 ;  /* 0x0011d80e01007387 */ /* 0x000fe80000100800 */
[----:B------:R0:W-:Y:S04]  /*d4d0*/  STL.64 [R1+0x1d38], R26 ;  /* 0x001d381a01007387 */ /* 0x0001e80000100a00 */
[----:B0-----:R0:W2:Y:S01]  /*d4e0*/  LDL.64 R26, [R1+0x11d8] ;  /* 0x0011d800011a7983 */ /* 0x0010a20000100a00 */
[-C--:B------:R-:W-:Y:S02]  /*d4f0*/  LEA R24, P1, R16, R3.reuse, 0x1 ;  /* 0x0000000310187211 */ /* 0x080fe400078208ff */
[----:B-----5:R-:W-:-:S02]  /*d500*/  LEA R14, P2, R17, R3, 0x1 ;  /* 0x00000003110e7211 */ /* 0x020fc400078408ff */
[-C--:B------:R-:W-:Y:S02]  /*d510*/  LEA.HI.X.SX32 R25, R16, R2.reuse, 0x1, P1 ;  /* 0x0000000210197211 */ /* 0x080fe400008f0eff */
[-C--:B------:R-:W-:Y:S01]  /*d520*/  LEA.HI.X.SX32 R15, R17, R2.reuse, 0x1, P2 ;  /* 0x00000002110f7211 */ /* 0x080fe200010f0eff */
[----:B------:R-:W-:Y:S01]  /*d530*/  IMAD R11, R0, 0x2, R11 ;  /* 0x00000002000b7824 */ /* 0x000fe200078e020b */
[----:B--2---:R-:W-:-:S05]  /*d540*/  LEA.HI.X.SX32 R27, R28, R2, 0x1, P0 ;  /* 0x000000021c1b7211 */ /* 0x004fca00000f0eff */
[----:B------:R-:W-:Y:S04]  /*d550*/  STL [R1+0x11dc], R27 ;  /* 0x0011dc1b01007387 */ /* 0x000fe80000100800 */
[----:B------:R-:W2:Y:S04]  /*d560*/  LDL.LU R17, [R1+0x118] ;  /* 0x0001180001117983 */ /* 0x000ea80000300800 */
[----:B------:R3:W-:Y:S04]  /*d570*/  STL.64 [R1+0x11d0], R24 ;  /* 0x0011d01801007387 */ /* 0x0007e80000100a00 */
[----:B------:R-:W-:Y:S04]  /*d580*/  STL.64 [R1+0x11c8], R14 ;  /* 0x0011c80e01007387 */ /* 0x000fe80000100a00 */
[----:B------:R-:W5:Y:S04]  /*d590*/  LDL.LU R28, [R1+0x120] ;  /* 0x00012000011c7983 */ /* 0x000f680000300800 */
[----:B------:R1:W-:Y:S04]  /*d5a0*/  STL [R1+0x8], R11 ;  /* 0x0000080b01007387 */ /* 0x0003e80000100800 */
[----:B------:R-:W4:Y:S01]  /*d5b0*/  LDL.LU R16, [R1+0x11c] ;  /* 0x00011c0001107983 */ /* 0x000f220000300800 */
[----:B------:R-:W-:-:S02]  /*d5c0*/  LEA R26, P0, R29, R3, 0x1 ;  /* 0x000000031d1a7211 */ /* 0x000fc400078008ff */
[----:B---3--:R-:W-:Y:S02]  /*d5d0*/  LEA R24, P1, R23, R3, 0x1 ;  /* 0x0000000317187211 */ /* 0x008fe400078208ff */
[-C--:B------:R-:W-:Y:S02]  /*d5e0*/  LEA.HI.X.SX32 R27, R29, R2.reuse, 0x1, P0 ;  /* 0x000000021d1b7211 */ /* 0x080fe400000f0eff */
[----:B-1----:R-:W-:Y:S02]  /*d5f0*/  LEA R11, R0, R11, 0x1 ;  /* 0x0000000b000b7211 */ /* 0x002fe400078e08ff */
[----:B------:R-:W-:-:S03]  /*d600*/  LEA.HI.X.SX32 R25, R23, R2, 0x1, P1 ;  /* 0x0000000217197211 */ /* 0x000fc600008f0eff */
[----:B------:R1:W-:Y:S04]  /*d610*/  STL [R1+0x4], R11 ;  /* 0x0000040b01007387 */ /* 0x0003e80000100800 */
[----:B------:R-:W-:Y:S04]  /*d620*/  STL.64 [R1+0x11c0], R26 ;  /* 0x0011c01a01007387 */ /* 0x000fe80000100a00 */
[----:B------:R3:W-:Y:S04]  /*d630*/  STL.64 [R1+0x11b8], R24 ;  /* 0x0011b81801007387 */ /* 0x0007e80000100a00 */
[----:B------:R-:W4:Y:S01]  /*d640*/  LDL.LU R29, [R1+0x138] ;  /* 0x00013800011d7983 */ /* 0x000f220000300800 */
[C---:B------:R-:W-:Y:S01]  /*d650*/  LEA R14, P2, R19.reuse, R3, 0x1 ;  /* 0x00000003130e7211 */ /* 0x040fe200078408ff */
[----:B------:R-:W-:Y:S01]  /*d660*/  IMAD.MOV.U32 R23, RZ, RZ, R22 ;  /* 0x000000ffff177224 */ /* 0x000fe200078e0016 */
[----:B-1----:R-:W-:Y:S01]  /*d670*/  LEA R11, R0, R11, 0x1 ;  /* 0x0000000b000b7211 */ /* 0x002fe200078e08ff */
[----:B------:R-:W-:Y:S01]  /*d680*/  IMAD.MOV.U32 R22, RZ, RZ, R18 ;  /* 0x000000ffff167224 */ /* 0x000fe200078e0012 */
[----:B------:R-:W-:-:S02]  /*d690*/  LEA.HI.X.SX32 R15, R19, R2, 0x1, P2 ;  /* 0x00000002130f7211 */ /* 0x000fc400010f0eff */
[CC--:B------:R-:W-:Y:S02]  /*d6a0*/  LEA R18, P1, R21.reuse, R3.reuse, 0x1 ;  /* 0x0000000315127211 */ /* 0x0c0fe400078208ff */
[-C--:B---3--:R-:W-:Y:S01]  /*d6b0*/  LEA R24, P0, R20, R3.reuse, 0x1 ;  /* 0x0000000314187211 */ /* 0x088fe200078008ff */
[----:B------:R-:W-:Y:S01]  /*d6c0*/  IMAD R11, R0, 0x2, R11 ;  /* 0x00000002000b7824 */ /* 0x000fe200078e020b */
[----:B------:R1:W-:Y:S01]  /*d6d0*/  STL.64 [R1+0x11b0], R14 ;  /* 0x0011b00e01007387 */ /* 0x0003e20000100a00 */
[-C--:B------:R-:W-:Y:S02]  /*d6e0*/  LEA.HI.X.SX32 R19, R21, R2.reuse, 0x1, P1 ;  /* 0x0000000215137211 */ /* 0x080fe400008f0eff */
[----:B------:R-:W-:Y:S01]  /*d6f0*/  LEA.HI.X.SX32 R25, R20, R2, 0x1, P0 ;  /* 0x0000000214197211 */ /* 0x000fe200000f0eff */
[----:B------:R3:W-:Y:S04]  /*d700*/  STL [R1+0x14], R11 ;  /* 0x0000140b01007387 */ /* 0x0007e80000100800 */
[----:B------:R-:W-:Y:S01]  /*d710*/  STL.64 [R1+0x11a8], R24 ;  /* 0x0011a81801007387 */ /* 0x000fe20000100a00 */
[----:B-1----:R-:W-:-:S03]  /*d720*/  LEA R14, P2, R12, R3, 0x1 ;  /* 0x000000030c0e7211 */ /* 0x002fc600078408ff */
[----:B------:R1:W-:Y:S01]  /*d730*/  STL.64 [R1+0x11a0], R18 ;  /* 0x0011a01201007387 */ /* 0x0003e20000100a00 */
[----:B------:R-:W-:-:S03]  /*d740*/  LEA.HI.X.SX32 R15, R12, R2, 0x1, P2 ;  /* 0x000000020c0f7211 */ /* 0x000fc600010f0eff */
[----:B------:R-:W4:Y:S01]  /*d750*/  LDL.LU R12, [R1+0x13c] ;  /* 0x00013c00010c7983 */ /* 0x000f220000300800 */
[----:B---3--:R-:W-:-:S03]  /*d760*/  LEA R11, R0, R11, 0x1 ;  /* 0x0000000b000b7211 */ /* 0x008fc600078e08ff */
[----:B-1----:R-:W3:Y:S01]  /*d770*/  LDL.LU R18, [R1+0x12c] ;  /* 0x00012c0001127983 */ /* 0x002ee20000300800 */
[----:B------:R-:W-:Y:S02]  /*d780*/  IMAD.MOV.U32 R19, RZ, RZ, R13 ;  /* 0x000000ffff137224 */ /* 0x000fe400078e000d */
[----:B------:R-:W-:Y:S02]  /*d790*/  IMAD.MOV.U32 R13, RZ, RZ, R10 ;  /* 0x000000ffff0d7224 */ /* 0x000fe400078e000a */
[----:B------:R-:W-:Y:S01]  /*d7a0*/  IMAD R10, R0, 0x2, R11 ;  /* 0x00000002000a7824 */ /* 0x000fe200078e020b */
[----:B------:R2:W-:Y:S04]  /*d7b0*/  STL.64 [R1+0x1198], R14 ;  /* 0x0011980e01007387 */ /* 0x0005e80000100a00 */
[----:B------:R-:W-:Y:S01]  /*d7c0*/  STL [R1+0x24], R10 ;  /* 0x0000240a01007387 */ /* 0x000fe20000100800 */
[----:B--2---:R-:W-:-:S02]  /*d7d0*/  LEA R14, P2, R17, R3, 0x1 ;  /* 0x00000003110e7211 */ /* 0x004fc400078408ff */
[----:B-----5:R-:W-:-:S04]  /*d7e0*/  LEA R24, P0, R28, R3, 0x1 ;  /* 0x000000031c187211 */ /* 0x020fc800078008ff */
[----:B------:R-:W-:Y:S02]  /*d7f0*/  LEA.HI.X.SX32 R25, R28, R2, 0x1, P0 ;  /* 0x000000021c197211 */ /* 0x000fe400000f0eff */
[----:B----4-:R-:W-:-:S04]  /*d800*/  LEA R20, P1, R16, R3, 0x1 ;  /* 0x0000000310147211 */ /* 0x010fc800078208ff */
[-C--:B------:R-:W-:Y:S01]  /*d810*/  LEA.HI.X.SX32 R21, R16, R2.reuse, 0x1, P1 ;  /* 0x0000000210157211 */ /* 0x080fe200008f0eff */
[----:B------:R-:W-:Y:S01]  /*d820*/  STL.64 [R1+0x1190], R24 ;  /* 0x0011901801007387 */ /* 0x000fe20000100a00 */
[----:B------:R-:W-:-:S03]  /*d830*/  LEA.HI.X.SX32 R15, R17, R2, 0x1, P2 ;  /* 0x00000002110f7211 */ /* 0x000fc600010f0eff */
[----:B------:R1:W-:Y:S04]  /*d840*/  STL.64 [R1+0x1188], R20 ;  /* 0x0011881401007387 */ /* 0x0003e80000100a00 */
[----:B------:R-:W2:Y:S04]  /*d850*/  LDL.LU R26, [R1+0x114] ;  /* 0x00011400011a7983 */ /* 0x000ea80000300800 */
[----:B------:R-:W4:Y:S01]  /*d860*/  LDL.LU R17, [R1+0x110] ;  /* 0x0001100001117983 */ /* 0x000f220000300800 */
[----:B------:R-:W-:Y:S02]  /*d870*/  LEA R16, R0, R10, 0x1 ;  /* 0x0000000a00107211 */ /* 0x000fe400078e08ff */
[CC--:B-1----:R-:W-:Y:S01]  /*d880*/  LEA R20, P0, R29.reuse, R3.reuse, 0x1 ;  /* 0x000000031d147211 */ /* 0x0c2fe200078008ff */
[----:B------:R-:W-:Y:S03]  /*d890*/  STL.64 [R1+0x1180], R14 ;  /* 0x0011800e01007387 */ /* 0x000fe60000100a00 */
[----:B------:R-:W-:Y:S01]  /*d8a0*/  LEA.HI.X.SX32 R21, R29, R2, 0x1, P0 ;  /* 0x000000021d157211 */ /* 0x000fe200000f0eff */
[----:B------:R-:W5:Y:S04]  /*d8b0*/  LDL.LU R10, [R1+0xf4] ;  /* 0x0000f400010a7983 */ /* 0x000f680000300800 */
[----:B------:R-:W-:Y:S04]  /*d8c0*/  STL [R1+0x20], R16 ;  /* 0x0000201001007387 */ /* 0x000fe80000100800 */
[----:B------:R1:W-:Y:S04]  /*d8d0*/  STL.64 [R1+0x1178], R20 ;  /* 0x0011781401007387 */ /* 0x0003e80000100a00 */
[----:B-1----:R-:W5:Y:S01]  /*d8e0*/  LDL.LU R20, [R1+0x108] ;  /* 0x0001080001147983 */ /* 0x002f620000300800 */
[----:B------:R-:W-:-:S02]  /*d8f0*/  LEA R24, P1, R23, R3, 0x1 ;  /* 0x0000000317187211 */ /* 0x000fc400078208ff */
[-C--:B------:R-:W-:Y:S01]  /*d900*/  LEA R14, P2, R22, R3.reuse, 0x1 ;  /* 0x00000003160e7211 */ /* 0x080fe200078408ff */
[----:B------:R-:W-:Y:S01]  /*d910*/  IMAD R16, R0, 0x2, R16 ;  /* 0x0000000200107824 */ /* 0x000fe200078e0210 */
[-C--:B------:R-:W-:Y:S01]  /*d920*/  LEA.HI.X.SX32 R25, R23, R2.reuse, 0x1, P1 ;  /* 0x0000000217197211 */ /* 0x080fe200008f0eff */
[----:B------:R-:W5:Y:S01]  /*d930*/  LDL.LU R21, [R1+0xe4] ;  /* 0x0000e40001157983 */ /* 0x000f620000300800 */
[-C--:B------:R-:W-:Y:S02]  /*d940*/  LEA.HI.X.SX32 R15, R22, R2.reuse, 0x1, P2 ;  /* 0x00000002160f7211 */ /* 0x080fe400010f0eff */
[C---:B------:R-:W-:Y:S01]  /*d950*/  LEA R22, P0, R12.reuse, R3, 0x1 ;  /* 0x000000030c167211 */ /* 0x040fe200078008ff */
[----:B------:R1:W-:Y:S03]  /*d960*/  STL.64 [R1+0x1170], R24 ;  /* 0x0011701801007387 */ /* 0x0003e60000100a00 */
[----:B------:R-:W-:Y:S01]  /*d970*/  LEA.HI.X.SX32 R23, R12, R2, 0x1, P0 ;  /* 0x000000020c177211 */ /* 0x000fe200000f0eff */
[----:B------:R-:W-:Y:S01]  /*d980*/  STL.64 [R1+0x1168], R14 ;  /* 0x0011680e01007387 */ /* 0x000fe20000100a00 */
[----:B-1----:R-:W-:-:S05]  /*d990*/  IMAD R24, R0, 0x2, R16 ;  /* 0x0000000200187824 */ /* 0x002fca00078e0210 */
[----:B------:R-:W-:Y:S04]  /*d9a0*/  STL [R1+0x34], R24 ;  /* 0x0000341801007387 */ /* 0x000fe80000100800 */
[----:B------:R1:W-:Y:S01]  /*d9b0*/  STL.64 [R1+0x1160], R22 ;  /* 0x0011601601007387 */ /* 0x0003e20000100a00 */
[----:B---3--:R-:W-:-:S03]  /*d9c0*/  LEA R28, P1, R18, R3, 0x1 ;  /* 0x00000003121c7211 */ /* 0x008fc600078208ff */
[----:B-1----:R-:W3:Y:S04]  /*d9d0*/  LDL.LU R23, [R1+0x1d98] ;  /* 0x001d980001177983 */ /* 0x002ee80000300800 */
[----:B------:R-:W3:Y:S04]  /*d9e0*/  LDL.LU R27, [R1+0xdc] ;  /* 0x0000dc00011b7983 */ /* 0x000ee80000300800 */
[----:B------:R-:W3:Y:S01]  /*d9f0*/  LDL.LU R12, [R1+0xd8] ;  /* 0x0000d800010c7983 */ /* 0x000ee20000300800 */
[----:B------:R-:W-:Y:S02]  /*da00*/  LEA.HI.X.SX32 R29, R18, R2, 0x1, P1 ;  /* 0x00000002121d7211 */ /* 0x000fe400008f0eff */
[----:B------:R-:W-:Y:S01]  /*da10*/  LEA R24, R0, R24, 0x1 ;  /* 0x0000001800187211 */ /* 0x000fe200078e08ff */
[----:B------:R-:W-:-:S02]  /*da20*/  IMAD.MOV.U32 R22, RZ, RZ, R8 ;  /* 0x000000ffff167224 */ /* 0x000fc400078e0008 */
[----:B------:R2:W-:Y:S01]  /*da30*/  STL.64 [R1+0x1158], R28 ;  /* 0x0011581c01007387 */ /* 0x0005e20000100a00 */
[C---:B------:R-:W-:Y:S01]  /*da40*/  LEA R14, P2, R19.reuse, R3, 0x1 ;  /* 0x00000003130e7211 */ /* 0x040fe200078408ff */
[C---:B------:R-:W-:Y:S02]  /*da50*/  IMAD R8, R0.reuse, 0x2, R24 ;  /* 0x0000000200087824 */ /* 0x040fe400078e0218 */
[----:B------:R-:W3:Y:S01]  /*da60*/  LDL.LU R25, [R1+0xc8] ;  /* 0x0000c80001197983 */ /* 0x000ee20000300800 */
[----:B------:R-:W-:Y:S02]  /*da70*/  LEA.HI.X.SX32 R15, R19, R2, 0x1, P2 ;  /* 0x00000002130f7211 */ /* 0x000fe400010f0eff */
[----:B------:R-:W-:-:S03]  /*da80*/  LEA R8, R0, R8, 0x1 ;  /* 0x0000000800087211 */ /* 0x000fc600078e08ff */
[----:B------:R5:W-:Y:S04]  /*da90*/  STL.64 [R1+0x1150], R14 ;  /* 0x0011500e01007387 */ /* 0x000be80000100a00 */
[----:B------:R-:W-:Y:S01]  /*daa0*/  STL [R1+0x50], R8 ;  /* 0x0000500801007387 */ /* 0x000fe20000100800 */
[CC--:B--2---:R-:W-:Y:S02]  /*dab0*/  LEA R28, P0, R26.reuse, R3.reuse, 0x1 ;  /* 0x000000031a1c7211 */ /* 0x0c4fe400078008ff */
[C---:B----4-:R-:W-:Y:S02]  /*dac0*/  LEA R18, P1, R17.reuse, R3, 0x1 ;  /* 0x0000000311127211 */ /* 0x050fe400078208ff */
[-C--:B------:R-:W-:Y:S02]  /*dad0*/  LEA.HI.X.SX32 R29, R26, R2.reuse, 0x1, P0 ;  /* 0x000000021a1d7211 */ /* 0x080fe400000f0eff */
[----:B------:R-:W-:-:S03]  /*dae0*/  LEA.HI.X.SX32 R19, R17, R2, 0x1, P1 ;  /* 0x0000000211137211 */ /* 0x000fc600008f0eff */
[----:B------:R-:W-:Y:S04]  /*daf0*/  STL.64 [R1+0x1148], R28 ;  /* 0x0011481c01007387 */ /* 0x000fe80000100a00 */
[----:B------:R1:W-:Y:S01]  /*db00*/  STL.64 [R1+0x1140], R18 ;  /* 0x0011401201007387 */ /* 0x0003e20000100a00 */
[----:B-----5:R-:W-:-:S03]  /*db10*/  LEA R14, P2, R10, R3, 0x1 ;  /* 0x000000030a0e7211 */ /* 0x020fc600078408ff */
[----:B-1----:R-:W2:Y:S01]  /*db20*/  LDL.LU R18, [R1+0xa0] ;  /* 0x0000a00001127983 */ /* 0x002ea20000300800 */
[----:B------:R-:W-:Y:S01]  /*db30*/  LEA.HI.X.SX32 R15, R10, R2, 0x1, P2 ;  /* 0x000000020a0f7211 */ /* 0x000fe200010f0eff */
[----:B------:R-:W-:Y:S01]  /*db40*/  IMAD R10, R0, 0x2, R8 ;  /* 0x00000002000a7824 */ /* 0x000fe200078e0208 */
[----:B------:R-:W-:-:S03]  /*db50*/  LEA R28, P0, R20, R3, 0x1 ;  /* 0x00000003141c7211 */ /* 0x000fc600078008ff */
[----:B------:R-:W-:Y:S01]  /*db60*/  STL.64 [R1+0x1138], R14 ;  /* 0x0011380e01007387 */ /* 0x000fe20000100a00 */
[----:B------:R-:W-:Y:S02]  /*db70*/  LEA R26, R0, R10, 0x1 ;  /* 0x0000000a001a7211 */ /* 0x000fe400078e08ff */
[----:B------:R-:W-:Y:S01]  /*db80*/  LEA.HI.X.SX32 R29, R20, R2, 0x1, P0 ;  /* 0x00000002141d7211 */ /* 0x000fe200000f0eff */
[----:B------:R1:W-:Y:S01]  /*db90*/  STL [R1+0x4c], R10 ;  /* 0x00004c0a01007387 */ /* 0x0003e20000100800 */
[----:B------:R-:W-:-:S03]  /*dba0*/  IMAD.MOV.U32 R17, RZ, RZ, R7 ;  /* 0x000000ffff117224 */ /* 0x000fc600078e0007 */
[----:B-1----:R-:W4:Y:S04]  /*dbb0*/  LDL.LU R10, [R1+0x60] ;  /* 0x00006000010a7983 */ /* 0x002f280000300800 */
[----:B------:R-:W5:Y:S04]  /*dbc0*/  LDL.LU R7, [R1+0x5c] ;  /* 0x00005c0001077983 */ /* 0x000f680000300800 */
[----:B------:R1:W-:Y:S04]  /*dbd0*/  STL.64 [R1+0x1130], R28 ;  /* 0x0011301c01007387 */ /* 0x0003e80000100a00 */
[----:B-1----:R-:W5:Y:S01]  /*dbe0*/  LDL.LU.64 R28, [R1+0x1d90] ;  /* 0x001d9000011c7983 */ /* 0x002f620000300a00 */
[----:B------:R-:W-:-:S02]  /*dbf0*/  LEA R14, P1, R21, R3, 0x1 ;  /* 0x00000003150e7211 */ /* 0x000fc400078208ff */
[CC--:B------:R-:W-:Y:S01]  /*dc00*/  LEA R8, P2, R4.reuse, R3.reuse, 0x1 ;  /* 0x0000000304087211 */ /* 0x0c0fe200078408ff */
[----:B------:R-:W-:Y:S01]  /*dc10*/  IMAD.MOV.U32 R19, RZ, RZ, R9 ;  /* 0x000000ffff137224 */ /* 0x000fe200078e0009 */
[-C--:B------:R-:W-:Y:S02]  /*dc20*/  LEA.HI.X.SX32 R15, R21, R2.reuse, 0x1, P1 ;  /* 0x00000002150f7211 */ /* 0x080fe400008f0eff */
[----:B------:R-:W-:Y:S01]  /*dc30*/  LEA.HI.X.SX32 R9, R4, R2, 0x1, P2 ;  /* 0x0000000204097211 */ /* 0x000fe200010f0eff */
[----:B------:R-:W-:Y:S02]  /*dc40*/  IMAD R4, R0, 0x2, R26 ;  /* 0x0000000200047824 */ /* 0x000fe400078e021a */
[----:B------:R1:W-:Y:S01]  /*dc50*/  STL.64 [R1+0x1128], R14 ;  /* 0x0011280e01007387 */ /* 0x0003e20000100a00 */
[----:B---3--:R-:W-:-:S03]  /*dc60*/  LEA R20, P0, R27, R3, 0x1 ;  /* 0x000000031b147211 */ /* 0x008fc600078008ff */
[----:B------:R3:W-:Y:S01]  /*dc70*/  STL.64 [R1+0x1120], R8 ;  /* 0x0011200801007387 */ /* 0x0007e20000100a00 */
[----:B------:R-:W-:-:S03]  /*dc80*/  LEA.HI.X.SX32 R21, R27, R2, 0x1, P0 ;  /* 0x000000021b157211 */ /* 0x000fc600000f0eff */
[----:B------:R0:W-:Y:S01]  /*dc90*/  STL [R1+0x6c], R4 ;  /* 0x00006c0401007387 */ /* 0x0001e20000100800 */
[----:B-1----:R-:W-:-:S03]  /*dca0*/  LEA R14, P1, R12, R3, 0x1 ;  /* 0x000000030c0e7211 */ /* 0x002fc600078208ff */
[----:B------:R1:W-:Y:S01]  /*dcb0*/  STL.64 [R1+0x1118], R20 ;  /* 0x0011181401007387 */ /* 0x0003e20000100a00 */
[CC--:B---3--:R-:W-:Y:S02]  /*dcc0*/  LEA R8, P2, R13.reuse, R3.reuse, 0x1 ;  /* 0x000000030d087211 */ /* 0x0c8fe400078408ff */
[----:B0-----:R-:W-:Y:S02]  /*dcd0*/  LEA R4, R0, R4, 0x1 ;  /* 0x0000000400047211 */ /* 0x001fe400078e08ff */
[-C--:B------:R-:W-:Y:S02]  /*dce0*/  LEA.HI.X.SX32 R15, R12, R2.reuse, 0x1, P1 ;  /* 0x000000020c0f7211 */ /* 0x080fe400008f0eff */
[----:B------:R-:W-:Y:S01]  /*dcf0*/  LEA.HI.X.SX32 R9, R13, R2, 0x1, P2 ;  /* 0x000000020d097211 */ /* 0x000fe200010f0eff */
[----:B-1----:R-:W3:Y:S04]  /*dd00*/  LDL.LU.64 R20, [R1+0x1d88] ;  /* 0x001d880001147983 */ /* 0x002ee80000300a00 */
[----:B------:R0:W-:Y:S04]  /*dd10*/  STL [R1+0x68], R4 ;  /* 0x0000680401007387 */ /* 0x0001e80000100800 */
[----:B------:R1:W-:Y:S01]  /*dd20*/  STL.64 [R1+0x1110], R14 ;  /* 0x0011100e01007387 */ /* 0x0003e20000100a00 */
[----:B------:R-:W-:Y:S01]  /*dd30*/  LEA R12, P1, R22, R3, 0x1 ;  /* 0x00000003160c7211 */ /* 0x000fe200078208ff */
[----:B0-----:R-:W-:-:S02]  /*dd40*/  IMAD R4, R0, 0x2, R4 ;  /* 0x0000000200047824 */ /* 0x001fc400078e0204 */
[----:B------:R0:W-:Y:S01]  /*dd50*/  STL.64 [R1+0x1108], R8 ;  /* 0x0011080801007387 */ /* 0x0001e20000100a00 */
[----:B-1----:R-:W-:-:S03]  /*dd60*/  LEA R14, P0, R25, R3, 0x1 ;  /* 0x00000003190e7211 */ /* 0x002fc600078008ff */
[----:B------:R1:W-:Y:S01]  /*dd70*/  STL [R1+0x64], R4 ;  /* 0x0000640401007387 */ /* 0x0003e20000100800 */
[-C--:B------:R-:W-:Y:S02]  /*dd80*/  LEA.HI.X.SX32 R15, R25, R2.reuse, 0x1, P0 ;  /* 0x00000002190f7211 */ /* 0x080fe400000f0eff */
[CC--:B0-----:R-:W-:Y:S02]  /*dd90*/  LEA R8, P2, R5.reuse, R3.reuse, 0x1 ;  /* 0x0000000305087211 */ /* 0x0c1fe400078408ff */
[-C--:B------:R-:W-:Y:S01]  /*dda0*/  LEA.HI.X.SX32 R13, R22, R2.reuse, 0x1, P1 ;  /* 0x00000002160d7211 */ /* 0x080fe200008f0eff */
[C---:B-1----:R-:W-:Y:S01]  /*ddb0*/  IMAD R4, R0.reuse, 0x2, R4 ;  /* 0x0000000200047824 */ /* 0x042fe200078e0204 */
[----:B------:R-:W-:Y:S01]  /*ddc0*/  LEA.HI.X.SX32 R9, R5, R2, 0x1, P2 ;  /* 0x0000000205097211 */ /* 0x000fe200010f0eff */
[----:B------:R0:W-:Y:S03]  /*ddd0*/  STL.64 [R1+0x1100], R14 ;  /* 0x0011000e01007387 */ /* 0x0001e60000100a00 */
[----:B------:R-:W-:Y:S01]  /*dde0*/  LEA R22, R0, R4, 0x1 ;  /* 0x0000000400167211 */ /* 0x000fe200078e08ff */
[----:B0-----:R-:W3:Y:S04]  /*ddf0*/  LDL.LU.64 R14, [R1+0x1d80] ;  /* 0x001d8000010e7983 */ /* 0x001ee80000300a00 */
[----:B------:R0:W-:Y:S04]  /*de00*/  STL [R1+0x84], R4 ;  /* 0x0000840401007387 */ /* 0x0001e80000100800 */
[----:B------:R1:W-:Y:S04]  /*de10*/  STL.64 [R1+0x10f8], R12 ;  /* 0x0010f80c01007387 */ /* 0x0003e80000100a00 */
[----:B------:R2:W-:Y:S01]  /*de20*/  STL.64 [R1+0x10f0], R8 ;  /* 0x0010f00801007387 */ /* 0x0005e20000100a00 */
[----:B0-----:R-:W-:Y:S01]  /*de30*/  LEA R4, P2, R6, R3, 0x1 ;  /* 0x0000000306047211 */ /* 0x001fe200078408ff */
[----:B------:R-:W-:-:S03]  /*de40*/  IMAD R27, R0, 0x2, R22 ;  /* 0x00000002001b7824 */ /* 0x000fc600078e0216 */
[----:B------:R-:W-:Y:S01]  /*de50*/  LEA.HI.X.SX32 R5, R6, R2, 0x1, P2 ;  /* 0x0000000206057211 */ /* 0x000fe200010f0eff */
[----:B------:R-:W-:Y:S01]  /*de60*/  IMAD R6, R0, 0x2, R27 ;  /* 0x0000000200067824 */ /* 0x000fe200078e021b */
[----:B-1----:R-:W-:-:S04]  /*de70*/  LEA R12, P1, R19, R3, 0x1 ;  /* 0x00000003130c7211 */ /* 0x002fc800078208ff */
[----:B------:R-:W-:Y:S02]  /*de80*/  LEA.HI.X.SX32 R13, R19, R2, 0x1, P1 ;  /* 0x00000002130d7211 */ /* 0x000fe400008f0eff */
[----:B------:R-:W-:-:S05]  /*de90*/  LEA R6, R0, R6, 0x1 ;  /* 0x0000000600067211 */ /* 0x000fca00078e08ff */
[----:B------:R-:W-:Y:S01]  /*dea0*/  IMAD R25, R0, 0x2, R6 ;  /* 0x0000000200197824 */ /* 0x000fe200078e0206 */
[----:B--2---:R-:W-:-:S04]  /*deb0*/  LEA R8, P0, R18, R3, 0x1 ;  /* 0x0000000312087211 */ /* 0x004fc800078008ff */
[----:B------:R-:W-:-:S05]  /*dec0*/  LEA.HI.X.SX32 R9, R18, R2, 0x1, P0 ;  /* 0x0000000212097211 */ /* 0x000fca00000f0eff */
[----:B------:R0:W-:Y:S04]  /*ded0*/  STL.64 [R1+0x10e8], R8 ;  /* 0x0010e80801007387 */ /* 0x0001e80000100a00 */
[----:B0-----:R-:W2:Y:S04]  /*dee0*/  LDL.LU.64 R8, [R1+0x1d78] ;  /* 0x001d780001087983 */ /* 0x001ea80000300a00 */
[----:B------:R0:W-:Y:S01]  /*def0*/  STL.64 [R1+0x10d8], R4 ;  /* 0x0010d80401007387 */ /* 0x0001e20000100a00 */
[----:B----4-:R-:W-:-:S03]  /*df00*/  LEA R18, P1, R10, R3, 0x1 ;  /* 0x000000030a127211 */ /* 0x010fc600078208ff */
[----:B------:R5:W-:Y:S01]  /*df10*/  STL.64 [R1+0x10e0], R12 ;  /* 0x0010e00c01007387 */ /* 0x000be20000100a00 */
[----:B0-----:R-:W-:-:S04]  /*df20*/  LEA R4, P0, R17, R3, 0x1 ;  /* 0x0000000311047211 */ /* 0x001fc800078008ff */
[----:B------:R-:W-:Y:S02]  /*df30*/  LEA.HI.X.SX32 R5, R17, R2, 0x1, P0 ;  /* 0x0000000211057211 */ /* 0x000fe400000f0eff */
[----:B-----5:R-:W-:-:S03]  /*df40*/  LEA R12, P2, R7, R3, 0x1 ;  /* 0x00000003070c7211 */ /* 0x020fc600078408ff */
[----:B------:R0:W-:Y:S01]  /*df50*/  STL.64 [R1+0x10d0], R4 ;  /* 0x0010d00401007387 */ /* 0x0001e20000100a00 */
[----:B------:R-:W-:Y:S02]  /*df60*/  LEA R6, P0, R28, R3, 0x1 ;  /* 0x000000031c067211 */ /* 0x000fe400078008ff */
[-C--:B------:R-:W-:Y:S02]  /*df70*/  LEA.HI.X.SX32 R19, R10, R2.reuse, 0x1, P1 ;  /* 0x000000020a137211 */ /* 0x080fe400008f0eff */
[-C--:B------:R-:W-:Y:S02]  /*df80*/  LEA.HI.X.SX32 R13, R7, R2.reuse, 0x1, P2 ;  /* 0x00000002070d7211 */ /* 0x080fe400010f0eff */
[----:B------:R-:W-:Y:S01]  /*df90*/  LEA.HI.X.SX32 R7, R28, R2, 0x1, P0 ;  /* 0x000000021c077211 */ /* 0x000fe200000f0eff */
[----:B0-----:R-:W4:Y:S04]  /*dfa0*/  LDL.LU.64 R4, [R1+0x1d70] ;  /* 0x001d700001047983 */ /* 0x001f280000300a00 */
[----:B------:R-:W-:Y:S04]  /*dfb0*/  STL.64 [R1+0x10c8], R18 ;  /* 0x0010c81201007387 */ /* 0x000fe80000100a00 */
[----:B------:R-:W-:Y:S04]  /*dfc0*/  STL.64 [R1+0x10c0], R12 ;  /* 0x0010c00c01007387 */ /* 0x000fe80000100a00 */
[----:B------:R0:W-:Y:S04]  /*dfd0*/  STL.64 [R1+0x10b8], R6 ;  /* 0x0010b80601007387 */ /* 0x0001e80000100a00 */
[----:B0-----:R-:W5:Y:S01]  /*dfe0*/  LDL.LU.64 R6, [R1+0x1d68] ;  /* 0x001d680001067983 */ /* 0x001f620000300a00 */
[----:B------:R-:W-:-:S05]  /*dff0*/  IMAD R10, R0, 0x2, R25 ;  /* 0x00000002000a7824 */ /* 0x000fca00078e0219 */
[----:B------:R-:W-:Y:S01]  /*e000*/  STL [R1+0x88], R10 ;  /* 0x0000880a01007387 */ /* 0x000fe20000100800 */
[CC--:B----4-:R-:W-:Y:S02]  /*e010*/  LEA R18, P1, R4.reuse, R3.reuse, 0x1 ;  /* 0x0000000304127211 */ /* 0x0d0fe400078208ff */
[C---:B------:R-:W-:Y:S02]  /*e020*/  LEA R12, P2, R5.reuse, R3, 0x1 ;  /* 0x00000003050c7211 */ /* 0x040fe400078408ff */
[-C--:B------:R-:W-:Y:S02]  /*e030*/  LEA.HI.X.SX32 R19, R4, R2.reuse, 0x1, P1 ;  /* 0x0000000204137211 */ /* 0x080fe400008f0eff */
[----:B------:R-:W-:-:S03]  /*e040*/  LEA.HI.X.SX32 R13, R5, R2, 0x1, P2 ;  /* 0x00000002050d7211 */ /* 0x000fc600010f0eff */
[----:B------:R-:W-:Y:S01]  /*e050*/  STL.64 [R1+0x10b0], R18 ;  /* 0x0010b01201007387 */ /* 0x000fe20000100a00 */
[----:B------:R-:W-:-:S03]  /*e060*/  IMAD R4, R0, 0x2, R10 ;  /* 0x0000000200047824 */ /* 0x000fc600078e020a */
[----:B------:R5:W-:Y:S01]  /*e070*/  STL.64 [R1+0x10a8], R12 ;  /* 0x0010a80c01007387 */ /* 0x000be20000100a00 */
[----:B------:R-:W-:-:S03]  /*e080*/  MOV R5, R11 ;  /* 0x0000000b00057202 */ /* 0x000fc60000000f00 */
[----:B------:R-:W-:Y:S01]  /*e090*/  STL [R1+0x74], R4 ;  /* 0x0000740401007387 */ /* 0x000fe20000100800 */
[CC--:B-----5:R-:W-:Y:S02]  /*e0a0*/  LEA R12, P0, R6.reuse, R3.reuse, 0x1 ;  /* 0x00000003060c7211 */ /* 0x0e0fe400078008ff */
[C---:B------:R-:W-:Y:S02]  /*e0b0*/  LEA R10, P1, R7.reuse, R3, 0x1 ;  /* 0x00000003070a7211 */ /* 0x040fe400078208ff */
[-C--:B------:R-:W-:Y:S02]  /*e0c0*/  LEA.HI.X.SX32 R13, R6, R2.reuse, 0x1, P0 ;  /* 0x00000002060d7211 */ /* 0x080fe400000f0eff */
[----:B------:R-:W-:-:S03]  /*e0d0*/  LEA.HI.X.SX32 R11, R7, R2, 0x1, P1 ;  /* 0x00000002070b7211 */ /* 0x000fc600008f0eff */
[----:B------:R0:W-:Y:S04]  /*e0e0*/  STL.64 [R1+0x10a0], R12 ;  /* 0x0010a00c01007387 */ /* 0x0001e80000100a00 */
[----:B0-----:R-:W4:Y:S04]  /*e0f0*/  LDL.LU.64 R12, [R1+0x1d60] ;  /* 0x001d6000010c7983 */ /* 0x001f280000300a00 */
[----:B------:R0:W-:Y:S04]  /*e100*/  STL.64 [R1+0x1098], R10 ;  /* 0x0010980a01007387 */ /* 0x0001e80000100a00 */
[----:B0-----:R-:W5:Y:S01]  /*e110*/  LDL.LU.64 R10, [R1+0x1d58] ;  /* 0x001d5800010a7983 */ /* 0x001f620000300a00 */
[----:B--2---:R-:W-:Y:S01]  /*e120*/  LEA R18, P2, R8, R3, 0x1 ;  /* 0x0000000308127211 */ /* 0x004fe200078408ff */
[----:B------:R-:W-:-:S03]  /*e130*/  IMAD R4, R0, 0x2, R4 ;  /* 0x0000000200047824 */ /* 0x000fc600078e0204 */
[----:B------:R-:W-:Y:S02]  /*e140*/  LEA.HI.X.SX32 R19, R8, R2, 0x1, P2 ;  /* 0x0000000208137211 */ /* 0x000fe400010f0eff */
[----:B------:R0:W-:Y:S01]  /*e150*/  STL [R1+0x70], R4 ;  /* 0x0000700401007387 */ /* 0x0001e20000100800 */
[----:B------:R-:W-:-:S03]  /*e160*/  MOV R28, R16 ;  /* 0x00000010001c7202 */ /* 0x000fc60000000f00 */
[----:B------:R1:W-:Y:S01]  /*e170*/  STL.64 [R1+0x1090], R18 ;  /* 0x0010901201007387 */ /* 0x0003e20000100a00 */
[----:B0-----:R-:W-:Y:S01]  /*e180*/  IMAD R4, R0, 0x2, R4 ;  /* 0x0000000200047824 */ /* 0x001fe200078e0204 */
[----:B-1----:R-:W-:-:S03]  /*e190*/  LEA R18, P0, R9, R3, 0x1 ;  /* 0x0000000309127211 */ /* 0x002fc600078008ff */
[----:B------:R-:W-:Y:S01]  /*e1a0*/  IMAD R4, R0, 0x2, R4 ;  /* 0x0000000200047824 */ /* 0x000fe200078e0204 */
[----:B------:R-:W-:-:S04]  /*e1b0*/  LEA.HI.X.SX32 R19, R9, R2, 0x1, P0 ;  /* 0x0000000209137211 */ /* 0x000fc800000f0eff */
[----:B------:R-:W-:Y:S04]  /*e1c0*/  STL [R1+0x5c], R4 ;  /* 0x00005c0401007387 */ /* 0x000fe80000100800 */
[----:B------:R4:W-:Y:S01]  /*e1d0*/  STL.64 [R1+0x1088], R18 ;  /* 0x0010881201007387 */ /* 0x0009e20000100a00 */
[CC--:B-----5:R-:W-:Y:S02]  /*e1e0*/  LEA R16, P1, R10.reuse, R3.reuse, 0x1 ;  /* 0x000000030a107211 */ /* 0x0e0fe400078208ff */
[C---:B------:R-:W-:Y:S02]  /*e1f0*/  LEA R6, P2, R11.reuse, R3, 0x1 ;  /* 0x000000030b067211 */ /* 0x040fe400078408ff */
[-C--:B------:R-:W-:Y:S02]  /*e200*/  LEA.HI.X.SX32 R17, R10, R2.reuse, 0x1, P1 ;  /* 0x000000020a117211 */ /* 0x080fe400008f0eff */
[----:B------:R-:W-:-:S03]  /*e210*/  LEA.HI.X.SX32 R7, R11, R2, 0x1, P2 ;  /* 0x000000020b077211 */ /* 0x000fc600010f0eff */
[----:B------:R0:W-:Y:S04]  /*e220*/  STL.64 [R1+0x1080], R16 ;  /* 0x0010801001007387 */ /* 0x0001e80000100a00 */
[----:B------:R1:W-:Y:S01]  /*e230*/  STL.64 [R1+0x1078], R6 ;  /* 0x0010780601007387 */ /* 0x0003e20000100a00 */
[----:B------:R-:W-:Y:S02]  /*e240*/  LEA R10, R0, R4, 0x1 ;  /* 0x00000004000a7211 */ /* 0x000fe400078e08ff */
[-C--:B----4-:R-:W-:Y:S02]  /*e250*/  LEA R18, P1, R13, R3.reuse, 0x1 ;  /* 0x000000030d127211 */ /* 0x090fe400078208ff */
[----:B0-----:R-:W-:Y:S01]  /*e260*/  LEA R16, P0, R12, R3, 0x1 ;  /* 0x000000030c107211 */ /* 0x001fe200078008ff */
[----:B-1----:R-:W-:-:S03]  /*e270*/  IMAD R6, R0, 0x2, R27 ;  /* 0x0000000200067824 */ /* 0x002fc600078e021b */
[----:B------:R-:W-:Y:S01]  /*e280*/  LEA.HI.X.SX32 R17, R12, R2, 0x1, P0 ;  /* 0x000000020c117211 */ /* 0x000fe200000f0eff */
[C---:B------:R-:W-:Y:S01]  /*e290*/  IMAD R6, R0.reuse, 0x2, R6 ;  /* 0x0000000200067824 */ /* 0x040fe200078e0206 */
[----:B------:R-:W-:Y:S02]  /*e2a0*/  LEA R4, R0, R10, 0x1 ;  /* 0x0000000a00047211 */ /* 0x000fe400078e08ff */
[----:B------:R-:W-:Y:S01]  /*e2b0*/  LEA.HI.X.SX32 R19, R13, R2, 0x1, P1 ;  /* 0x000000020d137211 */ /* 0x000fe200008f0eff */
[----:B------:R-:W-:Y:S01]  /*e2c0*/  IMAD.MOV.U32 R7, RZ, RZ, R6 ;  /* 0x000000ffff077224 */ /* 0x000fe200078e0006 */
[----:B------:R0:W-:Y:S01]  /*e2d0*/  STL.64 [R1+0x1070], R16 ;  /* 0x0010701001007387 */ /* 0x0001e20000100a00 */
[----:B---3--:R-:W-:Y:S01]  /*e2e0*/  LEA R8, P2, R14, R3, 0x1 ;  /* 0x000000030e087211 */ /* 0x008fe200078408ff */
[----:B------:R-:W-:-:S03]  /*e2f0*/  IMAD.MOV.U32 R13, RZ, RZ, R4 ;  /* 0x000000ffff0d7224 */ /* 0x000fc600078e0004 */
[----:B------:R-:W-:Y:S01]  /*e300*/  LEA.HI.X.SX32 R9, R14, R2, 0x1, P2 ;  /* 0x000000020e097211 */ /* 0x000fe200010f0eff */
[----:B0-----:R-:W2:Y:S04]  /*e310*/  LDL.LU.64 R16, [R1+0x1d50] ;  /* 0x001d500001107983 */ /* 0x001ea80000300a00 */
[----:B------:R-:W-:Y:S04]  /*e320*/  STL [R1+0x1d40], R7 ;  /* 0x001d400701007387 */ /* 0x000fe80000100800 */
[----:B------:R0:W-:Y:S01]  /*e330*/  STL.64 [R1+0x1068], R18 ;  /* 0x0010681201007387 */ /* 0x0001e20000100a00 */
[----:B------:R-:W-:-:S03]  /*e340*/  LEA R4, R0, R13, 0x1 ;  /* 0x0000000d00047211 */ /* 0x000fc600078e08ff */
[----:B------:R-:W-:Y:S01]  /*e350*/  STL.64 [R1+0x1060], R8 ;  /* 0x0010600801007387 */ /* 0x000fe20000100a00 */
[----:B0-----:R-:W-:-:S04]  /*e360*/  LEA R18, P0, R15, R3, 0x1 ;  /* 0x000000030f127211 */ /* 0x001fc800078008ff */
        /* <DEDUP_REMOVED lines=8> */
[----:B------:R-:W-:Y:S04]  /*e3f0*/  STL.64 [R1+0x1050], R8 ;  /* 0x0010500801007387 */ /* 0x000fe80000100a00 */
[----:B------:R3:W-:Y:S02]  /*e400*/  STL.64 [R1+0x1048], R6 ;  /* 0x0010480601007387 */ /* 0x0007e40000100a00 */
[----:B---3--:R-:W-:-:S04]  /*e410*/  LEA R6, P0, R18, R3, 0x1 ;  /* 0x0000000312067211 */ /* 0x008fc800078008ff */
[----:B------:R-:W-:-:S05]  /*e420*/  LEA.HI.X.SX32 R7, R18, R2, 0x1, P0 ;  /* 0x0000000212077211 */ /* 0x000fca00000f0eff */
[----:B------:R0:W-:Y:S04]  /*e430*/  STL.64 [R1+0x1040], R6 ;  /* 0x0010400601007387 */ /* 0x0001e80000100a00 */
[----:B0-----:R-:W2:Y:S01]  /*e440*/  LDL.LU R7, [R1+0x1d40] ;  /* 0x001d400001077983 */ /* 0x001ea20000300800 */
[C---:B------:R-:W-:Y:S01]  /*e450*/  IMAD R14, R0.reuse, 0x2, R4 ;  /* 0x00000002000e7824 */ /* 0x040fe200078e0204 */
[C---:B------:R-:W-:Y:S01]  /*e460*/  LEA R4, R0.reuse, R24, 0x1 ;  /* 0x0000001800047211 */ /* 0x040fe200078e08ff */
[----:B------:R-:W-:Y:S01]  /*e470*/  IMAD.MOV.U32 R8, RZ, RZ, R26 ;  /* 0x000000ffff087224 */ /* 0x000fe200078e001a */
[----:B------:R-:W-:Y:S01]  /*e480*/  LEA R26, P1, R19, R3, 0x1 ;  /* 0x00000003131a7211 */ /* 0x000fe200078208ff */
[C---:B------:R-:W-:Y:S02]  /*e490*/  IMAD R15, R0.reuse, 0x2, R25 ;  /* 0x00000002000f7824 */ /* 0x040fe400078e0219 */
[----:B------:R-:W-:Y:S01]  /*e4a0*/  IMAD.MOV.U32 R16, RZ, RZ, R4 ;  /* 0x000000ffff107224 */ /* 0x000fe200078e0004 */
[----:B------:R-:W-:Y:S01]  /*e4b0*/  MOV R9, R22 ;  /* 0x0000001600097202 */ /* 0x000fe20000000f00 */
[----:B------:R-:W-:-:S02]  /*e4c0*/  IMAD R11, R0, 0x2, R27 ;  /* 0x00000002000b7824 */ /* 0x000fc400078e021b */
[----:B------:R-:W-:Y:S01]  /*e4d0*/  IMAD.MOV.U32 R4, RZ, RZ, R27 ;  /* 0x000000ffff047224 */ /* 0x000fe200078e001b */
[-C--:B------:R-:W-:Y:S02]  /*e4e0*/  LEA.HI.X.SX32 R27, R19, R2.reuse, 0x1, P1 ;  /* 0x00000002131b7211 */ /* 0x080fe400008f0eff */
[----:B------:R-:W-:Y:S02]  /*e4f0*/  LEA R22, P2, R20, R3, 0x1 ;  /* 0x0000000314167211 */ /* 0x000fe400078408ff */
[----:B------:R-:W-:Y:S01]  /*e500*/  LEA R15, R0, R15, 0x1 ;  /* 0x0000000f000f7211 */ /* 0x000fe200078e08ff */
[----:B------:R-:W-:Y:S01]  /*e510*/  IMAD.MOV.U32 R19, RZ, RZ, R23 ;  /* 0x000000ffff137224 */ /* 0x000fe200078e0017 */
[----:B------:R0:W-:Y:S01]  /*e520*/  STL.64 [R1+0x1038], R26 ;  /* 0x0010381a01007387 */ /* 0x0001e20000100a00 */
[----:B------:R-:W-:Y:S02]  /*e530*/  LEA.HI.X.SX32 R19, R20, R2, 0x1, P2 ;  /* 0x0000000214137211 */ /* 0x000fe400010f0eff */
[----:B------:R-:W-:Y:S01]  /*e540*/  IMAD R15, R0, 0x2, R15 ;  /* 0x00000002000f7824 */ /* 0x000fe200078e020f */
[----:B------:R-:W-:-:S02]  /*e550*/  MOV R18, R22 ;  /* 0x0000001600127202 */ /* 0x000fc40000000f00 */
[----:B------:R-:W-:Y:S01]  /*e560*/  MOV R18, R5 ;  /* 0x0000000500127202 */ /* 0x000fe20000000f00 */
[----:B------:R-:W-:Y:S01]  /*e570*/  IMAD R15, R0, 0x2, R15 ;  /* 0x00000002000f7824 */ /* 0x000fe200078e020f */
[----:B0-----:R-:W3:Y:S04]  /*e580*/  LDL.LU.64 R26, [R1+0x1d38] ;  /* 0x001d3800011a7983 */ /* 0x001ee80000300a00 */
[----:B------:R0:W-:Y:S04]  /*e590*/  STL [R1+0x1030], R22 ;  /* 0x0010301601007387 */ /* 0x0001e80000100800 */
[----:B0-----:R-:W4:Y:S04]  /*e5a0*/  LDL.LU.64 R22, [R1+0x1d30] ;  /* 0x001d300001167983 */ /* 0x001f280000300a00 */
[----:B------:R0:W-:Y:S04]  /*e5b0*/  STL [R1+0x1034], R19 ;  /* 0x0010341301007387 */ /* 0x0001e80000100800 */
[----:B------:R-:W-:Y:S01]  /*e5c0*/  STL.64 [R1+0x1d18], R14 ;  /* 0x001d180e01007387 */ /* 0x000fe20000100a00 */
[----:B0-----:R-:W-:-:S05]  /*e5d0*/  IMAD.MOV.U32 R19, RZ, RZ, R25 ;  /* 0x000000ffff137224 */ /* 0x001fca00078e0019 */
[----:B------:R-:W-:Y:S01]  /*e5e0*/  STL.64 [R1+0x1d20], R18 ;  /* 0x001d201201007387 */ /* 0x000fe20000100a00 */
[----:B--2---:R-:W-:Y:S02]  /*e5f0*/  IMAD.MOV.U32 R20, RZ, RZ, R7 ;  /* 0x000000ffff147224 */ /* 0x004fe400078e0007 */
[----:B------:R-:W-:Y:S01]  /*e600*/  IMAD.MOV.U32 R7, RZ, RZ, R24 ;  /* 0x000000ffff077224 */ /* 0x000fe200078e0018 */
[----:B------:R-:W-:-:S04]  /*e610*/  LEA R24, P0, R21, R3, 0x1 ;  /* 0x0000000315187211 */ /* 0x000fc800078008ff */
[----:B------:R-:W-:-:S05]  /*e620*/  LEA.HI.X.SX32 R25, R21, R2, 0x1, P0 ;  /* 0x0000000215197211 */ /* 0x000fca00000f0eff */
[----:B------:R0:W-:Y:S04]  /*e630*/  STL.64 [R1+0x1028], R24 ;  /* 0x0010281801007387 */ /* 0x0001e80000100a00 */
[----:B0-----:R-:W2:Y:S01]  /*e640*/  LDL.LU.64 R24, [R1+0x1d28] ;  /* 0x001d280001187983 */ /* 0x001ea20000300a00 */
[----:B------:R-:W-:Y:S02]  /*e650*/  IMAD R17, R0, 0x2, R14 ;  /* 0x0000000200117824 */ /* 0x000fe400078e020e */
[----:B------:R-:W-:Y:S01]  /*e660*/  IMAD.MOV.U32 R12, RZ, RZ, R11 ;  /* 0x000000ffff0c7224 */ /* 0x000fe200078e000b */
[----:B------:R-:W-:Y:S02]  /*e670*/  MOV R11, R28 ;  /* 0x0000001c000b7202 */ /* 0x000fe40000000f00 */
[----:B----4-:R-:W-:-:S02]  /*e680*/  LEA R18, P1, R22, R3, 0x1 ;  /* 0x0000000316127211 */ /* 0x010fc400078208ff */
[C---:B------:R-:W-:Y:S02]  /*e690*/  LEA R14, P2, R23.reuse, R3, 0x1 ;  /* 0x00000003170e7211 */ /* 0x040fe400078408ff */
[-C--:B------:R-:W-:Y:S02]  /*e6a0*/  LEA.HI.X.SX32 R19, R22, R2.reuse, 0x1, P1 ;  /* 0x0000000216137211 */ /* 0x080fe400008f0eff */
[----:B------:R-:W-:-:S03]  /*e6b0*/  LEA.HI.X.SX32 R15, R23, R2, 0x1, P2 ;  /* 0x00000002170f7211 */ /* 0x000fc600010f0eff */
[----:B------:R2:W-:Y:S04]  /*e6c0*/  STL.64 [R1+0x1020], R18 ;  /* 0x0010201201007387 */ /* 0x0005e80000100a00 */
[----:B------:R-:W-:Y:S04]  /*e6d0*/  STL.64 [R1+0x1d10], R10 ;  /* 0x001d100a01007387 */ /* 0x000fe80000100a00 */
[----:B------:R0:W-:Y:S01]  /*e6e0*/  STL.64 [R1+0x1018], R14 ;  /* 0x0010180e01007387 */ /* 0x0001e20000100a00 */
[-C--:B--2---:R-:W-:Y:S02]  /*e6f0*/  LEA R18, P0, R24, R3.reuse, 0x1 ;  /* 0x0000000318127211 */ /* 0x084fe400078008ff */
[----:B0-----:R-:W-:-:S02]  /*e700*/  LEA R14, P1, R25, R3, 0x1 ;  /* 0x00000003190e7211 */ /* 0x001fc400078208ff */
[-C--:B------:R-:W-:Y:S02]  /*e710*/  LEA.HI.X.SX32 R19, R24, R2.reuse, 0x1, P0 ;  /* 0x0000000218137211 */ /* 0x080fe400000f0eff */
[----:B------:R-:W-:-:S03]  /*e720*/  LEA.HI.X.SX32 R15, R25, R2, 0x1, P1 ;  /* 0x00000002190f7211 */ /* 0x000fc600008f0eff */
[----:B------:R0:W-:Y:S04]  /*e730*/  STL.64 [R1+0x1010], R18 ;  /* 0x0010101201007387 */ /* 0x0001e80000100a00 */
[----:B0-----:R-:W2:Y:S04]  /*e740*/  LDL.LU.64 R18, [R1+0x1d20] ;  /* 0x001d200001127983 */ /* 0x001ea80000300a00 */
[----:B------:R-:W4:Y:S04]  /*e750*/  LDL.LU R24, [R1+0x4] ;  /* 0x0000040001187983 */ /* 0x000f280000300800 */
[----:B------:R0:W-:Y:S04]  /*e760*/  STL.64 [R1+0x1008], R14 ;  /* 0x0010080e01007387 */ /* 0x0001e80000100a00 */
[----:B0-----:R-:W5:Y:S01]  /*e770*/  LDL.LU.64 R14, [R1+0x1d18] ;  /* 0x001d1800010e7983 */ /* 0x001f620000300a00 */
[----:B------:R-:W-:-:S04]  /*e780*/  IMAD R28, R0, 0x2, R17 ;  /* 0x00000002001c7824 */ /* 0x000fc800078e0211 */
[----:B------:R-:W-:Y:S01]  /*e790*/  IMAD R28, R0, 0x2, R28 ;  /* 0x00000002001c7824 */ /* 0x000fe200078e021c */
[----:B---3--:R-:W-:-:S04]  /*e7a0*/  LEA R10, P2, R26, R3, 0x1 ;  /* 0x000000031a0a7211 */ /* 0x008fc800078408ff */
[----:B------:R-:W-:Y:S01]  /*e7b0*/  LEA R5, R0, R28, 0x1 ;  /* 0x0000001c00057211 */ /* 0x000fe200078e08ff */
[----:B------:R-:W-:Y:S01]  /*e7c0*/  IMAD.MOV.U32 R22, RZ, RZ, R12 ;  /* 0x000000ffff167224 */ /* 0x000fe200078e000c */
[----:B------:R-:W-:Y:S02]  /*e7d0*/  LEA.HI.X.SX32 R11, R26, R2, 0x1, P2 ;  /* 0x000000021a0b7211 */ /* 0x000fe400010f0eff */
[C---:B------:R-:W-:Y:S01]  /*e7e0*/  LEA R5, R0.reuse, R5, 0x1 ;  /* 0x0000000500057211 */ /* 0x040fe200078e08ff */
[----:B------:R-:W-:Y:S01]  /*e7f0*/  IMAD.MOV.U32 R21, RZ, RZ, R16 ;  /* 0x000000ffff157224 */ /* 0x000fe200078e0010 */
[C---:B------:R-:W-:Y:S01]  /*e800*/  LEA R6, R0.reuse, R26, 0x1 ;  /* 0x0000001a00067211 */ /* 0x040fe200078e08ff */
[----:B------:R-:W-:Y:S01]  /*e810*/  IMAD.MOV.U32 R12, RZ, RZ, R4 ;  /* 0x000000ffff0c7224 */ /* 0x000fe200078e0004 */
[----:B------:R-:W-:Y:S01]  /*e820*/  LEA R4, R0, R5, 0x1 ;  /* 0x0000000500047211 */ /* 0x000fe200078e08ff */
[----:B------:R0:W-:Y:S01]  /*e830*/  STL.64 [R1+0x1000], R10 ;  /* 0x0010000a01007387 */ /* 0x0001e20000100a00 */
[----:B------:R-:W-:Y:S01]  /*e840*/  MOV R26, R22 ;  /* 0x00000016001a7202 */ /* 0x000fe20000000f00 */
[----:B------:R-:W-:-:S02]  /*e850*/  IMAD.MOV.U32 R22, RZ, RZ, R21 ;  /* 0x000000ffff167224 */ /* 0x000fc400078e0015 */
[----:B------:R-:W-:Y:S01]  /*e860*/  IMAD.MOV.U32 R23, RZ, RZ, R7 ;  /* 0x000000ffff177224 */ /* 0x000fe200078e0007 */
[----:B------:R-:W-:Y:S01]  /*e870*/  LEA R7, R0, R4, 0x1 ;  /* 0x0000000400077211 */ /* 0x000fe200078e08ff */
[----:B0-----:R-:W-:Y:S01]  /*e880*/  IMAD.MOV.U32 R11, RZ, RZ, R6 ;  /* 0x000000ffff0b7224 */ /* 0x001fe200078e0006 */
[----:B------:R-:W-:Y:S01]  /*e890*/  LEA R10, P0, R6, R3, 0x1 ;  /* 0x00000003060a7211 */ /* 0x000fe200078008ff */
[----:B------:R-:W-:-:S03]  /*e8a0*/  IMAD.MOV.U32 R16, RZ, RZ, R9 ;  /* 0x000000ffff107224 */ /* 0x000fc600078e0009 */
[----:B------:R-:W-:Y:S01]  /*e8b0*/  LEA.HI.X.SX32 R11, R11, R2, 0x1, P0 ;  /* 0x000000020b0b7211 */ /* 0x000fe200000f0eff */
[C---:B------:R-:W-:Y:S02]  /*e8c0*/  IMAD R6, R0.reuse, 0x2, R7 ;  /* 0x0000000200067824 */ /* 0x040fe400078e0207 */
[----:B------:R-:W-:Y:S01]  /*e8d0*/  IMAD R9, R0, 0x2, R27 ;  /* 0x0000000200097824 */ /* 0x000fe200078e021b */
[----:B-----5:R0:W-:Y:S04]  /*e8e0*/  STL.64 [R1+0x1d08], R14 ;  /* 0x001d080e01007387 */ /* 0x0201e80000100a00 */
[----:B------:R-:W3:Y:S04]  /*e8f0*/  LDL.LU R21, [R1+0x14] ;  /* 0x0000140001157983 */ /* 0x000ee80000300800 */
[----:B------:R1:W-:Y:S01]  /*e900*/  STL.64 [R1+0x1cc8], R4 ;  /* 0x001cc80401007387 */ /* 0x0003e20000100a00 */
[----:B0-----:R-:W-:-:S03]  /*e910*/  LEA R14, P2, R27, R3, 0x1 ;  /* 0x000000031b0e7211 */ /* 0x001fc600078408ff */
[----:B------:R0:W-:Y:S01]  /*e920*/  STL.64 [R1+0xff8], R10 ;  /* 0x000ff80a01007387 */ /* 0x0001e20000100a00 */
[----:B-1----:R-:W-:Y:S02]  /*e930*/  LEA R4, P1, R29, R3, 0x1 ;  /* 0x000000031d047211 */ /* 0x002fe400078208ff */
[-C--:B------:R-:W-:Y:S02]  /*e940*/  LEA.HI.X.SX32 R15, R27, R2.reuse, 0x1, P2 ;  /* 0x000000021b0f7211 */ /* 0x080fe400010f0eff */
[----:B------:R-:W-:Y:S01]  /*e950*/  LEA.HI.X.SX32 R5, R29, R2, 0x1, P1 ;  /* 0x000000021d057211 */ /* 0x000fe200008f0eff */
[----:B0-----:R-:W5:Y:S04]  /*e960*/  LDL.LU.64 R10, [R1+0x1d10] ;  /* 0x001d1000010a7983 */ /* 0x001f680000300a00 */
[----:B------:R-:W-:Y:S04]  /*e970*/  STL.64 [R1+0xff0], R4 ;  /* 0x000ff00401007387 */ /* 0x000fe80000100a00 */
[----:B------:R-:W-:Y:S04]  /*e980*/  STL.64 [R1+0x1d00], R16 ;  /* 0x001d001001007387 */ /* 0x000fe80000100a00 */
[----:B------:R-:W-:Y:S04]  /*e990*/  STL.64 [R1+0xfe8], R14 ;  /* 0x000fe80e01007387 */ /* 0x000fe80000100a00 */
[----:B------:R-:W2:Y:S04]  /*e9a0*/  LDL.LU R27, [R1+0x20] ;  /* 0x00002000011b7983 */ /* 0x000ea80000300800 */
[----:B------:R0:W-:Y:S04]  /*e9b0*/  STL.64 [R1+0x1cd0], R6 ;  /* 0x001cd00601007387 */ /* 0x0001e80000100a00 */
[----:B0-----:R-:W2:Y:S01]  /*e9c0*/  LDL.LU R7, [R1+0x8] ;  /* 0x0000080001077983 */ /* 0x001ea20000300800 */
[----:B------:R-:W-:Y:S01]  /*e9d0*/  IMAD.MOV.U32 R25, RZ, RZ, R9 ;  /* 0x000000ffff197224 */ /* 0x000fe200078e0009 */
[----:B------:R-:W-:-:S03]  /*e9e0*/  LEA R9, R0, R9, 0x1 ;  /* 0x0000000900097211 */ /* 0x000fc600078e08ff */
[----:B------:R-:W-:Y:S01]  /*e9f0*/  IMAD.MOV.U32 R15, RZ, RZ, R25 ;  /* 0x000000ffff0f7224 */ /* 0x000fe200078e0019 */
[----:B------:R-:W-:Y:S01]  /*ea00*/  LEA R14, P0, R25, R3, 0x1 ;  /* 0x00000003190e7211 */ /* 0x000fe200078008ff */
[C---:B------:R-:W-:Y:S01]  /*ea10*/  IMAD R9, R0.reuse, 0x2, R9 ;  /* 0x0000000200097824 */ /* 0x040fe200078e0209 */
[----:B------:R-:W-:Y:S02]  /*ea20*/  MOV R29, R26 ;  /* 0x0000001a001d7202 */ /* 0x000fe40000000f00 */
[----:B------:R-:W-:Y:S01]  /*ea30*/  LEA.HI.X.SX32 R15, R15, R2, 0x1, P0 ;  /* 0x000000020f0f7211 */ /* 0x000fe200000f0eff */
[C---:B------:R-:W-:Y:S02]  /*ea40*/  IMAD R26, R0.reuse, 0x2, R6 ;  /* 0x00000002001a7824 */ /* 0x040fe400078e0206 */
[----:B------:R-:W3:Y:S01]  /*ea50*/  LDL.LU R6, [R1+0x24] ;  /* 0x0000240001067983 */ /* 0x000ee20000300800 */
[----:B------:R-:W-:-:S03]  /*ea60*/  IMAD R9, R0, 0x2, R9 ;  /* 0x0000000200097824 */ /* 0x000fc600078e0209 */
[----:B------:R0:W-:Y:S01]  /*ea70*/  STL.64 [R1+0xfe0], R14 ;  /* 0x000fe00e01007387 */ /* 0x0001e20000100a00 */
[----:B----4-:R-:W-:-:S04]  /*ea80*/  LEA R4, P2, R24, R3, 0x1 ;  /* 0x0000000318047211 */ /* 0x010fc800078408ff */
[----:B------:R-:W-:Y:S01]  /*ea90*/  LEA.HI.X.SX32 R5, R24, R2, 0x1, P2 ;  /* 0x0000000218057211 */ /* 0x000fe200010f0eff */
[----:B0-----:R-:W4:Y:S04]  /*eaa0*/  LDL.LU.64 R14, [R1+0x1d08] ;  /* 0x001d0800010e7983 */ /* 0x001f280000300a00 */
[----:B------:R-:W-:Y:S01]  /*eab0*/  STL.64 [R1+0x1cf8], R28 ;  /* 0x001cf81c01007387 */ /* 0x000fe20000100a00 */
[----:B--2---:R-:W-:-:S04]  /*eac0*/  LEA R16, P1, R7, R3, 0x1 ;  /* 0x0000000307107211 */ /* 0x004fc800078208ff */
[----:B------:R-:W-:-:S05]  /*ead0*/  LEA.HI.X.SX32 R17, R7, R2, 0x1, P1 ;  /* 0x0000000207117211 */ /* 0x000fca00008f0eff */
[----:B------:R0:W-:Y:S04]  /*eae0*/  STL.64 [R1+0xfd8], R16 ;  /* 0x000fd81001007387 */ /* 0x0001e80000100a00 */
[----:B------:R-:W-:Y:S04]  /*eaf0*/  STL.64 [R1+0xfd0], R4 ;  /* 0x000fd00401007387 */ /* 0x000fe80000100a00 */
[----:B------:R-:W2:Y:S01]  /*eb00*/  LDL.LU R7, [R1+0x34] ;  /* 0x0000340001077983 */ /* 0x000ea20000300800 */
[----:B0-----:R-:W-:Y:S01]  /*eb10*/  IMAD.MOV.U32 R17, RZ, RZ, R9 ;  /* 0x000000ffff117224 */ /* 0x001fe200078e0009 */
[----:B------:R-:W-:-:S04]  /*eb20*/  LEA R16, P0, R9, R3, 0x1 ;  /* 0x0000000309107211 */ /* 0x000fc800078008ff */
[----:B------:R-:W-:-:S05]  /*eb30*/  LEA.HI.X.SX32 R17, R17, R2, 0x1, P0 ;  /* 0x0000000211117211 */ /* 0x000fca00000f0eff */
[----:B------:R0:W-:Y:S04]  /*eb40*/  STL.64 [R1+0xfc8], R16 ;  /* 0x000fc81001007387 */ /* 0x0001e80000100a00 */
[----:B0-----:R-:W2:Y:S01]  /*eb50*/  LDL.LU.64 R16, [R1+0x1d00] ;  /* 0x001d000001107983 */ /* 0x001ea20000300a00 */
[C---:B------:R-:W-:Y:S01]  /*eb60*/  LEA R25, R0.reuse, R26, 0x1 ;  /* 0x0000001a00197211 */ /* 0x040fe200078e08ff */
[----:B------:R-:W-:Y:S01]  /*eb70*/  IMAD.MOV.U32 R24, RZ, RZ, R23 ;  /* 0x000000ffff187224 */ /* 0x000fe200078e0017 */
[C---:B---3--:R-:W-:Y:S01]  /*eb80*/  LEA R28, P1, R21.reuse, R3, 0x1 ;  /* 0x00000003151c7211 */ /* 0x048fe200078208ff */
[----:B------:R-:W-:Y:S01]  /*eb90*/  IMAD.MOV.U32 R23, RZ, RZ, R22 ;  /* 0x000000ffff177224 */ /* 0x000fe200078e0016 */
[----:B-----5:R-:W-:Y:S01]  /*eba0*/  MOV R22, R10 ;  /* 0x0000000a00167202 */ /* 0x020fe20000000f00 */
[----:B------:R-:W-:Y:S01]  /*ebb0*/  IMAD R10, R0, 0x2, R25 ;  /* 0x00000002000a7824 */ /* 0x000fe200078e0219 */
[----:B------:R-:W-:-:S02]  /*ebc0*/  LEA.HI.X.SX32 R29, R21, R2, 0x1, P1 ;  /* 0x00000002151d7211 */ /* 0x000fc400008f0eff */
[----:B------:R-:W-:Y:S02]  /*ebd0*/  LEA R4, P2, R18, R3, 0x1 ;  /* 0x0000000312047211 */ /* 0x000fe400078408ff */
[----:B------:R-:W-:Y:S01]  /*ebe0*/  LEA R9, R0, R10, 0x1 ;  /* 0x0000000a00097211 */ /* 0x000fe200078e08ff */
[----:B------:R0:W-:Y:S01]  /*ebf0*/  STL.64 [R1+0xfc0], R28 ;  /* 0x000fc01c01007387 */ /* 0x0001e20000100a00 */
[----:B------:R-:W-:Y:S01]  /*ec00*/  LEA.HI.X.SX32 R5, R18, R2, 0x1, P2 ;  /* 0x0000000212057211 */ /* 0x000fe200010f0eff */
[----:B------:R-:W-:-:S04]  /*ec10*/  IMAD.MOV.U32 R18, RZ, RZ, R12 ;  /* 0x000000ffff127224 */ /* 0x000fc800078e000c */
[----:B------:R-:W-:Y:S01]  /*ec20*/  STL.64 [R1+0xfb8], R4 ;  /* 0x000fb80401007387 */ /* 0x000fe20000100a00 */
[----:B0-----:R-:W-:-:S04]  /*ec30*/  LEA R28, P0, R6, R3, 0x1 ;  /* 0x00000003061c7211 */ /* 0x001fc800078008ff */
[----:B------:R-:W-:Y:S01]  /*ec40*/  LEA.HI.X.SX32 R29, R6, R2, 0x1, P0 ;  /* 0x00000002061d7211 */ /* 0x000fe200000f0eff */
[----:B--2---:R-:W-:Y:S01]  /*ec50*/  IMAD.MOV.U32 R21, RZ, RZ, R16 ;  /* 0x000000ffff157224 */ /* 0x004fe200078e0010 */
[----:B------:R-:W-:Y:S01]  /*ec60*/  MOV R16, R8 ;  /* 0x0000000800107202 */ /* 0x000fe20000000f00 */
[----:B------:R-:W-:-:S04]  /*ec70*/  IMAD R8, R0, 0x2, R9 ;  /* 0x0000000200087824 */ /* 0x000fc800078e0209 */
[----:B------:R-:W-:Y:S01]  /*ec80*/  STL.64 [R1+0x1cf0], R16 ;  /* 0x001cf01001007387 */ /* 0x000fe20000100a00 */
[----:B------:R-:W-:-:S03]  /*ec90*/  IMAD R12, R0, 0x2, R8 ;  /* 0x00000002000c7824 */ /* 0x000fc600078e0208 */
[----:B------:R0:W-:Y:S04]  /*eca0*/  STL.64 [R1+0x1cc0], R8 ;  /* 0x001cc00801007387 */ /* 0x0001e80000100a00 */
[----:B0-----:R-:W2:Y:S04]  /*ecb0*/  LDL.LU R8, [R1+0x4c] ;  /* 0x00004c0001087983 */ /* 0x001ea80000300800 */
[----:B------:R0:W-:Y:S04]  /*ecc0*/  STL.64 [R1+0xfb0], R28 ;  /* 0x000fb01c01007387 */ /* 0x0001e80000100a00 */
[----:B0-----:R-:W3:Y:S01]  /*ecd0*/  LDL.LU.64 R28, [R1+0x1cf8] ;  /* 0x001cf800011c7983 */ /* 0x001ee20000300a00 */
[----:B------:R-:W-:-:S02]  /*ece0*/  LEA R16, P1, R27, R3, 0x1 ;  /* 0x000000031b107211 */ /* 0x000fc400078208ff */
[----:B------:R-:W-:Y:S02]  /*ecf0*/  LEA R4, P2, R11, R3, 0x1 ;  /* 0x000000030b047211 */ /* 0x000fe400078408ff */
[-C--:B------:R-:W-:Y:S02]  /*ed00*/  LEA.HI.X.SX32 R17, R27, R2.reuse, 0x1, P1 ;  /* 0x000000021b117211 */ /* 0x080fe400008f0eff */
[----:B------:R-:W-:Y:S02]  /*ed10*/  LEA.HI.X.SX32 R5, R11, R2, 0x1, P2 ;  /* 0x000000020b057211 */ /* 0x000fe400010f0eff */
[----:B------:R-:W-:-:S05]  /*ed20*/  LEA R11, R0, R12, 0x1 ;  /* 0x0000000c000b7211 */ /* 0x000fca00078e08ff */
[----:B------:R-:W-:Y:S01]  /*ed30*/  IMAD R27, R0, 0x2, R11 ;  /* 0x00000002001b7824 */ /* 0x000fe200078e020b */
[----:B---3--:R-:W-:Y:S01]  /*ed40*/  MOV R9, R29 ;  /* 0x0000001d00097202 */ /* 0x008fe20000000f00 */
[----:B------:R-:W-:Y:S02]  /*ed50*/  IMAD.MOV.U32 R29, RZ, RZ, R20 ;  /* 0x000000ffff1d7224 */ /* 0x000fe400078e0014 */
[----:B------:R-:W-:-:S03]  /*ed60*/  IMAD.MOV.U32 R20, RZ, RZ, R19 ;  /* 0x000000ffff147224 */ /* 0x000fc600078e0013 */
[----:B------:R0:W-:Y:S04]  /*ed70*/  STL.64 [R1+0x1ce8], R28 ;  /* 0x001ce81c01007387 */ /* 0x0001e80000100a00 */
[----:B------:R1:W-:Y:S04]  /*ed80*/  STL.64 [R1+0xfa8], R16 ;  /* 0x000fa81001007387 */ /* 0x0003e80000100a00 */
[----:B------:R-:W3:Y:S04]  /*ed90*/  LDL.LU R19, [R1+0x6c] ;  /* 0x00006c0001137983 */ /* 0x000ee80000300800 */
[----:B------:R-:W5:Y:S01]  /*eda0*/  LDL.LU R6, [R1+0x64] ;  /* 0x0000640001067983 */ /* 0x000f620000300800 */
[----:B0-----:R-:W-:-:S02]  /*edb0*/  LEA R28, P1, R24, R3, 0x1 ;  /* 0x00000003181c7211 */ /* 0x001fc400078208ff */
[CC--:B-1----:R-:W-:Y:S01]  /*edc0*/  LEA R16, P0, R7.reuse, R3.reuse, 0x1 ;  /* 0x0000000307107211 */ /* 0x0c2fe200078008ff */
[----:B------:R0:W-:Y:S03]  /*edd0*/  STL.64 [R1+0xfa0], R4 ;  /* 0x000fa00401007387 */ /* 0x0001e60000100a00 */
[-C--:B------:R-:W-:Y:S01]  /*ede0*/  LEA.HI.X.SX32 R17, R7, R2.reuse, 0x1, P0 ;  /* 0x0000000207117211 */ /* 0x080fe200000f0eff */
[----:B------:R-:W-:Y:S01]  /*edf0*/  STL.64 [R1+0x1cd8], R10 ;  /* 0x001cd80a01007387 */ /* 0x000fe20000100a00 */
[-C--:B------:R-:W-:Y:S02]  /*ee00*/  LEA.HI.X.SX32 R29, R24, R2.reuse, 0x1, P1 ;  /* 0x00000002181d7211 */ /* 0x080fe400008f0eff */
[C---:B0-----:R-:W-:Y:S01]  /*ee10*/  LEA R4, P2, R23.reuse, R3, 0x1 ;  /* 0x0000000317047211 */ /* 0x041fe200078408ff */
[----:B------:R0:W-:Y:S03]  /*ee20*/  STL.64 [R1+0xf98], R16 ;  /* 0x000f981001007387 */ /* 0x0001e60000100a00 */
[----:B------:R-:W-:Y:S01]  /*ee30*/  LEA.HI.X.SX32 R5, R23, R2, 0x1, P2 ;  /* 0x0000000217057211 */ /* 0x000fe200010f0eff */
[----:B0-----:R-:W2:Y:S04]  /*ee40*/  LDL.LU.64 R16, [R1+0x1cf0] ;  /* 0x001cf00001107983 */ /* 0x001ea80000300a00 */
[----:B------:R-:W2:Y:S04]  /*ee50*/  LDL.LU R7, [R1+0x84] ;  /* 0x0000840001077983 */ /* 0x000ea80000300800 */
[----:B------:R-:W-:Y:S04]  /*ee60*/  STL.64 [R1+0xf90], R28 ;  /* 0x000f901c01007387 */ /* 0x000fe80000100a00 */
[----:B------:R-:W-:Y:S04]  /*ee70*/  STL.64 [R1+0xf88], R4 ;  /* 0x000f880401007387 */ /* 0x000fe80000100a00 */
[----:B------:R0:W-:Y:S04]  /*ee80*/  STL.64 [R1+0x1ce0], R26 ;  /* 0x001ce01a01007387 */ /* 0x0001e80000100a00 */
[----:B0-----:R-:W2:Y:S01]  /*ee90*/  LDL.LU R26, [R1+0x50] ;  /* 0x00005000011a7983 */ /* 0x001ea20000300800 */
[----:B------:R-:W-:Y:S01]  /*eea0*/  MOV R23, R18 ;  /* 0x0000001200177202 */ /* 0x000fe20000000f00 */
[----:B----4-:R-:W-:Y:S01]  /*eeb0*/  IMAD.MOV.U32 R18, RZ, RZ, R14 ;  /* 0x000000ffff127224 */ /* 0x010fe200078e000e */
[----:B------:R-:W-:-:S02]  /*eec0*/  LEA R14, R0, R27, 0x1 ;  /* 0x0000001b000e7211 */ /* 0x000fc400078e08ff */
[----:B------:R-:W4:Y:S01]  /*eed0*/  LDL.LU R27, [R1+0x68] ;  /* 0x00006800011b7983 */ /* 0x000f220000300800 */
[----:B--2---:R-:W-:-:S04]  /*eee0*/  LEA R28, P0, R26, R3, 0x1 ;  /* 0x000000031a1c7211 */ /* 0x004fc800078008ff */
[----:B------:R-:W-:-:S05]  /*eef0*/  LEA.HI.X.SX32 R29, R26, R2, 0x1, P0 ;  /* 0x000000021a1d7211 */ /* 0x000fca00000f0eff */
[----:B------:R0:W-:Y:S04]  /*ef00*/  STL.64 [R1+0xf80], R28 ;  /* 0x000f801c01007387 */ /* 0x0001e80000100a00 */
[----:B0-----:R-:W2:Y:S01]  /*ef10*/  LDL.LU.64 R28, [R1+0x1ce8] ;  /* 0x001ce800011c7983 */ /* 0x001ea20000300a00 */
[-C--:B------:R-:W-:Y:S01]  /*ef20*/  LEA R10, P1, R8, R3.reuse, 0x1 ;  /* 0x00000003080a7211 */ /* 0x080fe200078208ff */
[----:B------:R-:W-:Y:S01]  /*ef30*/  IMAD.MOV.U32 R24, RZ, RZ, R21 ;  /* 0x000000ffff187224 */ /* 0x000fe200078e0015 */
[----:B------:R-:W-:Y:S01]  /*ef40*/  LEA R4, P2, R16, R3, 0x1 ;  /* 0x0000000310047211 */ /* 0x000fe200078408ff */
[----:B------:R-:W-:Y:S01]  /*ef50*/  IMAD.MOV.U32 R21, RZ, RZ, R13 ;  /* 0x000000ffff157224 */ /* 0x000fe200078e000d */
[-C--:B------:R-:W-:Y:S01]  /*ef60*/  LEA.HI.X.SX32 R11, R8, R2.reuse, 0x1, P1 ;  /* 0x00000002080b7211 */ /* 0x080fe200008f0eff */
[----:B------:R-:W-:Y:S01]  /*ef70*/  IMAD R13, R0, 0x2, R14 ;  /* 0x00000002000d7824 */ /* 0x000fe200078e020e */
[----:B------:R-:W-:-:S03]  /*ef80*/  LEA.HI.X.SX32 R5, R16, R2, 0x1, P2 ;  /* 0x0000000210057211 */ /* 0x000fc600010f0eff */
[----:B------:R-:W-:Y:S01]  /*ef90*/  STL.64 [R1+0xf78], R10 ;  /* 0x000f780a01007387 */ /* 0x000fe20000100a00 */
[----:B----4-:R-:W-:-:S03]  /*efa0*/  LEA R8, P1, R27, R3, 0x1 ;  /* 0x000000031b087211 */ /* 0x010fc600078208ff */
[----:B------:R3:W-:Y:S04]  /*efb0*/  STL.64 [R1+0x1cb8], R12 ;  /* 0x001cb80c01007387 */ /* 0x0007e80000100a00 */
[----:B------:R5:W-:Y:S01]  /*efc0*/  STL.64 [R1+0xf70], R4 ;  /* 0x000f700401007387 */ /* 0x000be20000100a00 */
[-C--:B---3--:R-:W-:Y:S02]  /*efd0*/  LEA R12, P0, R19, R3.reuse, 0x1 ;  /* 0x00000003130c7211 */ /* 0x088fe400078008ff */
[C---:B-----5:R-:W-:Y:S01]  /*efe0*/  LEA R4, P2, R6.reuse, R3, 0x1 ;  /* 0x0000000306047211 */ /* 0x060fe200078408ff */
[----:B------:R-:W-:Y:S01]  /*eff0*/  IMAD.MOV.U32 R10, RZ, RZ, R9 ;  /* 0x000000ffff0a7224 */ /* 0x000fe200078e0009 */
[-C--:B------:R-:W-:Y:S02]  /*f000*/  LEA.HI.X.SX32 R9, R27, R2.reuse, 0x1, P1 ;  /* 0x000000021b097211 */ /* 0x080fe400008f0eff */
[----:B------:R-:W-:-:S02]  /*f010*/  LEA.HI.X.SX32 R5, R6, R2, 0x1, P2 ;  /* 0x0000000206057211 */ /* 0x000fc400010f0eff */
[----:B--2---:R-:W-:Y:S01]  /*f020*/  MOV R11, R29 ;  /* 0x0000001d000b7202 */ /* 0x004fe20000000f00 */
[C---:B------:R-:W-:Y:S01]  /*f030*/  IMAD R29, R0.reuse, 0x2, R13 ;  /* 0x00000002001d7824 */ /* 0x040fe200078e020d */
[-C--:B------:R-:W-:Y:S02]  /*f040*/  LEA.HI.X.SX32 R13, R19, R2.reuse, 0x1, P0 ;  /* 0x00000002130d7211 */ /* 0x080fe400000f0eff */
[----:B------:R-:W2:Y:S01]  /*f050*/  LDL.LU R19, [R1+0x70] ;  /* 0x0000700001137983 */ /* 0x000ea20000300800 */
[----:B------:R-:W-:Y:S01]  /*f060*/  IMAD R16, R0, 0x2, R29 ;  /* 0x0000000200107824 */ /* 0x000fe200078e021d */
[C---:B------:R-:W-:Y:S02]  /*f070*/  LEA R26, P0, R7.reuse, R3, 0x1 ;  /* 0x00000003071a7211 */ /* 0x040fe400078008ff */
[----:B------:R0:W-:Y:S04]  /*f080*/  STL.64 [R1+0xf68], R12 ;  /* 0x000f680c01007387 */ /* 0x0001e80000100a00 */
[----:B------:R1:W-:Y:S01]  /*f090*/  STL.64 [R1+0xf58], R4 ;  /* 0x000f580401007387 */ /* 0x0003e20000100a00 */
[----:B------:R-:W-:-:S03]  /*f0a0*/  LEA.HI.X.SX32 R27, R7, R2, 0x1, P0 ;  /* 0x00000002071b7211 */ /* 0x000fc600000f0eff */
[----:B------:R3:W-:Y:S01]  /*f0b0*/  STL.64 [R1+0xf60], R8 ;  /* 0x000f600801007387 */ /* 0x0007e20000100a00 */
[----:B0-----:R-:W-:Y:S02]  /*f0c0*/  LEA R12, P1, R24, R3, 0x1 ;  /* 0x00000003180c7211 */ /* 0x001fe400078208ff */
[----:B-1----:R-:W-:Y:S01]  /*f0d0*/  MOV R4, R15 ;  /* 0x0000000f00047202 */ /* 0x002fe20000000f00 */
[----:B------:R-:W-:Y:S01]  /*f0e0*/  IMAD R15, R0, 0x2, R16 ;  /* 0x00000002000f7824 */ /* 0x000fe200078e0210 */
[----:B------:R-:W-:Y:S01]  /*f0f0*/  LEA.HI.X.SX32 R13, R24, R2, 0x1, P1 ;  /* 0x00000002180d7211 */ /* 0x000fe200008f0eff */
[----:B------:R-:W4:Y:S01]  /*f100*/  LDL.LU R5, [R1+0x5c] ;  /* 0x00005c0001057983 */ /* 0x000f220000300800 */
[----:B---3--:R-:W-:Y:S01]  /*f110*/  LEA R8, P2, R23, R3, 0x1 ;  /* 0x0000000317087211 */ /* 0x008fe200078408ff */
[----:B------:R-:W-:-:S03]  /*f120*/  IMAD R6, R0, 0x2, R15 ;  /* 0x0000000200067824 */ /* 0x000fc600078e020f */
[----:B------:R-:W-:Y:S01]  /*f130*/  LEA.HI.X.SX32 R9, R23, R2, 0x1, P2 ;  /* 0x0000000217097211 */ /* 0x000fe200010f0eff */
[----:B------:R0:W-:Y:S01]  /*f140*/  STL.64 [R1+0xf50], R26 ;  /* 0x000f501a01007387 */ /* 0x0001e20000100a00 */
[----:B------:R-:W-:-:S03]  /*f150*/  IMAD.MOV.U32 R24, RZ, RZ, R18 ;  /* 0x000000ffff187224 */ /* 0x000fc600078e0012 */
[----:B------:R1:W-:Y:S01]  /*f160*/  STL.64 [R1+0xf48], R12 ;  /* 0x000f480c01007387 */ /* 0x0003e20000100a00 */
[C---:B------:R-:W-:Y:S01]  /*f170*/  IMAD R18, R0.reuse, 0x2, R6 ;  /* 0x0000000200127824 */ /* 0x040fe200078e0206 */
[----:B------:R-:W-:Y:S02]  /*f180*/  LEA R23, R0, R17, 0x1 ;  /* 0x0000001100177211 */ /* 0x000fe400078e08ff */
[C---:B0-----:R-:W-:Y:S01]  /*f190*/  LEA R26, P0, R10.reuse, R3, 0x1 ;  /* 0x000000030a1a7211 */ /* 0x041fe200078008ff */
[----:B-1----:R-:W3:Y:S03]  /*f1a0*/  LDL.LU R12, [R1+0x44] ;  /* 0x00004400010c7983 */ /* 0x002ee60000300800 */
[----:B------:R-:W-:Y:S01]  /*f1b0*/  LEA.HI.X.SX32 R27, R10, R2, 0x1, P0 ;  /* 0x000000020a1b7211 */ /* 0x000fe200000f0eff */
[----:B------:R0:W-:Y:S01]  /*f1c0*/  STL.64 [R1+0xf40], R8 ;  /* 0x000f400801007387 */ /* 0x0001e20000100a00 */
[----:B------:R-:W-:Y:S01]  /*f1d0*/  MOV R13, R17 ;  /* 0x00000011000d7202 */ /* 0x000fe20000000f00 */
[----:B------:R-:W-:Y:S01]  /*f1e0*/  IMAD R17, R0, 0x2, R18 ;  /* 0x0000000200117824 */ /* 0x000fe200078e0212 */
[-C--:B------:R-:W-:Y:S01]  /*f1f0*/  LEA R6, P2, R20, R3.reuse, 0x1 ;  /* 0x0000000314067211 */ /* 0x080fe200078408ff */
[----:B------:R1:W-:Y:S01]  /*f200*/  STL.64 [R1+0xf38], R26 ;  /* 0x000f381a01007387 */ /* 0x0003e20000100a00 */
[----:B0-----:R-:W-:-:S04]  /*f210*/  LEA R8, P1, R11, R3, 0x1 ;  /* 0x000000030b087211 */ /* 0x001fc800078208ff */
[-C--:B------:R-:W-:Y:S01]  /*f220*/  LEA.HI.X.SX32 R9, R11, R2.reuse, 0x1, P1 ;  /* 0x000000020b097211 */ /* 0x080fe200008f0eff */
[----:B-1----:R-:W5:Y:S01]  /*f230*/  LDL.LU.64 R26, [R1+0x1ce0] ;  /* 0x001ce000011a7983 */ /* 0x002f620000300a00 */
[----:B------:R-:W-:-:S03]  /*f240*/  LEA.HI.X.SX32 R7, R20, R2, 0x1, P2 ;  /* 0x0000000214077211 */ /* 0x000fc600010f0eff */
[----:B------:R0:W-:Y:S01]  /*f250*/  STL.64 [R1+0x1cb0], R16 ;  /* 0x001cb01001007387 */ /* 0x0001e20000100a00 */
[----:B------:R-:W-:-:S03]  /*f260*/  IMAD R20, R0, 0x2, R17 ;  /* 0x0000000200147824 */ /* 0x000fc600078e0211 */
[----:B------:R-:W-:Y:S04]  /*f270*/  STL.64 [R1+0xf30], R8 ;  /* 0x000f300801007387 */ /* 0x000fe80000100a00 */
[----:B0-----:R-:W3:Y:S04]  /*f280*/  LDL.LU R16, [R1+0x88] ;  /* 0x0000880001107983 */ /* 0x001ee80000300800 */
[----:B------:R2:W-:Y:S04]  /*f290*/  STL.64 [R1+0xf28], R6 ;  /* 0x000f280601007387 */ /* 0x0005e80000100a00 */
[----:B------:R-:W4:Y:S01]  /*f2a0*/  LDL.LU R17, [R1+0x74] ;  /* 0x0000740001117983 */ /* 0x000f220000300800 */
[----:B------:R-:W-:-:S02]  /*f2b0*/  LEA R20, R0, R20, 0x1 ;  /* 0x0000001400147211 */ /* 0x000fc400078e08ff */
[----:B--2---:R-:W-:-:S04]  /*f2c0*/  LEA R6, P2, R19, R3, 0x1 ;  /* 0x0000000313067211 */ /* 0x004fc800078408ff */
[----:B------:R-:W-:Y:S01]  /*f2d0*/  LEA.HI.X.SX32 R7, R19, R2, 0x1, P2 ;  /* 0x0000000213077211 */ /* 0x000fe200010f0eff */
[----:B------:R-:W-:Y:S01]  /*f2e0*/  IMAD R19, R0, 0x2, R20 ;  /* 0x0000000200137824 */ /* 0x000fe200078e0214 */
[----:B---3--:R-:W-:-:S04]  /*f2f0*/  LEA R10, P0, R16, R3, 0x1 ;  /* 0x00000003100a7211 */ /* 0x008fc800078008ff */
[----:B------:R-:W-:Y:S02]  /*f300*/  LEA.HI.X.SX32 R11, R16, R2, 0x1, P0 ;  /* 0x00000002100b7211 */ /* 0x000fe400000f0eff */
[----:B----4-:R-:W-:-:S03]  /*f310*/  LEA R8, P1, R17, R3, 0x1 ;  /* 0x0000000311087211 */ /* 0x010fc600078208ff */
[----:B------:R0:W-:Y:S01]  /*f320*/  STL.64 [R1+0xf20], R10 ;  /* 0x000f200a01007387 */ /* 0x0001e20000100a00 */
[-C--:B------:R-:W-:Y:S02]  /*f330*/  LEA.HI.X.SX32 R9, R17, R2.reuse, 0x1, P1 ;  /* 0x0000000211097211 */ /* 0x080fe400008f0eff */
[CC--:B------:R-:W-:Y:S01]  /*f340*/  LEA R16, P1, R5.reuse, R3.reuse, 0x1 ;  /* 0x0000000305107211 */ /* 0x0c0fe200078208ff */
[----:B0-----:R-:W2:Y:S04]  /*f350*/  LDL.LU.64 R10, [R1+0x1cd8] ;  /* 0x001cd800010a7983 */ /* 0x001ea80000300a00 */
[----:B------:R0:W-:Y:S04]  /*f360*/  STL.64 [R1+0xf10], R6 ;  /* 0x000f100601007387 */ /* 0x0001e80000100a00 */
[----:B------:R1:W-:Y:S01]  /*f370*/  STL.64 [R1+0xf18], R8 ;  /* 0x000f180801007387 */ /* 0x0003e20000100a00 */
[----:B------:R-:W-:Y:S01]  /*f380*/  LEA.HI.X.SX32 R17, R5, R2, 0x1, P1 ;  /* 0x0000000205117211 */ /* 0x000fe200008f0eff */
[----:B------:R-:W-:Y:S01]  /*f390*/  IMAD.MOV.U32 R5, RZ, RZ, R21 ;  /* 0x000000ffff057224 */ /* 0x000fe200078e0015 */
[----:B0-----:R-:W-:Y:S01]  /*f3a0*/  LEA R6, P0, R4, R3, 0x1 ;  /* 0x0000000304067211 */ /* 0x001fe200078008ff */
[----:B------:R-:W-:Y:S01]  /*f3b0*/  IMAD.MOV.U32 R7, RZ, RZ, R4 ;  /* 0x000000ffff077224 */ /* 0x000fe200078e0004 */
[----:B------:R-:W-:-:S02]  /*f3c0*/  LEA R4, R0, R19, 0x1 ;  /* 0x0000001300047211 */ /* 0x000fc400078e08ff */
[CC--:B-1----:R-:W-:Y:S02]  /*f3d0*/  LEA R8, P2, R22.reuse, R3.reuse, 0x1 ;  /* 0x0000000316087211 */ /* 0x0c2fe400078408ff */
[-C--:B------:R-:W-:Y:S02]  /*f3e0*/  LEA.HI.X.SX32 R7, R7, R2.reuse, 0x1, P0 ;  /* 0x0000000207077211 */ /* 0x080fe400000f0eff */
[-C--:B------:R-:W-:Y:S01]  /*f3f0*/  LEA.HI.X.SX32 R9, R22, R2.reuse, 0x1, P2 ;  /* 0x0000000216097211 */ /* 0x080fe200010f0eff */
[----:B------:R-:W-:Y:S01]  /*f400*/  IMAD R22, R0, 0x2, R4 ;  /* 0x0000000200167824 */ /* 0x000fe200078e0204 */
[-C--:B------:R-:W-:Y:S01]  /*f410*/  LEA R4, P0, R21, R3.reuse, 0x1 ;  /* 0x0000000315047211 */ /* 0x080fe200078008ff */
[----:B------:R0:W-:Y:S03]  /*f420*/  STL.64 [R1+0xf08], R6 ;  /* 0x000f080601007387 */ /* 0x0001e60000100a00 */
[----:B------:R-:W-:Y:S01]  /*f430*/  LEA.HI.X.SX32 R5, R5, R2, 0x1, P0 ;  /* 0x0000000205057211 */ /* 0x000fe200000f0eff */
[----:B0-----:R-:W3:Y:S04]  /*f440*/  LDL.LU.64 R6, [R1+0x1cd0] ;  /* 0x001cd00001067983 */ /* 0x001ee80000300a00 */
[----:B------:R-:W-:Y:S04]  /*f450*/  STL.64 [R1+0xf00], R16 ;  /* 0x000f001001007387 */ /* 0x000fe80000100a00 */
[----:B------:R-:W-:Y:S04]  /*f460*/  STL.64 [R1+0xef8], R8 ;  /* 0x000ef80801007387 */ /* 0x000fe80000100a00 */
[----:B------:R0:W-:Y:S04]  /*f470*/  STL.64 [R1+0xef0], R4 ;  /* 0x000ef00401007387 */ /* 0x0001e80000100a00 */
[----:B0-----:R-:W4:Y:S01]  /*f480*/  LDL.LU.64 R4, [R1+0x1cc8] ;  /* 0x001cc80001047983 */ /* 0x001f220000300a00 */
[----:B------:R-:W-:-:S02]  /*f490*/  LEA R8, P2, R24, R3, 0x1 ;  /* 0x0000000318087211 */ /* 0x000fc400078408ff */
[----:B------:R-:W-:Y:S02]  /*f4a0*/  LEA R16, P1, R12, R3, 0x1 ;  /* 0x000000030c107211 */ /* 0x000fe400078208ff */
[-C--:B------:R-:W-:Y:S02]  /*f4b0*/  LEA.HI.X.SX32 R9, R24, R2.reuse, 0x1, P2 ;  /* 0x0000000218097211 */ /* 0x080fe400010f0eff */
[----:B------:R-:W-:-:S03]  /*f4c0*/  LEA.HI.X.SX32 R17, R12, R2, 0x1, P1 ;  /* 0x000000020c117211 */ /* 0x000fc600008f0eff */
[----:B------:R0:W-:Y:S01]  /*f4d0*/  STL.64 [R1+0xee0], R8 ;  /* 0x000ee00801007387 */ /* 0x0001e20000100a00 */
[----:B------:R-:W-:-:S03]  /*f4e0*/  LEA R21, R0, R22, 0x1 ;  /* 0x0000001600157211 */ /* 0x000fc600078e08ff */
[----:B------:R1:W-:Y:S01]  /*f4f0*/  STL.64 [R1+0xee8], R16 ;  /* 0x000ee81001007387 */ /* 0x0003e20000100a00 */
[----:B0-----:R-:W-:Y:S01]  /*f500*/  IMAD.MOV.U32 R9, RZ, RZ, R13 ;  /* 0x000000ffff097224 */ /* 0x001fe200078e000d */
[-C--:B------:R-:W-:Y:S02]  /*f510*/  LEA R8, P0, R13, R3.reuse, 0x1 ;  /* 0x000000030d087211 */ /* 0x080fe400078008ff */
[-C--:B-1----:R-:W-:Y:S02]  /*f520*/  LEA R16, P1, R23, R3.reuse, 0x1 ;  /* 0x0000000317107211 */ /* 0x082fe400078208ff */
[-C--:B------:R-:W-:Y:S01]  /*f530*/  LEA.HI.X.SX32 R9, R9, R2.reuse, 0x1, P0 ;  /* 0x0000000209097211 */ /* 0x080fe200000f0eff */
[----:B------:R-:W-:Y:S01]  /*f540*/  IMAD R24, R0, 0x2, R21 ;  /* 0x0000000200187824 */ /* 0x000fe200078e0215 */
[----:B------:R-:W-:Y:S02]  /*f550*/  LEA.HI.X.SX32 R17, R23, R2, 0x1, P1 ;  /* 0x0000000217117211 */ /* 0x000fe400008f0eff */
[----:B------:R-:W-:Y:S01]  /*f560*/  LEA R12, P2, R28, R3, 0x1 ;  /* 0x000000031c0c7211 */ /* 0x000fe200078408ff */
[----:B------:R0:W-:Y:S01]  /*f570*/  STL.64 [R1+0xed8], R8 ;  /* 0x000ed80801007387 */ /* 0x0001e20000100a00 */
[----:B------:R-:W-:-:S02]  /*f580*/  LEA R24, R0, R24, 0x1 ;  /* 0x0000001800187211 */ /* 0x000fc400078e08ff */
[----:B------:R-:W-:Y:S01]  /*f590*/  LEA.HI.X.SX32 R13, R28, R2, 0x1, P2 ;  /* 0x000000021c0d7211 */ /* 0x000fe200010f0eff */
[----:B------:R1:W-:Y:S01]  /*f5a0*/  STL.64 [R1+0xed0], R16 ;  /* 0x000ed01001007387 */ /* 0x0003e20000100a00 */
[----:B0-----:R-:W-:-:S03]  /*f5b0*/  IMAD R9, R0, 0x2, R28 ;  /* 0x0000000200097824 */ /* 0x001fc600078e021c */
[----:B------:R0:W-:Y:S02]  /*f5c0*/  STL.64 [R1+0xec8], R12 ;  /* 0x000ec80c01007387 */ /* 0x0001e40000100a00 */
[----:B-1----:R-:W-:Y:S02]  /*f5d0*/  LEA R16, P0, R9, R3, 0x1 ;  /* 0x0000000309107211 */ /* 0x002fe400078008ff */
[----:B------:R-:W-:Y:S01]  /*f5e0*/  MOV R17, R9 ;  /* 0x0000000900117202 */ /* 0x000fe20000000f00 */
[----:B------:R-:W-:-:S03]  /*f5f0*/  IMAD R23, R0, 0x2, R24 ;  /* 0x0000000200177824 */ /* 0x000fc600078e0218 */
[----:B------:R-:W-:Y:S01]  /*f600*/  LEA.HI.X.SX32 R17, R17, R2, 0x1, P0 ;  /* 0x0000000211117211 */ /* 0x000fe200000f0eff */
[----:B------:R-:W-:-:S04]  /*f610*/  IMAD R28, R0, 0x2, R23 ;  /* 0x00000002001c7824 */ /* 0x000fc800078e0217 */
[----:B------:R3:W-:Y:S01]  /*f620*/  STL.64 [R1+0xec0], R16 ;  /* 0x000ec01001007387 */ /* 0x0007e20000100a00 */
[CC--:B----4-:R-:W-:Y:S02]  /*f630*/  LEA R8, P2, R4.reuse, R3.reuse, 0x1 ;  /* 0x0000000304087211 */ /* 0x0d0fe400078408ff */
[CC--:B0-----:R-:W-:Y:S02]  /*f640*/  LEA R12, P1, R5.reuse, R3.reuse, 0x1 ;  /* 0x00000003050c7211 */ /* 0x0c1fe400078208ff */
[-C--:B------:R-:W-:Y:S02]  /*f650*/  LEA.HI.X.SX32 R9, R4, R2.reuse, 0x1, P2 ;  /* 0x0000000204097211 */ /* 0x080fe400010f0eff */
[----:B------:R-:W-:Y:S01]  /*f660*/  LEA.HI.X.SX32 R13, R5, R2, 0x1, P1 ;  /* 0x00000002050d7211 */ /* 0x000fe200008f0eff */
[----:B------:R-:W-:Y:S02]  /*f670*/  IMAD R4, R0, 0x2, R28 ;  /* 0x0000000200047824 */ /* 0x000fe400078e021c */
[----:B------:R0:W-:Y:S01]  /*f680*/  STL.64 [R1+0xeb0], R8 ;  /* 0x000eb00801007387 */ /* 0x0001e20000100a00 */
[----:B---3--:R-:W-:-:S03]  /*f690*/  LEA R16, P1, R6, R3, 0x1 ;  /* 0x0000000306107211 */ /* 0x008fc600078208ff */
[----:B------:R5:W-:Y:S01]  /*f6a0*/  STL.64 [R1+0xeb8], R12 ;  /* 0x000eb80c01007387 */ /* 0x000be20000100a00 */
[----:B------:R-:W-:Y:S02]  /*f6b0*/  LEA R5, R0, R4, 0x1 ;  /* 0x0000000400057211 */ /* 0x000fe400078e08ff */
[CC--:B0-----:R-:W-:Y:S02]  /*f6c0*/  LEA R8, P0, R7.reuse, R3.reuse, 0x1 ;  /* 0x0000000307087211 */ /* 0x0c1fe400078008ff */
[-C--:B-----5:R-:W-:Y:S02]  /*f6d0*/  LEA R12, P2, R26, R3.reuse, 0x1 ;  /* 0x000000031a0c7211 */ /* 0x0a0fe400078408ff */
[-C--:B------:R-:W-:Y:S02]  /*f6e0*/  LEA.HI.X.SX32 R9, R7, R2.reuse, 0x1, P0 ;  /* 0x0000000207097211 */ /* 0x080fe400000f0eff */
[-C--:B------:R-:W-:Y:S02]  /*f6f0*/  LEA.HI.X.SX32 R17, R6, R2.reuse, 0x1, P1 ;  /* 0x0000000206117211 */ /* 0x080fe400008f0eff */
[----:B------:R-:W-:Y:S01]  /*f700*/  LEA.HI.X.SX32 R13, R26, R2, 0x1, P2 ;  /* 0x000000021a0d7211 */ /* 0x000fe200010f0eff */
[----:B------:R0:W-:Y:S04]  /*f710*/  STL.64 [R1+0xea8], R8 ;  /* 0x000ea80801007387 */ /* 0x0001e80000100a00 */
[----:B0-----:R-:W3:Y:S04]  /*f720*/  LDL.LU.64 R8, [R1+0x1cc0] ;  /* 0x001cc00001087983 */ /* 0x001ee80000300a00 */
[----:B------:R-:W-:Y:S04]  /*f730*/  STL.64 [R1+0x1ca8], R4 ;  /* 0x001ca80401007387 */ /* 0x000fe80000100a00 */
[----:B------:R-:W-:Y:S04]  /*f740*/  STL.64 [R1+0xea0], R16 ;  /* 0x000ea01001007387 */ /* 0x000fe80000100a00 */
[----:B------:R0:W-:Y:S02]  /*f750*/  STL.64 [R1+0xe98], R12 ;  /* 0x000e980c01007387 */ /* 0x0001e40000100a00 */
[----:B0-----:R-:W-:-:S04]  /*f760*/  LEA R12, P0, R25, R3, 0x1 ;  /* 0x00000003190c7211 */ /* 0x001fc800078008ff */
[----:B------:R-:W-:-:S05]  /*f770*/  LEA.HI.X.SX32 R13, R25, R2, 0x1, P0 ;  /* 0x00000002190d7211 */ /* 0x000fca00000f0eff */
[----:B------:R0:W-:Y:S04]  /*f780*/  STL.64 [R1+0xe90], R12 ;  /* 0x000e900c01007387 */ /* 0x0001e80000100a00 */
[----:B0-----:R-:W4:Y:S01]  /*f790*/  LDL.LU.64 R12, [R1+0x1cb8] ;  /* 0x001cb800010c7983 */ /* 0x001f220000300a00 */
[----:B------:R-:W-:Y:S01]  /*f7a0*/  IMAD R7, R0, 0x2, R5 ;  /* 0x0000000200077824 */ /* 0x000fe200078e0205 */
[----:B--2---:R-:W-:-:S03]  /*f7b0*/  LEA R4, P1, R10, R3, 0x1 ;  /* 0x000000030a047211 */ /* 0x004fc600078208ff */
[----:B------:R-:W-:Y:S01]  /*f7c0*/  IMAD R6, R0, 0x2, R7 ;  /* 0x0000000200067824 */ /* 0x000fe200078e0207 */
[----:B------:R-:W-:-:S04]  /*f7d0*/  LEA.HI.X.SX32 R5, R10, R2, 0x1, P1 ;  /* 0x000000020a057211 */ /* 0x000fc800008f0eff */
[----:B------:R0:W-:Y:S04]  /*f7e0*/  STL.64 [R1+0x1ca0], R6 ;  /* 0x001ca00601007387 */ /* 0x0001e80000100a00 */
[----:B------:R1:W-:Y:S01]  /*f7f0*/  STL.64 [R1+0xe88], R4 ;  /* 0x000e880401007387 */ /* 0x0003e20000100a00 */
[----:B---3--:R-:W-:-:S04]  /*f800*/  LEA R16, P2, R9, R3, 0x1 ;  /* 0x0000000309107211 */ /* 0x008fc800078408ff */
[----:B------:R-:W-:Y:S02]  /*f810*/  LEA.HI.X.SX32 R17, R9, R2, 0x1, P2 ;  /* 0x0000000209117211 */ /* 0x000fe400010f0eff */
[----:B------:R-:W-:Y:S02]  /*f820*/  LEA R9, R0, R6, 0x1 ;  /* 0x0000000600097211 */ /* 0x000fe400078e08ff */
[CC--:B0-----:R-:W-:Y:S01]  /*f830*/  LEA R6, P0, R8.reuse, R3.reuse, 0x1 ;  /* 0x0000000308067211 */ /* 0x0c1fe200078008ff */
[----:B------:R4:W-:Y:S03]  /*f840*/  STL.64 [R1+0xe80], R16 ;  /* 0x000e801001007387 */ /* 0x0009e60000100a00 */
[----:B------:R-:W-:Y:S02]  /*f850*/  LEA.HI.X.SX32 R7, R8, R2, 0x1, P0 ;  /* 0x0000000208077211 */ /* 0x000fe400000f0eff */
[----:B-1----:R-:W-:-:S03]  /*f860*/  LEA R4, P2, R11, R3, 0x1 ;  /* 0x000000030b047211 */ /* 0x002fc600078408ff */
[----:B------:R-:W-:Y:S01]  /*f870*/  STL.64 [R1+0xe78], R6 ;  /* 0x000e780601007387 */ /* 0x000fe20000100a00 */
[----:B------:R-:W-:Y:S02]  /*f880*/  LEA.HI.X.SX32 R5, R11, R2, 0x1, P2 ;  /* 0x000000020b057211 */ /* 0x000fe400010f0eff */
[----:B----4-:R-:W-:-:S04]  /*f890*/  LEA R16, P1, R12, R3, 0x1 ;  /* 0x000000030c107211 */ /* 0x010fc800078208ff */
[----:B------:R-:W-:-:S05]  /*f8a0*/  LEA.HI.X.SX32 R17, R12, R2, 0x1, P1 ;  /* 0x000000020c117211 */ /* 0x000fca00008f0eff */
[----:B------:R0:W-:Y:S04]  /*f8b0*/  STL.64 [R1+0xe70], R16 ;  /* 0x000e701001007387 */ /* 0x0001e80000100a00 */
[----:B------:R-:W-:Y:S01]  /*f8c0*/  STL.64 [R1+0xe68], R4 ;  /* 0x000e680401007387 */ /* 0x000fe20000100a00 */
[----:B0-----:R-:W-:-:S04]  /*f8d0*/  LEA R16, P0, R27, R3, 0x1 ;  /* 0x000000031b107211 */ /* 0x001fc800078008ff */
[----:B------:R-:W-:-:S05]  /*f8e0*/  LEA.HI.X.SX32 R17, R27, R2, 0x1, P0 ;  /* 0x000000021b117211 */ /* 0x000fca00000f0eff */
[----:B------:R0:W-:Y:S04]  /*f8f0*/  STL.64 [R1+0xe60], R16 ;  /* 0x000e601001007387 */ /* 0x0001e80000100a00 */
[----:B0-----:R-:W2:Y:S01]  /*f900*/  LDL.LU.64 R16, [R1+0x1cb0] ;  /* 0x001cb00001107983 */ /* 0x001ea20000300a00 */
[CC--:B------:R-:W-:Y:S02]  /*f910*/  LEA R6, P1, R14.reuse, R3.reuse, 0x1 ;  /* 0x000000030e067211 */ /* 0x0c0fe400078208ff */
[C---:B------:R-:W-:Y:S02]  /*f920*/  LEA R4, P2, R13.reuse, R3, 0x1 ;  /* 0x000000030d047211 */ /* 0x040fe400078408ff */
[-C--:B------:R-:W-:Y:S02]  /*f930*/  LEA.HI.X.SX32 R7, R14, R2.reuse, 0x1, P1 ;  /* 0x000000020e077211 */ /* 0x080fe400008f0eff */
[----:B------:R-:W-:-:S02]  /*f940*/  LEA.HI.X.SX32 R5, R13, R2, 0x1, P2 ;  /* 0x000000020d057211 */ /* 0x000fc400010f0eff */
[C---:B------:R-:W-:Y:S01]  /*f950*/  LEA R26, P0, R29.reuse, R3, 0x1 ;  /* 0x000000031d1a7211 */ /* 0x040fe200078008ff */
[----:B------:R-:W-:Y:S04]  /*f960*/  STL.64 [R1+0xe58], R6 ;  /* 0x000e580601007387 */ /* 0x000fe80000100a00 */
[----:B------:R0:W-:Y:S01]  /*f970*/  STL.64 [R1+0xe50], R4 ;  /* 0x000e500401007387 */ /* 0x0001e20000100a00 */
[-C--:B------:R-:W-:Y:S02]  /*f980*/  LEA.HI.X.SX32 R27, R29, R2.reuse, 0x1, P0 ;  /* 0x000000021d1b7211 */ /* 0x080fe400000f0eff */
[----:B------:R-:W-:Y:S02]  /*f990*/  LEA R25, R0, R15, 0x1 ;  /* 0x0000000f00197211 */ /* 0x000fe400078e08ff */
[C---:B0-----:R-:W-:Y:S01]  /*f9a0*/  LEA R4, P2, R15.reuse, R3, 0x1 ;  /* 0x000000030f047211 */ /* 0x041fe200078408ff */
[----:B------:R0:W-:Y:S03]  /*f9b0*/  STL.64 [R1+0xe48], R26 ;  /* 0x000e481a01007387 */ /* 0x0001e60000100a00 */
[----:B------:R-:W-:-:S02]  /*f9c0*/  LEA.HI.X.SX32 R5, R15, R2, 0x1, P2 ;  /* 0x000000020f057211 */ /* 0x000fc400010f0eff */
[----:B0-----:R-:W-:-:S04]  /*f9d0*/  LEA R26, P0, R25, R3, 0x1 ;  /* 0x00000003191a7211 */ /* 0x001fc800078008ff */
[----:B------:R-:W-:Y:S02]  /*f9e0*/  LEA.HI.X.SX32 R27, R25, R2, 0x1, P0 ;  /* 0x00000002191b7211 */ /* 0x000fe400000f0eff */
[----:B--2---:R-:W-:-:S04]  /*f9f0*/  LEA R6, P1, R16, R3, 0x1 ;  /* 0x0000000310067211 */ /* 0x004fc800078208ff */
[----:B------:R-:W-:-:S05]  /*fa00*/  LEA.HI.X.SX32 R7, R16, R2, 0x1, P1 ;  /* 0x0000000210077211 */ /* 0x000fca00008f0eff */
[----:B------:R0:W-:Y:S04]  /*fa10*/  STL.64 [R1+0xe40], R6 ;  /* 0x000e400601007387 */ /* 0x0001e80000100a00 */
[----:B------:R1:W-:Y:S01]  /*fa20*/  STL.64 [R1+0xe38], R4 ;  /* 0x000e380401007387 */ /* 0x0003e20000100a00 */
[----:B------:R-:W-:Y:S02]  /*fa30*/  LEA R25, R0, R17, 0x1 ;  /* 0x0000001100197211 */ /* 0x000fe400078e08ff */
[CC--:B0-----:R-:W-:Y:S02]  /*fa40*/  LEA R6, P1, R18.reuse, R3.reuse, 0x1 ;  /* 0x0000000312067211 */ /* 0x0c1fe400078208ff */
[----:B-1----:R-:W-:Y:S02]  /*fa50*/  LEA R4, P2, R17, R3, 0x1 ;  /* 0x0000000311047211 */ /* 0x002fe400078408ff */
[----:B------:R-:W-:-:S02]  /*fa60*/  LEA.HI.X.SX32 R7, R18, R2, 0x1, P1 ;  /* 0x0000000212077211 */ /* 0x000fc400008f0eff */
[----:B------:R-:W-:Y:S01]  /*fa70*/  LEA.HI.X.SX32 R5, R17, R2, 0x1, P2 ;  /* 0x0000000211057211 */ /* 0x000fe200010f0eff */
[----:B------:R0:W-:Y:S04]  /*fa80*/  STL.64 [R1+0xe30], R26 ;  /* 0x000e301a01007387 */ /* 0x0001e80000100a00 */
[----:B------:R1:W-:Y:S04]  /*fa90*/  STL.64 [R1+0xe28], R6 ;  /* 0x000e280601007387 */ /* 0x0003e80000100a00 */
[----:B------:R2:W-:Y:S01]  /*faa0*/  STL.64 [R1+0xe20], R4 ;  /* 0x000e200401007387 */ /* 0x0005e20000100a00 */
[----:B0-----:R-:W-:-:S02]  /*fab0*/  LEA R26, P0, R25, R3, 0x1 ;  /* 0x00000003191a7211 */ /* 0x001fc400078008ff */
[CC--:B-1----:R-:W-:Y:S02]  /*fac0*/  LEA R6, P1, R20.reuse, R3.reuse, 0x1 ;  /* 0x0000000314067211 */ /* 0x0c2fe400078208ff */
[-C--:B------:R-:W-:Y:S02]  /*fad0*/  LEA.HI.X.SX32 R27, R25, R2.reuse, 0x1, P0 ;  /* 0x00000002191b7211 */ /* 0x080fe400000f0eff */
[C---:B--2---:R-:W-:Y:S02]  /*fae0*/  LEA R4, P2, R19.reuse, R3, 0x1 ;  /* 0x0000000313047211 */ /* 0x044fe400078408ff */
[-C--:B------:R-:W-:Y:S02]  /*faf0*/  LEA.HI.X.SX32 R7, R20, R2.reuse, 0x1, P1 ;  /* 0x0000000214077211 */ /* 0x080fe400008f0eff */
[----:B------:R-:W-:Y:S02]  /*fb00*/  LEA.HI.X.SX32 R5, R19, R2, 0x1, P2 ;  /* 0x0000000213057211 */ /* 0x000fe400010f0eff */
[----:B------:R-:W-:Y:S01]  /*fb10*/  LEA R25, R0, R19, 0x1 ;  /* 0x0000001300197211 */ /* 0x000fe200078e08ff */
[----:B------:R0:W-:Y:S04]  /*fb20*/  STL.64 [R1+0xe18], R26 ;  /* 0x000e181a01007387 */ /* 0x0001e80000100a00 */
[----:B------:R1:W-:Y:S04]  /*fb30*/  STL.64 [R1+0xe10], R6 ;  /* 0x000e100601007387 */ /* 0x0003e80000100a00 */
[----:B------:R2:W-:Y:S01]  /*fb40*/  STL.64 [R1+0xe08], R4 ;  /* 0x000e080401007387 */ /* 0x0005e20000100a00 */
[----:B0-----:R-:W-:-:S02]  /*fb50*/  LEA R26, P0, R25, R3, 0x1 ;  /* 0x00000003191a7211 */ /* 0x001fc400078008ff */
[-C--:B-1----:R-:W-:Y:S02]  /*fb60*/  LEA R6, P1, R22, R3.reuse, 0x1 ;  /* 0x0000000316067211 */ /* 0x082fe400078208ff */
[----:B--2---:R-:W-:Y:S02]  /*fb70*/  LEA R4, P2, R21, R3, 0x1 ;  /* 0x0000000315047211 */ /* 0x004fe400078408ff */
[-C--:B------:R-:W-:Y:S02]  /*fb80*/  LEA.HI.X.SX32 R27, R25, R2.reuse, 0x1, P0 ;  /* 0x00000002191b7211 */ /* 0x080fe400000f0eff */
[-C--:B------:R-:W-:Y:S02]  /*fb90*/  LEA.HI.X.SX32 R5, R21, R2.reuse, 0x1, P2 ;  /* 0x0000000215057211 */ /* 0x080fe400010f0eff */
[----:B------:R-:W-:Y:S02]  /*fba0*/  LEA R25, R0, R21, 0x1 ;  /* 0x0000001500197211 */ /* 0x000fe400078e08ff */
[----:B------:R-:W-:Y:S01]  /*fbb0*/  LEA.HI.X.SX32 R7, R22, R2, 0x1, P1 ;  /* 0x0000000216077211 */ /* 0x000fe200008f0eff */
[----:B------:R-:W-:Y:S04]  /*fbc0*/  STL.64 [R1+0xe00], R26 ;  /* 0x000e001a01007387 */ /* 0x000fe80000100a00 */
[----:B------:R0:W-:Y:S04]  /*fbd0*/  STL.64 [R1+0xdf0], R4 ;  /* 0x000df00401007387 */ /* 0x0001e80000100a00 */
[----:B------:R1:W-:Y:S01]  /*fbe0*/  STL.64 [R1+0xdf8], R6 ;  /* 0x000df80601007387 */ /* 0x0003e20000100a00 */
[----:B0-----:R-:W-:-:S02]  /*fbf0*/  LEA R4, P0, R25, R3, 0x1 ;  /* 0x0000000319047211 */ /* 0x001fc400078008ff */
[----:B-1----:R-:W-:Y:S02]  /*fc00*/  LEA R6, P2, R23, R3, 0x1 ;  /* 0x0000000317067211 */ /* 0x002fe400078408ff */
[-C--:B------:R-:W-:Y:S02]  /*fc10*/  LEA.HI.X.SX32 R5, R25, R2.reuse, 0x1, P0 ;  /* 0x0000000219057211 */ /* 0x080fe400000f0eff */
[----:B------:R-:W-:-:S03]  /*fc20*/  LEA.HI.X.SX32 R7, R23, R2, 0x1, P2 ;  /* 0x0000000217077211 */ /* 0x000fc600010f0eff */
[----:B------:R0:W-:Y:S01]  /*fc30*/  STL.64 [R1+0xde8], R4 ;  /* 0x000de80401007387 */ /* 0x0001e20000100a00 */
[----:B------:R-:W-:-:S04]  /*fc40*/  LEA R26, P1, R24, R3, 0x1 ;  /* 0x00000003181a7211 */ /* 0x000fc800078208ff */
[----:B------:R-:W-:Y:S01]  /*fc50*/  LEA.HI.X.SX32 R27, R24, R2, 0x1, P1 ;  /* 0x00000002181b7211 */ /* 0x000fe200008f0eff */
[----:B0-----:R-:W2:Y:S04]  /*fc60*/  LDL.LU.64 R4, [R1+0x1ca8] ;  /* 0x001ca80001047983 */ /* 0x001ea80000300a00 */
[----:B------:R0:W-:Y:S04]  /*fc70*/  STL.64 [R1+0xdd8], R6 ;  /* 0x000dd80601007387 */ /* 0x0001e80000100a00 */
[----:B------:R-:W-:Y:S01]  /*fc80*/  STL.64 [R1+0xde0], R26 ;  /* 0x000de01a01007387 */ /* 0x000fe20000100a00 */
[----:B0-----:R-:W-:-:S04]  /*fc90*/  LEA R6, P0, R28, R3, 0x1 ;  /* 0x000000031c067211 */ /* 0x001fc800078008ff */
[----:B------:R-:W-:-:S05]  /*fca0*/  LEA.HI.X.SX32 R7, R28, R2, 0x1, P0 ;  /* 0x000000021c077211 */ /* 0x000fca00000f0eff */
[----:B------:R0:W-:Y:S04]  /*fcb0*/  STL.64 [R1+0xdd0], R6 ;  /* 0x000dd00601007387 */ /* 0x0001e80000100a00 */
[----:B0-----:R-:W3:Y:S01]  /*fcc0*/  LDL.LU.64 R6, [R1+0x1ca0] ;  /* 0x001ca00001067983 */ /* 0x001ee20000300a00 */
[----:B------:R-:W-:-:S04]  /*fcd0*/  IMAD R10, R0, 0x2, R9 ;  /* 0x00000002000a7824 */ /* 0x000fc800078e0209 */
[----:B------:R-:W-:-:S05]  /*fce0*/  IMAD R8, R0, 0x2, R10 ;  /* 0x0000000200087824 */ /* 0x000fca00078e020a */
[----:B------:R-:W-:-:S05]  /*fcf0*/  LEA R11, R0, R8, 0x1 ;  /* 0x00000008000b7211 */ /* 0x000fca00078e08ff */
[----:B------:R-:W-:-:S04]  /*fd00*/  IMAD R12, R0, 0x2, R11 ;  /* 0x00000002000c7824 */ /* 0x000fc800078e020b */
        /* <DEDUP_REMOVED lines=8> */
[----:B------:R-:W-:-:S05]  /*fd90*/  IMAD R21, R0, 0x2, R20 ;  /* 0x0000000200157824 */ /* 0x000fca00078e0214 */
[----:B------:R-:W-:-:S05]  /*fda0*/  LEA R23, R0, R21, 0x1 ;  /* 0x0000001500177211 */ /* 0x000fca00078e08ff */
[----:B------:R-:W-:Y:S01]  /*fdb0*/  IMAD R22, R0, 0x2, R23 ;  /* 0x0000000200167824 */ /* 0x000fe200078e0217 */
[CC--:B--2---:R-:W-:Y:S02]  /*fdc0*/  LEA R26, P1, R4.reuse, R3.reuse, 0x1 ;  /* 0x00000003041a7211 */ /* 0x0c4fe400078208ff */
[C---:B------:R-:W-:Y:S02]  /*fdd0*/  LEA R24, P2, R5.reuse, R3, 0x1 ;  /* 0x0000000305187211 */ /* 0x040fe400078408ff */
[-C--:B------:R-:W-:Y:S02]  /*fde0*/  LEA.HI.X.SX32 R27, R4, R2.reuse, 0x1, P1 ;  /* 0x00000002041b7211 */ /* 0x080fe400008f0eff */
[----:B------:R-:W-:-:S03]  /*fdf0*/  LEA.HI.X.SX32 R25, R5, R2, 0x1, P2 ;  /* 0x0000000205197211 */ /* 0x000fc600010f0eff */
[----:B------:R-:W-:Y:S04]  /*fe00*/  STL.64 [R1+0xdc8], R26 ;  /* 0x000dc81a01007387 */ /* 0x000fe80000100a00 */
[----:B------:R0:W-:Y:S02]  /*fe10*/  STL.64 [R1+0xdc0], R24 ;  /* 0x000dc01801007387 */ /* 0x0001e40000100a00 */
[----:B0-----:R-:W-:-:S04]  /*fe20*/  LEA R24, P2, R9, R3, 0x1 ;  /* 0x0000000309187211 */ /* 0x001fc800078408ff */
[-C--:B------:R-:W-:Y:S02]  /*fe30*/  LEA.HI.X.SX32 R25, R9, R2.reuse, 0x1, P2 ;  /* 0x0000000209197211 */ /* 0x080fe400010f0eff */
[CC--:B---3--:R-:W-:Y:S02]  /*fe40*/  LEA R28, P0, R7.reuse, R3.reuse, 0x1 ;  /* 0x00000003071c7211 */ /* 0x0c8fe400078008ff */
[C---:B------:R-:W-:Y:S02]  /*fe50*/  LEA R26, P1, R6.reuse, R3, 0x1 ;  /* 0x00000003061a7211 */ /* 0x040fe400078208ff */
[-C--:B------:R-:W-:Y:S02]  /*fe60*/  LEA.HI.X.SX32 R29, R7, R2.reuse, 0x1, P0 ;  /* 0x00000002071d7211 */ /* 0x080fe400000f0eff */
[----:B------:R-:W-:-:S03]  /*fe70*/  LEA.HI.X.SX32 R27, R6, R2, 0x1, P1 ;  /* 0x00000002061b7211 */ /* 0x000fc600008f0eff */
[----:B------:R0:W-:Y:S04]  /*fe80*/  STL.64 [R1+0xdb8], R28 ;  /* 0x000db81c01007387 */ /* 0x0001e80000100a00 */
[----:B------:R1:W-:Y:S04]  /*fe90*/  STL.64 [R1+0xdb0], R26 ;  /* 0x000db01a01007387 */ /* 0x0003e80000100a00 */
[----:B------:R2:W-:Y:S01]  /*fea0*/  STL.64 [R1+0xda8], R24 ;  /* 0x000da81801007387 */ /* 0x0005e20000100a00 */
[-C--:B0-----:R-:W-:Y:S02]  /*feb0*/  LEA R28, P0, R10, R3.reuse, 0x1 ;  /* 0x000000030a1c7211 */ /* 0x081fe400078008ff */
[----:B-1----:R-:W-:Y:S01]  /*fec0*/  LEA R26, P1, R8, R3, 0x1 ;  /* 0x00000003081a7211 */ /* 0x002fe200078208ff */
[----:B------:R-:W-:Y:S01]  /*fed0*/  IMAD R4, R0, 0x2, R22 ;  /* 0x0000000200047824 */ /* 0x000fe200078e0216 */
[----:B------:R-:W-:-:S02]  /*fee0*/  LEA.HI.X.SX32 R29, R10, R2, 0x1, P0 ;  /* 0x000000020a1d7211 */ /* 0x000fc400000f0eff */
[C---:B--2---:R-:W-:Y:S02]  /*fef0*/  LEA R24, P2, R11.reuse, R3, 0x1 ;  /* 0x000000030b187211 */ /* 0x044fe400078408ff */
[-C--:B------:R-:W-:Y:S02]  /*ff00*/  LEA.HI.X.SX32 R27, R8, R2.reuse, 0x1, P1 ;  /* 0x00000002081b7211 */ /* 0x080fe400008f0eff */
[----:B------:R-:W-:Y:S01]  /*ff10*/  LEA.HI.X.SX32 R25, R11, R2, 0x1, P2 ;  /* 0x000000020b197211 */ /* 0x000fe200010f0eff */
[----:B------:R0:W-:Y:S01]  /*ff20*/  STL.64 [R1+0xda0], R28 ;  /* 0x000da01c01007387 */ /* 0x0001e20000100a00 */
[----:B------:R-:W-:-:S03]  /*ff30*/  LEA R5, R0, R4, 0x1 ;  /* 0x0000000400057211 */ /* 0x000fc600078e08ff */
[----:B------:R1:W-:Y:S04]  /*ff40*/  STL.64 [R1+0xd98], R26 ;  /* 0x000d981a01007387 */ /* 0x0003e80000100a00 */
[----:B------:R2:W-:Y:S01]  /*ff50*/  STL.64 [R1+0xd90], R24 ;  /* 0x000d901801007387 */ /* 0x0005e20000100a00 */
[-C--:B0-----:R-:W-:Y:S02]  /*ff60*/  LEA R28, P0, R12, R3.reuse, 0x1 ;  /* 0x000000030c1c7211 */ /* 0x081fe400078008ff */
[-C--:B-1----:R-:W-:Y:S01]  /*ff70*/  LEA R26, P1, R13, R3.reuse, 0x1 ;  /* 0x000000030d1a7211 */ /* 0x082fe200078208ff */
[----:B------:R-:W-:Y:S01]  /*ff80*/  IMAD R6, R0, 0x2, R5 ;  /* 0x0000000200067824 */ /* 0x000fe200078e0205 */
[----:B------:R-:W-:Y:S02]  /*ff90*/  LEA.HI.X.SX32 R29, R12, R2, 0x1, P0 ;  /* 0x000000020c1d7211 */ /* 0x000fe400000f0eff */
[----:B--2---:R-:W-:-:S02]  /*ffa0*/  LEA R24, P2, R14, R3, 0x1 ;  /* 0x000000030e187211 */ /* 0x004fc400078408ff */
[-C--:B------:R-:W-:Y:S02]  /*ffb0*/  LEA.HI.X.SX32 R27, R13, R2.reuse, 0x1, P1 ;  /* 0x000000020d1b7211 */ /* 0x080fe400008f0eff */
[----:B------:R-:W-:Y:S01]  /*ffc0*/  LEA.HI.X.SX32 R25, R14, R2, 0x1, P2 ;  /* 0x000000020e197211 */ /* 0x000fe200010f0eff */
[----:B------:R-:W-:Y:S01]  /*ffd0*/  IMAD R7, R0, 0x2, R6 ;  /* 0x0000000200077824 */ /* 0x000fe200078e0206 */
[----:B------:R-:W-:Y:S01]  /*ffe0*/  STL.64 [R1+0xd88], R28 ;  /* 0x000d881c01007387 */ /* 0x000fe20000100a00 */
[----:B------:R-:W-:-:S03]  /*fff0*/  LEA R12, P2, R17, R3, 0x1 ;  /* 0x00000003110c7211 */ /* 0x000fc600078408ff */
[----:B------:R0:W-:Y:S01]  /*10000*/  STL.64 [R1+0xd80], R26 ;  /* 0x000d801a01007387 */ /* 0x0001e20000100a00 */
[----:B------:R-:W-:-:S03]  /*10010*/  LEA R8, R0, R7, 0x1 ;  /* 0x0000000700087211 */ /* 0x000fc600078e08ff */
[----:B------:R1:W-:Y:S01]  /*10020*/  STL.64 [R1+0xd78], R24 ;  /* 0x000d781801007387 */ /* 0x0003e20000100a00 */
[-C--:B------:R-:W-:Y:S02]  /*10030*/  LEA.HI.X.SX32 R13, R17, R2.reuse, 0x1, P2 ;  /* 0x00000002110d7211 */ /* 0x080fe400010f0eff */
[CC--:B0-----:R-:W-:Y:S02]  /*10040*/  LEA R26, P0, R15.reuse, R3.reuse, 0x1 ;  /* 0x000000030f1a7211 */ /* 0x0c1fe400078008ff */
[CC--:B-1----:R-:W-:Y:S02]  /*10050*/  LEA R24, P1, R16.reuse, R3.reuse, 0x1 ;  /* 0x0000000310187211 */ /* 0x0c2fe400078208ff */
[-C--:B------:R-:W-:Y:S02]  /*10060*/  LEA.HI.X.SX32 R27, R15, R2.reuse, 0x1, P0 ;  /* 0x000000020f1b7211 */ /* 0x080fe400000f0eff */
[----:B------:R-:W-:Y:S01]  /*10070*/  LEA.HI.X.SX32 R25, R16, R2, 0x1, P1 ;  /* 0x0000000210197211 */ /* 0x000fe200008f0eff */
[----:B------:R-:W-:Y:S01]  /*10080*/  IMAD R9, R0, 0x2, R8 ;  /* 0x0000000200097824 */ /* 0x000fe200078e0208 */
[----:B------:R-:W-:Y:S01]  /*10090*/  STL.64 [R1+0xd60], R12 ;  /* 0x000d600c01007387 */ /* 0x000fe20000100a00 */
[----:B------:R-:W-:-:S03]  /*100a0*/  LEA R14, P2, R20, R3, 0x1 ;  /* 0x00000003140e7211 */ /* 0x000fc600078408ff */
[----:B------:R0:W-:Y:S01]  /*100b0*/  STL.64 [R1+0xd70], R26 ;  /* 0x000d701a01007387 */ /* 0x0001e20000100a00 */
[----:B------:R-:W-:-:S03]  /*100c0*/  IMAD R10, R0, 0x2, R9 ;  /* 0x00000002000a7824 */ /* 0x000fc600078e0209 */
[----:B------:R1:W-:Y:S01]  /*100d0*/  STL.64 [R1+0xd68], R24 ;  /* 0x000d681801007387 */ /* 0x0003e20000100a00 */
[-C--:B------:R-:W-:Y:S02]  /*100e0*/  LEA.HI.X.SX32 R15, R20, R2.reuse, 0x1, P2 ;  /* 0x00000002140f7211 */ /* 0x080fe400010f0eff */
[CC--:B0-----:R-:W-:Y:S02]  /*100f0*/  LEA R26, P0, R18.reuse, R3.reuse, 0x1 ;  /* 0x00000003121a7211 */ /* 0x0c1fe400078008ff */
[C---:B-1----:R-:W-:Y:S02]  /*10100*/  LEA R24, P1, R19.reuse, R3, 0x1 ;  /* 0x0000000313187211 */ /* 0x042fe400078208ff */
[-C--:B------:R-:W-:Y:S02]  /*10110*/  LEA.HI.X.SX32 R27, R18, R2.reuse, 0x1, P0 ;  /* 0x00000002121b7211 */ /* 0x080fe400000f0eff */
[----:B------:R-:W-:Y:S01]  /*10120*/  LEA.HI.X.SX32 R25, R19, R2, 0x1, P1 ;  /* 0x0000000213197211 */ /* 0x000fe200008f0eff */
[----:B------:R-:W-:Y:S01]  /*10130*/  STL.64 [R1+0xd48], R14 ;  /* 0x000d480e01007387 */ /* 0x000fe20000100a00 */
[----:B------:R-:W-:-:S02]  /*10140*/  LEA R11, R0, R10, 0x1 ;  /* 0x0000000a000b7211 */ /* 0x000fc400078e08ff */
[-C--:B------:R-:W-:Y:S01]  /*10150*/  LEA R16, P2, R22, R3.reuse, 0x1 ;  /* 0x0000000316107211 */ /* 0x080fe200078408ff */
[----:B------:R-:W-:Y:S01]  /*10160*/  STL.64 [R1+0xd58], R26 ;  /* 0x000d581a01007387 */ /* 0x000fe20000100a00 */
[CC--:B------:R-:W-:Y:S01]  /*10170*/  LEA R18, P1, R23.reuse, R3.reuse, 0x1 ;  /* 0x0000000317127211 */ /* 0x0c0fe200078208ff */
[----:B------:R-:W-:Y:S02]  /*10180*/  IMAD R12, R0, 0x2, R11 ;  /* 0x00000002000c7824 */ /* 0x000fe400078e020b */
[----:B------:R0:W-:Y:S01]  /*10190*/  STL.64 [R1+0xd50], R24 ;  /* 0x000d501801007387 */ /* 0x0001e20000100a00 */
[-C--:B------:R-:W-:Y:S01]  /*101a0*/  LEA.HI.X.SX32 R17, R22, R2.reuse, 0x1, P2 ;  /* 0x0000000216117211 */ /* 0x080fe200010f0eff */
[----:B------:R-:W-:Y:S01]  /*101b0*/  IMAD R13, R0, 0x2, R12 ;  /* 0x00000002000d7824 */ /* 0x000fe200078e020c */
[----:B------:R-:W-:Y:S02]  /*101c0*/  LEA.HI.X.SX32 R19, R23, R2, 0x1, P1 ;  /* 0x0000000217137211 */ /* 0x000fe400008f0eff */
[----:B0-----:R-:W-:-:S04]  /*101d0*/  LEA R24, P0, R21, R3, 0x1 ;  /* 0x0000000315187211 */ /* 0x001fc800078008ff */
[----:B------:R-:W-:Y:S01]  /*101e0*/  LEA.HI.X.SX32 R25, R21, R2, 0x1, P0 ;  /* 0x0000000215197211 */ /* 0x000fe200000f0eff */
[----:B------:R-:W-:Y:S01]  /*101f0*/  STL.64 [R1+0xd30], R16 ;  /* 0x000d301001007387 */ /* 0x000fe20000100a00 */
[----:B------:R-:W-:-:S03]  /*10200*/  LEA R14, R0, R13, 0x1 ;  /* 0x0000000d000e7211 */ /* 0x000fc600078e08ff */
[----:B------:R0:W-:Y:S01]  /*10210*/  STL.64 [R1+0xd40], R24 ;  /* 0x000d401801007387 */ /* 0x0001e20000100a00 */
[----:B------:R-:W-:-:S03]  /*10220*/  LEA R20, P1, R5, R3, 0x1 ;  /* 0x0000000305147211 */ /* 0x000fc600078208ff */
[----:B------:R1:W-:Y:S01]  /*10230*/  STL.64 [R1+0xd38], R18 ;  /* 0x000d381201007387 */ /* 0x0003e20000100a00 */
[----:B------:R-:W-:Y:S01]  /*10240*/  IMAD R15, R0, 0x2, R14 ;  /* 0x00000002000f7824 */ /* 0x000fe200078e020e */
[-C--:B------:R-:W-:Y:S02]  /*10250*/  LEA.HI.X.SX32 R21, R5, R2.reuse, 0x1, P1 ;  /* 0x0000000205157211 */ /* 0x080fe400008f0eff */
[-C--:B0-----:R-:W-:Y:S02]  /*10260*/  LEA R24, P0, R4, R3.reuse, 0x1 ;  /* 0x0000000304187211 */ /* 0x081fe400078008ff */
[-C--:B-1----:R-:W-:Y:S02]  /*10270*/  LEA R18, P2, R6, R3.reuse, 0x1 ;  /* 0x0000000306127211 */ /* 0x082fe400078408ff */
[-C--:B------:R-:W-:Y:S02]  /*10280*/  LEA.HI.X.SX32 R25, R4, R2.reuse, 0x1, P0 ;  /* 0x0000000204197211 */ /* 0x080fe400000f0eff */
[----:B------:R-:W-:Y:S01]  /*10290*/  LEA.HI.X.SX32 R19, R6, R2, 0x1, P2 ;  /* 0x0000000206137211 */ /* 0x000fe200010f0eff */
[C---:B------:R-:W-:Y:S01]  /*102a0*/  IMAD R17, R0.reuse, 0x2, R15 ;  /* 0x0000000200117824 */ /* 0x040fe200078e020f */
[----:B------:R-:W-:Y:S01]  /*102b0*/  LEA R22, P0, R7, R3, 0x1 ;  /* 0x0000000307167211 */ /* 0x000fe200078008ff */
[----:B------:R-:W-:Y:S04]  /*102c0*/  STL.64 [R1+0xd28], R24 ;  /* 0x000d281801007387 */ /* 0x000fe80000100a00 */
[----:B------:R0:W-:Y:S01]  /*102d0*/  STL.64 [R1+0xd20], R20 ;  /* 0x000d201401007387 */ /* 0x0001e20000100a00 */
[----:B------:R-:W-:-:S03]  /*102e0*/  LEA R16, R0, R17, 0x1 ;  /* 0x0000001100107211 */ /* 0x000fc600078e08ff */
[----:B------:R1:W-:Y:S01]  /*102f0*/  STL.64 [R1+0xd18], R18 ;  /* 0x000d181201007387 */ /* 0x0003e20000100a00 */
[-C--:B------:R-:W-:Y:S02]  /*10300*/  LEA.HI.X.SX32 R23, R7, R2.reuse, 0x1, P0 ;  /* 0x0000000207177211 */ /* 0x080fe400000f0eff */
[CC--:B0-----:R-:W-:Y:S02]  /*10310*/  LEA R20, P1, R8.reuse, R3.reuse, 0x1 ;  /* 0x0000000308147211 */ /* 0x0c1fe400078208ff */
[C---:B-1----:R-:W-:Y:S02]  /*10320*/  LEA R18, P2, R9.reuse, R3, 0x1 ;  /* 0x0000000309127211 */ /* 0x042fe400078408ff */
[-C--:B------:R-:W-:Y:S02]  /*10330*/  LEA.HI.X.SX32 R21, R8, R2.reuse, 0x1, P1 ;  /* 0x0000000208157211 */ /* 0x080fe400008f0eff */
[----:B------:R-:W-:Y:S01]  /*10340*/  LEA.HI.X.SX32 R19, R9, R2, 0x1, P2 ;  /* 0x0000000209137211 */ /* 0x000fe200010f0eff */
[C---:B------:R-:W-:Y:S01]  /*10350*/  IMAD R4, R0.reuse, 0x2, R16 ;  /* 0x0000000200047824 */ /* 0x040fe200078e0210 */
[----:B------:R0:W-:Y:S04]  /*10360*/  STL.64 [R1+0xd10], R22 ;  /* 0x000d101601007387 */ /* 0x0001e80000100a00 */
[----:B------:R1:W-:Y:S01]  /*10370*/  STL.64 [R1+0xd08], R20 ;  /* 0x000d081401007387 */ /* 0x0003e20000100a00 */
[----:B------:R-:W-:-:S03]  /*10380*/  IMAD R5, R0, 0x2, R4 ;  /* 0x0000000200057824 */ /* 0x000fc600078e0204 */
[----:B------:R2:W-:Y:S01]  /*10390*/  STL.64 [R1+0xd00], R18 ;  /* 0x000d001201007387 */ /* 0x0005e20000100a00 */
[CC--:B0-----:R-:W-:Y:S02]  /*103a0*/  LEA R22, P0, R10.reuse, R3.reuse, 0x1 ;  /* 0x000000030a167211 */ /* 0x0c1fe400078008ff */
[CC--:B-1----:R-:W-:Y:S02]  /*103b0*/  LEA R20, P1, R11.reuse, R3.reuse, 0x1 ;  /* 0x000000030b147211 */ /* 0x0c2fe400078208ff */
[-C--:B------:R-:W-:Y:S02]  /*103c0*/  LEA.HI.X.SX32 R23, R10, R2.reuse, 0x1, P0 ;  /* 0x000000020a177211 */ /* 0x080fe400000f0eff */
[C---:B--2---:R-:W-:Y:S02]  /*103d0*/  LEA R18, P2, R12.reuse, R3, 0x1 ;  /* 0x000000030c127211 */ /* 0x044fe400078408ff */
[-C--:B------:R-:W-:Y:S02]  /*103e0*/  LEA.HI.X.SX32 R21, R11, R2.reuse, 0x1, P1 ;  /* 0x000000020b157211 */ /* 0x080fe400008f0eff */
[----:B------:R-:W-:Y:S01]  /*103f0*/  LEA.HI.X.SX32 R19, R12, R2, 0x1, P2 ;  /* 0x000000020c137211 */ /* 0x000fe200010f0eff */
[----:B------:R0:W-:Y:S01]  /*10400*/  STL.64 [R1+0xcf8], R22 ;  /* 0x000cf81601007387 */ /* 0x0001e20000100a00 */
[----:B------:R-:W-:-:S03]  /*10410*/  LEA R7, R0, R5, 0x1 ;  /* 0x0000000500077211 */ /* 0x000fc600078e08ff */
[----:B------:R1:W-:Y:S02]  /*10420*/  STL.64 [R1+0xcf0], R20 ;  /* 0x000cf01401007387 */ /* 0x0003e40000100a00 */
[----:B------:R-:W-:Y:S02]  /*10430*/  IMAD R6, R0, 0x2, R7 ;  /* 0x0000000200067824 */ /* 0x000fe400078e0207 */
[----:B------:R2:W-:Y:S01]  /*10440*/  STL.64 [R1+0xce8], R18 ;  /* 0x000ce81201007387 */ /* 0x0005e20000100a00 */
[CC--:B0-----:R-:W-:Y:S02]  /*10450*/  LEA R22, P0, R13.reuse, R3.reuse, 0x1 ;  /* 0x000000030d167211 */ /* 0x0c1fe400078008ff */
[-C--:B-1----:R-:W-:Y:S02]  /*10460*/  LEA R20, P1, R14, R3.reuse, 0x1 ;  /* 0x000000030e147211 */ /* 0x082fe400078208ff */
[----:B------:R-:W-:Y:S02]  /*10470*/  LEA.HI.X.SX32 R23, R13, R2, 0x1, P0 ;  /* 0x000000020d177211 */ /* 0x000fe400000f0eff */
[----:B--2---:R-:W-:-:S02]  /*10480*/  LEA R18, P2, R15, R3, 0x1 ;  /* 0x000000030f127211 */ /* 0x004fc400078408ff */
[-C--:B------:R-:W-:Y:S01]  /*10490*/  LEA.HI.X.SX32 R21, R14, R2.reuse, 0x1, P1 ;  /* 0x000000020e157211 */ /* 0x080fe200008f0eff */
[----:B------:R-:W-:Y:S01]  /*104a0*/  IMAD R11, R0, 0x2, R6 ;  /* 0x00000002000b7824 */ /* 0x000fe200078e0206 */
[----:B------:R-:W-:Y:S01]  /*104b0*/  LEA.HI.X.SX32 R19, R15, R2, 0x1, P2 ;  /* 0x000000020f137211 */ /* 0x000fe200010f0eff */
[----:B------:R-:W-:Y:S01]  /*104c0*/  STL.64 [R1+0xce0], R22 ;  /* 0x000ce01601007387 */ /* 0x000fe20000100a00 */
[----:B------:R-:W-:-:S03]  /*104d0*/  LEA R12, P2, R4, R3, 0x1 ;  /* 0x00000003040c7211 */ /* 0x000fc600078408ff */
[----:B------:R0:W-:Y:S01]  /*104e0*/  STL.64 [R1+0xcd8], R20 ;  /* 0x000cd81401007387 */ /* 0x0001e20000100a00 */
[----:B------:R-:W-:-:S03]  /*104f0*/  LEA R9, R0, R11, 0x1 ;  /* 0x0000000b00097211 */ /* 0x000fc600078e08ff */
[----:B------:R1:W-:Y:S01]  /*10500*/  STL.64 [R1+0xcd0], R18 ;  /* 0x000cd01201007387 */ /* 0x0003e20000100a00 */
[-C--:B------:R-:W-:Y:S01]  /*10510*/  LEA.HI.X.SX32 R13, R4, R2.reuse, 0x1, P2 ;  /* 0x00000002040d7211 */ /* 0x080fe200010f0eff */
[----:B------:R-:W-:Y:S01]  /*10520*/  IMAD R14, R0, 0x2, R9 ;  /* 0x00000002000e7824 */ /* 0x000fe200078e0209 */
[CC--:B0-----:R-:W-:Y:S02]  /*10530*/  LEA R20, P0, R17.reuse, R3.reuse, 0x1 ;  /* 0x0000000311147211 */ /* 0x0c1fe400078008ff */
[C---:B-1----:R-:W-:Y:S02]  /*10540*/  LEA R18, P1, R16.reuse, R3, 0x1 ;  /* 0x0000000310127211 */ /* 0x042fe400078208ff */
[-C--:B------:R-:W-:Y:S02]  /*10550*/  LEA.HI.X.SX32 R21, R17, R2.reuse, 0x1, P0 ;  /* 0x0000000211157211 */ /* 0x080fe400000f0eff */
[----:B------:R-:W-:Y:S01]  /*10560*/  LEA.HI.X.SX32 R19, R16, R2, 0x1, P1 ;  /* 0x0000000210137211 */ /* 0x000fe200008f0eff */
[----:B------:R-:W-:Y:S01]  /*10570*/  STL.64 [R1+0xcb8], R12 ;  /* 0x000cb80c01007387 */ /* 0x000fe20000100a00 */
[----:B------:R-:W-:-:S03]  /*10580*/  IMAD R10, R0, 0x2, R14 ;  /* 0x00000002000a7824 */ /* 0x000fc600078e020e */
[----:B------:R0:W-:Y:S01]  /*10590*/  STL.64 [R1+0xcc8], R20 ;  /* 0x000cc81401007387 */ /* 0x0001e20000100a00 */
[----:B------:R-:W-:-:S03]  /*105a0*/  LEA R16, P2, R6, R3, 0x1 ;  /* 0x0000000306107211 */ /* 0x000fc600078408ff */
[----:B------:R1:W-:Y:S01]  /*105b0*/  STL.64 [R1+0xcc0], R18 ;  /* 0x000cc01201007387 */ /* 0x0003e20000100a00 */
[-C--:B------:R-:W-:Y:S02]  /*105c0*/  LEA.HI.X.SX32 R17, R6, R2.reuse, 0x1, P2 ;  /* 0x0000000206117211 */ /* 0x080fe400010f0eff */
[-C--:B0-----:R-:W-:Y:S02]  /*105d0*/  LEA R20, P0, R5, R3.reuse, 0x1 ;  /* 0x0000000305147211 */ /* 0x081fe400078008ff */
[----:B-1----:R-:W-:Y:S02]  /*105e0*/  LEA R18, P1, R7, R3, 0x1 ;  /* 0x0000000307127211 */ /* 0x002fe400078208ff */
[----:B------:R-:W-:Y:S02]  /*105f0*/  LEA.HI.X.SX32 R21, R5, R2, 0x1, P0 ;  /* 0x0000000205157211 */ /* 0x000fe400000f0eff */
[C---:B------:R-:W-:Y:S02]  /*10600*/  LEA R12, R0.reuse, R10, 0x1 ;  /* 0x0000000a000c7211 */ /* 0x040fe400078e08ff */
[----:B------:R-:W-:Y:S01]  /*10610*/  LEA.HI.X.SX32 R19, R7, R2, 0x1, P1 ;  /* 0x0000000207137211 */ /* 0x000fe200008f0eff */
[----:B------:R-:W-:Y:S02]  /*10620*/  STL.64 [R1+0xcb0], R20 ;  /* 0x000cb01401007387 */ /* 0x000fe40000100a00 */
[----:B------:R-:W-:-:S02]  /*10630*/  IMAD R13, R0, 0x2, R12 ;  /* 0x00000002000d7824 */ /* 0x000fc400078e020c */
[----:B------:R0:W-:Y:S04]  /*10640*/  STL.64 [R1+0xca8], R18 ;  /* 0x000ca81201007387 */ /* 0x0001e80000100a00 */
[----:B------:R1:W-:Y:S01]  /*10650*/  STL.64 [R1+0xca0], R16 ;  /* 0x000ca01001007387 */ /* 0x0003e20000100a00 */
[----:B------:R-:W-:Y:S01]  /*10660*/  IMAD R7, R0, 0x2, R13 ;  /* 0x0000000200077824 */ /* 0x000fe200078e020d */
[-C--:B------:R-:W-:Y:S02]  /*10670*/  LEA R4, P2, R14, R3.reuse, 0x1 ;  /* 0x000000030e047211 */ /* 0x080fe400078408ff */
[-C--:B0-----:R-:W-:Y:S02]  /*10680*/  LEA R18, P0, R11, R3.reuse, 0x1 ;  /* 0x000000030b127211 */ /* 0x081fe400078008ff */
[----:B-1----:R-:W-:-:S02]  /*10690*/  LEA R16, P1, R9, R3, 0x1 ;  /* 0x0000000309107211 */ /* 0x002fc400078208ff */
[-C--:B------:R-:W-:Y:S02]  /*106a0*/  LEA.HI.X.SX32 R19, R11, R2.reuse, 0x1, P0 ;  /* 0x000000020b137211 */ /* 0x080fe400000f0eff */
[-C--:B------:R-:W-:Y:S02]  /*106b0*/  LEA.HI.X.SX32 R17, R9, R2.reuse, 0x1, P1 ;  /* 0x0000000209117211 */ /* 0x080fe400008f0eff */
[----:B------:R-:W-:Y:S01]  /*106c0*/  LEA R8, R0, R7, 0x1 ;  /* 0x0000000700087211 */ /* 0x000fe200078e08ff */
[----:B------:R-:W-:Y:S01]  /*106d0*/  STL.64 [R1+0xc98], R18 ;  /* 0x000c981201007387 */ /* 0x000fe20000100a00 */
[----:B------:R-:W-:Y:S02]  /*106e0*/  LEA.HI.X.SX32 R5, R14, R2, 0x1, P2 ;  /* 0x000000020e057211 */ /* 0x000fe400010f0eff */
[----:B------:R-:W-:Y:S01]  /*106f0*/  LEA R20, P0, R10, R3, 0x1 ;  /* 0x000000030a147211 */ /* 0x000fe200078008ff */
[----:B------:R0:W-:Y:S01]  /*10700*/  STL.64 [R1+0xc90], R16 ;  /* 0x000c901001007387 */ /* 0x0001e20000100a00 */
[----:B------:R-:W-:-:S02]  /*10710*/  IMAD R9, R0, 0x2, R8 ;  /* 0x0000000200097824 */ /* 0x000fc400078e0208 */
[----:B------:R-:W-:Y:S01]  /*10720*/  LEA.HI.X.SX32 R21, R10, R2, 0x1, P0 ;  /* 0x000000020a157211 */ /* 0x000fe200000f0eff */
[----:B------:R1:W-:Y:S01]  /*10730*/  STL.64 [R1+0xc88], R4 ;  /* 0x000c880401007387 */ /* 0x0003e20000100a00 */
[----:B0-----:R-:W-:-:S04]  /*10740*/  LEA R16, P2, R13, R3, 0x1 ;  /* 0x000000030d107211 */ /* 0x001fc800078408ff */
[----:B------:R-:W-:Y:S01]  /*10750*/  LEA.HI.X.SX32 R17, R13, R2, 0x1, P2 ;  /* 0x000000020d117211 */ /* 0x000fe200010f0eff */
[----:B-1----:R-:W-:Y:S01]  /*10760*/  IMAD R4, R0, 0x2, R9 ;  /* 0x0000000200047824 */ /* 0x002fe200078e0209 */
[----:B------:R-:W-:Y:S01]  /*10770*/  LEA R18, P1, R12, R3, 0x1 ;  /* 0x000000030c127211 */ /* 0x000fe200078208ff */
[----:B------:R-:W-:Y:S04]  /*10780*/  STL.64 [R1+0xc80], R20 ;  /* 0x000c801401007387 */ /* 0x000fe80000100a00 */
[----:B------:R0:W-:Y:S01]  /*10790*/  STL.64 [R1+0xc70], R16 ;  /* 0x000c701001007387 */ /* 0x0001e20000100a00 */
[----:B------:R-:W-:Y:S02]  /*107a0*/  LEA R5, R0, R4, 0x1 ;  /* 0x0000000400057211 */ /* 0x000fe400078e08ff */
[----:B------:R-:W-:-:S02]  /*107b0*/  LEA.HI.X.SX32 R19, R12, R2, 0x1, P1 ;  /* 0x000000020c137211 */ /* 0x000fc400008f0eff */
[-C--:B------:R-:W-:Y:S01]  /*107c0*/  LEA R14, P1, R8, R3.reuse, 0x1 ;  /* 0x00000003080e7211 */ /* 0x080fe200078208ff */
[----:B------:R-:W-:Y:S01]  /*107d0*/  IMAD R6, R0, 0x2, R5 ;  /* 0x0000000200067824 */ /* 0x000fe200078e0205 */
[-C--:B------:R-:W-:Y:S02]  /*107e0*/  LEA R10, P2, R9, R3.reuse, 0x1 ;  /* 0x00000003090a7211 */ /* 0x080fe400078408ff */
[----:B0-----:R-:W-:-:S04]  /*107f0*/  LEA R16, P0, R7, R3, 0x1 ;  /* 0x0000000307107211 */ /* 0x001fc800078008ff */
[-C--:B------:R-:W-:Y:S01]  /*10800*/  LEA.HI.X.SX32 R17, R7, R2.reuse, 0x1, P0 ;  /* 0x0000000207117211 */ /* 0x080fe200000f0eff */
[----:B------:R-:W-:Y:S01]  /*10810*/  STL.64 [R1+0xc78], R18 ;  /* 0x000c781201007387 */ /* 0x000fe20000100a00 */
[-C--:B------:R-:W-:Y:S01]  /*10820*/  LEA.HI.X.SX32 R15, R8, R2.reuse, 0x1, P1 ;  /* 0x00000002080f7211 */ /* 0x080fe200008f0eff */
[----:B------:R-:W-:Y:S01]  /*10830*/  IMAD R0, R0, 0x2, R6 ;  /* 0x0000000200007824 */ /* 0x000fe200078e0206 */
[----:B------:R-:W-:Y:S01]  /*10840*/  LEA.HI.X.SX32 R11, R9, R2, 0x1, P2 ;  /* 0x00000002090b7211 */ /* 0x000fe200010f0eff */
[----:B------:R0:W-:Y:S01]  /*10850*/  STL.64 [R1+0xc68], R16 ;  /* 0x000c681001007387 */ /* 0x0001e20000100a00 */
[----:B------:R-:W-:-:S03]  /*10860*/  LEA R12, P2, R6, R3, 0x1 ;  /* 0x00000003060c7211 */ /* 0x000fc600078408ff */
[----:B------:R1:W-:Y:S04]  /*10870*/  STL.64 [R1+0xc60], R14 ;  /* 0x000c600e01007387 */ /* 0x0003e80000100a00 */
[----:B------:R2:W-:Y:S01]  /*10880*/  STL.64 [R1+0xc58], R10 ;  /* 0x000c580a01007387 */ /* 0x0005e20000100a00 */
[CC--:B0-----:R-:W-:Y:S02]  /*10890*/  LEA R16, P0, R4.reuse, R3.reuse, 0x1 ;  /* 0x0000000304107211 */ /* 0x0c1fe400078008ff */
[-C--:B-1----:R-:W-:Y:S02]  /*108a0*/  LEA R14, P1, R5, R3.reuse, 0x1 ;  /* 0x00000003050e7211 */ /* 0x082fe400078208ff */
[----:B------:R-:W-:Y:S02]  /*108b0*/  LEA.HI.X.SX32 R17, R4, R2, 0x1, P0 ;  /* 0x0000000204117211 */ /* 0x000fe400000f0eff */
[----:B--2---:R-:W-:-:S02]  /*108c0*/  LEA R10, P3, R0, R3, 0x1 ;  /* 0x00000003000a7211 */ /* 0x004fc400078608ff */
[-C--:B------:R-:W-:Y:S01]  /*108d0*/  LEA.HI.X.SX32 R15, R5, R2.reuse, 0x1, P1 ;  /* 0x00000002050f7211 */ /* 0x080fe200008f0eff */
[----:B------:R0:W-:Y:S01]  /*108e0*/  STL.64 [R1+0xc50], R16 ;  /* 0x000c501001007387 */ /* 0x0001e20000100a00 */
[-C--:B------:R-:W-:Y:S02]  /*108f0*/  LEA.HI.X.SX32 R13, R6, R2.reuse, 0x1, P2 ;  /* 0x00000002060d7211 */ /* 0x080fe400010f0eff */
[----:B------:R-:W-:Y:S01]  /*10900*/  LEA.HI.X.SX32 R11, R0, R2, 0x1, P3 ;  /* 0x00000002000b7211 */ /* 0x000fe200018f0eff */
[----:B------:R-:W-:Y:S01]  /*10910*/  STL.64 [R1+0xc48], R14 ;  /* 0x000c480e01007387 */ /* 0x000fe20000100a00 */
[----:B------:R-:W-:-:S03]  /*10920*/  IMAD.MOV.U32 R18, RZ, RZ, -0x800000 ;  /* 0xff800000ff127424 */ /* 0x000fc600078e00ff */
[----:B------:R-:W-:Y:S01]  /*10930*/  STL.64 [R1+0xc40], R12 ;  /* 0x000c400c01007387 */ /* 0x000fe20000100a00 */
[----:B0-----:R-:W-:Y:S01]  /*10940*/  MOV R17, 0x3f800000 ;  /* 0x3f80000000117802 */ /* 0x001fe20000000f00 */
[----:B------:R-:W-:Y:S02]  /*10950*/  IMAD.MOV.U32 R16, RZ, RZ, -0x800000 ;  /* 0xff800000ff107424 */ /* 0x000fe400078e00ff */
[----:B------:R-:W-:Y:S04]  /*10960*/  STL.64 [R1+0xc38], R10 ;  /* 0x000c380a01007387 */ /* 0x000fe80000100a00 */
[----:B------:R0:W-:Y:S04]  /*10970*/  STL [R1+0xb94], R17 ;  /* 0x000b941101007387 */ /* 0x0001e80000100800 */
[----:B------:R-:W-:Y:S04]  /*10980*/  STL [R1+0x380], RZ ;  /* 0x000380ff01007387 */ /* 0x000fe80000100800 */
[----:B------:R-:W-:Y:S01]  /*10990*/  STL [R1+0x3a0], R16 ;  /* 0x0003a01001007387 */ /* 0x000fe20000100800 */
[----:B0-----:R-:W-:-:S03]  /*109a0*/  MOV R17, 0xff800000 ;  /* 0xff80000000117802 */ /* 0x001fc60000000f00 */
[----:B------:R-:W-:Y:S04]  /*109b0*/  STL [R1+0x384], RZ ;  /* 0x000384ff01007387 */ /* 0x000fe80000100800 */
        /* <DEDUP_REMOVED lines=31> */
[----:B------:R-:W-:Y:S04]  /*10bb0*/  STL [R1+0xbfc], R17 ;  /* 0x000bfc1101007387 */ /* 0x000fe80000100800 */
[----:B------:R-:W-:Y:S04]  /*10bc0*/  STL [R1+0x4f0], RZ ;  /* 0x0004f0ff01007387 */ /* 0x000fe80000100800 */
[----:B------:R1:W-:Y:S04]  /*10bd0*/  STL [R1+0xc00], R16 ;  /* 0x000c001001007387 */ /* 0x0003e80000100800 */
        /* <DEDUP_REMOVED lines=208> */
[----:B------:R-:W2:Y:S04]  /*118e0*/  S2R R29, SR_TID.X ;  /* 0x00000000001d7919 */ /* 0x000ea80000002100 */
[----:B------:R-:W-:Y:S04]  /*118f0*/  STL [R1+0xa14], RZ ;  /* 0x000a14ff01007387 */ /* 0x000fe80000100800 */
[----:B------:R-:W-:Y:S04]  /*11900*/  STL [R1+0xa18], RZ ;  /* 0x000a18ff01007387 */ /* 0x000fe80000100800 */
[----:B------:R-:W-:Y:S04]  /*11910*/  STL [R1+0xa1c], RZ ;  /* 0x000a1cff01007387 */ /* 0x000fe80000100800 */
[----:B------:R-:W-:Y:S04]  /*11920*/  STL [R1+0xa20], RZ ;  /* 0x000a20ff01007387 */ /* 0x000fe80000100800 */
[----:B------:R-:W3:Y:S04]  /*11930*/  S2R R25, SR_CTAID.X ;  /* 0x0000000000197919 */ /* 0x000ee80000002500 */
        /* <DEDUP_REMOVED lines=16> */
[----:B------:R-:W-:Y:S01]  /*11a40*/  STL [R1+0xa64], RZ ;  /* 0x000a64ff01007387 */ /* 0x000fe20000100800 */
[----:B--2---:R-:W-:-:S03]  /*11a50*/  LOP3.LUT R24, R29, 0x1c, RZ, 0xc0, !PT ;  /* 0x0000001c1d187812 */ /* 0x004fc600078ec0ff */
[----:B------:R-:W-:Y:S04]  /*11a60*/  STL [R1+0xa68], RZ ;  /* 0x000a68ff01007387 */ /* 0x000fe80000100800 */
[----:B------:R-:W-:Y:S04]  /*11a70*/  STL [R1+0xa6c], RZ ;  /* 0x000a6cff01007387 */ /* 0x000fe80000100800 */
[----:B------:R-:W-:Y:S04]  /*11a80*/  STL [R1+0xa50], RZ ;  /* 0x000a50ff01007387 */ /* 0x000fe80000100800 */
[----:B------:R-:W-:Y:S01]  /*11a90*/  STL [R1+0xa54], RZ ;  /* 0x000a54ff01007387 */ /* 0x000fe20000100800 */
[----:B------:R-:W-:-:S03]  /*11aa0*/  LEA.HI R0, R24, 0x60, RZ, 0x1e ;  /* 0x0000006018007811 */ /* 0x000fc600078ff0ff */
[----:B------:R-:W-:Y:S01]  /*11ab0*/  STL [R1+0xa58], RZ ;  /* 0x000a58ff01007387 */ /* 0x000fe20000100800 */
[----:B---3--:R-:W-:-:S03]  /*11ac0*/  SHF.L.U32 R25, R25, 0x7, RZ ;  /* 0x0000000719197819 */ /* 0x008fc600000006ff */
[----:B------:R-:W-:Y:S01]  /*11ad0*/  STL [R1+0xa5c], RZ ;  /* 0x000a5cff01007387 */ /* 0x000fe20000100800 */
[----:B------:R-:W-:-:S03]  /*11ae0*/  LEA.HI R3, R24, 0x58, RZ, 0x1e ;  /* 0x0000005818037811 */ /* 0x000fc600078ff0ff */
[----:B------:R-:W-:Y:S01]  /*11af0*/  STL [R1+0xa40], RZ ;  /* 0x000a40ff01007387 */ /* 0x000fe20000100800 */
[----:B------:R-:W-:-:S03]  /*11b00*/  LEA.HI R4, R24, 0x50, RZ, 0x1e ;  /* 0x0000005018047811 */ /* 0x000fc600078ff0ff */
[----:B------:R-:W-:Y:S01]  /*11b10*/  STL [R1+0xa44], RZ ;  /* 0x000a44ff01007387 */ /* 0x000fe20000100800 */
[----:B------:R-:W-:-:S03]  /*11b20*/  LEA.HI R6, R24, 0x40, RZ, 0x1e ;  /* 0x0000004018067811 */ /* 0x000fc600078ff0ff */
[----:B------:R-:W-:Y:S01]  /*11b30*/  STL [R1+0xa48], RZ ;  /* 0x000a48ff01007387 */ /* 0x000fe20000100800 */
[----:B------:R-:W-:-:S03]  /*11b40*/  LEA.HI R7, R24, 0x38, RZ, 0x1e ;  /* 0x0000003818077811 */ /* 0x000fc600078ff0ff */
[----:B------:R-:W-:Y:S01]  /*11b50*/  STL [R1+0xa4c], RZ ;  /* 0x000a4cff01007387 */ /* 0x000fe20000100800 */
[----:B0-----:R-:W-:-:S03]  /*11b60*/  IMAD.IADD R18, R25, 0x1, R0 ;  /* 0x0000000119127824 */ /* 0x001fc600078e0200 */
[----:B------:R-:W0:Y:S01]  /*11b70*/  S2R R26, SR_TID.X ;  /* 0x00000000001a7919 */ /* 0x000e220000002100 */
[----:B-1----:R-:W-:-:S03]  /*11b80*/  IMAD.SHL.U32 R16, R0, 0x20, RZ ;  /* 0x0000002000107824 */ /* 0x002fc600078e00ff */
[----:B------:R-:W-:Y:S01]  /*11b90*/  STL [R1+0xa30], RZ ;  /* 0x000a30ff01007387 */ /* 0x000fe20000100800 */
[----:B------:R-:W-:Y:S01]  /*11ba0*/  LEA.HI R9, R24, 0x28, RZ, 0x1e ;  /* 0x0000002818097811 */ /* 0x000fe200078ff0ff */
[----:B------:R-:W-:Y:S02]  /*11bb0*/  IMAD.SHL.U32 R0, R3, 0x20, RZ ;  /* 0x0000002003007824 */ /* 0x000fe400078e00ff */
[----:B------:R-:W-:Y:S01]  /*11bc0*/  STL [R1+0xa34], RZ ;  /* 0x000a34ff01007387 */ /* 0x000fe20000100800 */
[----:B------:R-:W-:-:S03]  /*11bd0*/  IADD3 R17, R25, R3, RZ ;  /* 0x0000000319117210 */ /* 0x000fc60007ffe0ff */
[----:B------:R-:W-:Y:S01]  /*11be0*/  STL [R1+0xa38], RZ ;  /* 0x000a38ff01007387 */ /* 0x000fe20000100800 */
[----:B------:R-:W-:Y:S02]  /*11bf0*/  LEA.HI R10, R24, 0x20, RZ, 0x1e ;  /* 0x00000020180a7811 */ /* 0x000fe400078ff0ff */
[----:B------:R-:W-:Y:S01]  /*11c00*/  SHF.L.U32 R3, R4, 0x5, RZ ;  /* 0x0000000504037819 */ /* 0x000fe200000006ff */
[----:B------:R-:W-:Y:S01]  /*11c10*/  STL [R1+0xa3c], RZ ;  /* 0x000a3cff01007387 */ /* 0x000fe20000100800 */
[C---:B------:R-:W-:Y:S02]  /*11c20*/  LEA.HI R12, R24.reuse, 0x10, RZ, 0x1e ;  /* 0x00000010180c7811 */ /* 0x040fe400078ff0ff */
[----:B------:R-:W-:Y:S01]  /*11c30*/  IADD3 R3, R25, R6, RZ ;  /* 0x0000000619037210 */ /* 0x000fe20007ffe0ff */
[----:B------:R-:W-:Y:S01]  /*11c40*/  STL [R1+0xab0], RZ ;  /* 0x000ab0ff01007387 */ /* 0x000fe20000100800 */
[C---:B------:R-:W-:Y:S01]  /*11c50*/  LEA.HI R2, R24.reuse, R25, RZ, 0x1e ;  /* 0x0000001918027211 */ /* 0x040fe200078ff0ff */
[----:B------:R-:W-:Y:S01]  /*11c60*/  IMAD.MOV.U32 R2, RZ, RZ, c[0x0][0x1a4] ;  /* 0x00006900ff027624 */ /* 0x000fe200078e00ff */
[----:B------:R-:W-:Y:S01]  /*11c70*/  LEA.HI R13, R24, 0x8, RZ, 0x1e ;  /* 0x00000008180d7811 */ /* 0x000fe200078ff0ff */
[----:B------:R-:W-:Y:S01]  /*11c80*/  STL [R1+0xab4], RZ ;  /* 0x000ab4ff01007387 */ /* 0x000fe20000100800 */
[----:B------:R-:W-:-:S02]  /*11c90*/  SHF.L.U32 R3, R7, 0x5, RZ ;  /* 0x0000000507037819 */ /* 0x000fc400000006ff */
[----:B------:R-:W-:Y:S01]  /*11ca0*/  IADD3 R3, R25, R9, RZ ;  /* 0x0000000919037210 */ /* 0x000fe20007ffe0ff */
[----:B------:R-:W-:Y:S01]  /*11cb0*/  STL [R1+0xab8], RZ ;  /* 0x000ab8ff01007387 */ /* 0x000fe20000100800 */
[----:B------:R-:W-:-:S03]  /*11cc0*/  SHF.L.U32 R3, R10, 0x5, RZ ;  /* 0x000000050a037819 */ /* 0x000fc600000006ff */
[----:B------:R-:W-:Y:S01]  /*11cd0*/  STL [R1+0xabc], RZ ;  /* 0x000abcff01007387 */ /* 0x000fe20000100800 */
[----:B------:R-:W-:-:S03]  /*11ce0*/  IADD3 R3, R25, R12, RZ ;  /* 0x0000000c19037210 */ /* 0x000fc60007ffe0ff */
[----:B------:R-:W-:Y:S01]  /*11cf0*/  STL [R1+0xac0], RZ ;  /* 0x000ac0ff01007387 */ /* 0x000fe20000100800 */
[----:B------:R-:W-:Y:S01]  /*11d00*/  SHF.L.U32 R3, R13, 0x5, RZ ;  /* 0x000000050d037819 */ /* 0x000fe200000006ff */
[----:B------:R-:W-:Y:S02]  /*11d10*/  IMAD.SHL.U32 R3, R2, 0x2, RZ ;  /* 0x0000000202037824 */ /* 0x000fe400078e00ff */
[----:B------:R-:W-:Y:S04]  /*11d20*/  STL [R1+0xac4], RZ ;  /* 0x000ac4ff01007387 */ /* 0x000fe80000100800 */
[----:B------:R-:W-:Y:S04]  /*11d30*/  STL [R1+0xac8], RZ ;  /* 0x000ac8ff01007387 */ /* 0x000fe80000100800 */
[----:B------:R-:W-:Y:S04]  /*11d40*/  STL [R1+0xacc], RZ ;  /* 0x000accff01007387 */ /* 0x000fe80000100800 */
[----:B------:R-:W-:Y:S04]  /*11d50*/  STL [R1+0xaa0], RZ ;  /* 0x000aa0ff01007387 */ /* 0x000fe80000100800 */
[----:B------:R-:W-:Y:S04]  /*11d60*/  STL [R1+0xaa4], RZ ;  /* 0x000aa4ff01007387 */ /* 0x000fe80000100800 */
[----:B------:R-:W-:Y:S01]  /*11d70*/  STL [R1+0xaa8], RZ ;  /* 0x000aa8ff01007387 */ /* 0x000fe20000100800 */
[----:B------:R-:W-:-:S03]  /*11d80*/  LEA.HI R5, R24, 0x48, RZ, 0x1e ;  /* 0x0000004818057811 */ /* 0x000fc600078ff0ff */
[----:B------:R-:W-:Y:S01]  /*11d90*/  STL [R1+0xaac], RZ ;  /* 0x000aacff01007387 */ /* 0x000fe20000100800 */
[----:B------:R-:W-:-:S03]  /*11da0*/  LOP3.LUT R27, R29, 0x3, RZ, 0xc0, !PT ;  /* 0x000000031d1b7812 */ /* 0x000fc600078ec0ff */
[----:B------:R1:W-:Y:S01]  /*11db0*/  STL [R1+0x1c88], R3 ;  /* 0x001c880301007387 */ /* 0x0003e20000100800 */
[C---:B------:R-:W-:Y:S01]  /*11dc0*/  LEA.HI R8, R24.reuse, 0x30, RZ, 0x1e ;  /* 0x0000003018087811 */ /* 0x040fe200078ff0ff */
[----:B------:R-:W-:Y:S01]  /*11dd0*/  IMAD.IADD R16, R25, 0x1, R4 ;  /* 0x0000000119107824 */ /* 0x000fe200078e0204 */
[----:B------:R-:W-:Y:S01]  /*11de0*/  LEA.HI R11, R24, 0x18, RZ, 0x1e ;  /* 0x00000018180b7811 */ /* 0x000fe200078ff0ff */
[----:B------:R-:W-:Y:S01]  /*11df0*/  IMAD.SHL.U32 R4, R5, 0x20, RZ ;  /* 0x0000002005047824 */ /* 0x000fe200078e00ff */
[----:B-1----:R-:W1:Y:S01]  /*11e00*/  S2R R3, SR_TID.X ;  /* 0x0000000000037919 */ /* 0x002e620000002100 */
[C---:B0-----:R-:W-:Y:S01]  /*11e10*/  LOP3.LUT P5, RZ, R26.reuse, 0x7, RZ, 0xc0, !PT ;  /* 0x000000071aff7812 */ /* 0x041fe200078ac0ff */
[----:B------:R-:W-:Y:S01]  /*11e20*/  IMAD.SHL.U32 R15, R27, 0x2, RZ ;  /* 0x000000021b0f7824 */ /* 0x000fe200078e00ff */
[----:B------:R-:W-:Y:S01]  /*11e30*/  LOP3.LUT R26, R26, 0xe0, RZ, 0xc0, !PT ;  /* 0x000000e01a1a7812 */ /* 0x000fe200078ec0ff */
[----:B------:R-:W-:Y:S02]  /*11e40*/  IMAD.IADD R4, R25, 0x1, R7 ;  /* 0x0000000119047824 */ /* 0x000fe400078e0207 */
[----:B------:R-:W-:-:S02]  /*11e50*/  IMAD.SHL.U32 R4, R8, 0x20, RZ ;  /* 0x0000002008047824 */ /* 0x000fc400078e00ff */
[----:B------:R-:W-:Y:S02]  /*11e60*/  IMAD.IADD R4, R25, 0x1, R10 ;  /* 0x0000000119047824 */ /* 0x000fe400078e020a */
[----:B------:R-:W-:Y:S02]  /*11e70*/  IMAD.SHL.U32 R4, R11, 0x20, RZ ;  /* 0x000000200b047824 */ /* 0x000fe400078e00ff */
[C---:B------:R-:W-:Y:S01]  /*11e80*/  IMAD.IADD R4, R25.reuse, 0x1, R13 ;  /* 0x0000000119047824 */ /* 0x040fe200078e020d */
[----:B------:R-:W-:Y:S01]  /*11e90*/  LEA.HI R4, R26, R15, RZ, 0x1e ;  /* 0x0000000f1a047211 */ /* 0x000fe200078ff0ff */
[----:B------:R-:W-:Y:S02]  /*11ea0*/  IMAD.IADD R0, R25, 0x1, R5 ;  /* 0x0000000119007824 */ /* 0x000fe400078e0205 */
[----:B------:R-:W-:Y:S02]  /*11eb0*/  IMAD.SHL.U32 R0, R6, 0x20, RZ ;  /* 0x0000002006007824 */ /* 0x000fe400078e00ff */
[----:B------:R-:W-:-:S02]  /*11ec0*/  IMAD R4, R2, 0x3, RZ ;  /* 0x0000000302047824 */ /* 0x000fc400078e02ff */
[C---:B------:R-:W-:Y:S02]  /*11ed0*/  IMAD.SHL.U32 R5, R2.reuse, 0x4, RZ ;  /* 0x0000000402057824 */ /* 0x040fe400078e00ff */
[----:B------:R-:W-:Y:S02]  /*11ee0*/  IMAD.IADD R0, R25, 0x1, R8 ;  /* 0x0000000119007824 */ /* 0x000fe400078e0208 */
[C---:B------:R-:W-:Y:S02]  /*11ef0*/  IMAD R6, R2.reuse, 0x5, RZ ;  /* 0x0000000502067824 */ /* 0x040fe400078e02ff */
[----:B------:R-:W-:Y:S01]  /*11f00*/  IMAD.SHL.U32 R0, R9, 0x20, RZ ;  /* 0x0000002009007824 */ /* 0x000fe200078e00ff */
[C---:B------:R-:W-:Y:S01]  /*11f10*/  SHF.L.U32 R9, R2.reuse, 0x3, RZ ;  /* 0x0000000302097819 */ /* 0x040fe200000006ff */
[----:B------:R-:W-:Y:S02]  /*11f20*/  IMAD R7, R2, 0x6, RZ ;  /* 0x0000000602077824 */ /* 0x000fe400078e02ff */
[----:B------:R-:W-:-:S02]  /*11f30*/  IMAD.IADD R0, R25, 0x1, R11 ;  /* 0x0000000119007824 */ /* 0x000fc400078e020b */
[----:B------:R-:W-:Y:S01]  /*11f40*/  IMAD R8, R2, 0x7, RZ ;  /* 0x0000000702087824 */ /* 0x000fe200078e02ff */
[----:B------:R1:W-:Y:S01]  /*11f50*/  STL.64 [R1+0x1c80], R4 ;  /* 0x001c800401007387 */ /* 0x0003e20000100a00 */
[----:B------:R-:W-:Y:S02]  /*11f60*/  IMAD.SHL.U32 R0, R12, 0x20, RZ ;  /* 0x000000200c007824 */ /* 0x000fe400078e00ff */
[C---:B------:R-:W-:Y:S02]  /*11f70*/  IMAD R10, R2.reuse, 0x9, RZ ;  /* 0x00000009020a7824 */ /* 0x040fe400078e02ff */
[C---:B------:R-:W-:Y:S01]  /*11f80*/  IMAD R11, R2.reuse, 0xa, RZ ;  /* 0x0000000a020b7824 */ /* 0x040fe200078e02ff */
[----:B------:R0:W-:Y:S01]  /*11f90*/  STL [R1+0x1c8c], R6 ;  /* 0x001c8c0601007387 */ /* 0x0001e20000100800 */
[C---:B------:R-:W-:Y:S02]  /*11fa0*/  IMAD R12, R2.reuse, 0xb, RZ ;  /* 0x0000000b020c7824 */ /* 0x040fe400078e02ff */
[----:B------:R-:W-:Y:S01]  /*11fb0*/  IMAD R13, R2, 0xc, RZ ;  /* 0x0000000c020d7824 */ /* 0x000fe200078e02ff */
[----:B------:R-:W-:Y:S04]  /*11fc0*/  STL [R1+0x1c90], R7 ;  /* 0x001c900701007387 */ /* 0x000fe80000100800 */
[----:B------:R-:W-:Y:S01]  /*11fd0*/  STL.64 [R1+0x1c78], R8 ;  /* 0x001c780801007387 */ /* 0x000fe20000100a00 */
[----:B-1----:R-:W-:-:S03]  /*11fe0*/  LOP3.LUT R4, R3, 0x1c, RZ, 0xc0, !PT ;  /* 0x0000001c03047812 */ /* 0x002fc600078ec0ff */
[----:B------:R1:W-:Y:S04]  /*11ff0*/  STL.64 [R1+0x1c70], R10 ;  /* 0x001c700a01007387 */ /* 0x0003e80000100a00 */
[----:B------:R2:W-:Y:S04]  /*12000*/  STL [R1+0x1c94], R12 ;  /* 0x001c940c01007387 */ /* 0x0005e80000100800 */
[----:B------:R3:W-:Y:S04]  /*12010*/  STL [R1+0x1c98], R13 ;  /* 0x001c980d01007387 */ /* 0x0007e80000100800 */
[----:B------:R-:W4:Y:S04]  /*12020*/  LDL R3, [R1+0x73c] ;  /* 0x00073c0001037983 */ /* 0x000f280000100800 */
[----:B0-----:R-:W0:Y:S04]  /*12030*/  S2R R6, SR_CTAID.X ;  /* 0x0000000000067919 */ /* 0x001e280000002500 */
[----:B------:R-:W5:Y:S01]  /*12040*/  S2R R5, SR_TID.X ;  /* 0x0000000000057919 */ /* 0x000f620000002100 */
[----:B------:R-:W-:-:S03]  /*12050*/  LOP3.LUT R29, R29, 0xff, RZ, 0xc0, !PT ;  /* 0x000000ff1d1d7812 */ /* 0x000fc600078ec0ff */
[----:B-1----:R-:W4:Y:S04]  /*12060*/  LDL.64 R10, [R1+0x718] ;  /* 0x00071800010a7983 */ /* 0x002f280000100a00 */
[----:B------:R-:W4:Y:S01]  /*12070*/  LDL.64 R8, [R1+0x710] ;  /* 0x0007100001087983 */ /* 0x000f220000100a00 */
[----:B0-----:R-:W-:-:S05]  /*12080*/  IMAD.SHL.U32 R6, R6, 0x80, RZ ;  /* 0x0000008006067824 */ /* 0x001fca00078e00ff */
[----:B------:R-:W-:Y:S02]  /*12090*/  LEA.HI R4, R4, R6, RZ, 0x1e ;  /* 0x0000000604047211 */ /* 0x000fe400078ff0ff */
[----:B-----5:R-:W-:Y:S02]  /*120a0*/  LOP3.LUT R6, R5, 0xff, RZ, 0xc0, !PT ;  /* 0x000000ff05067812 */ /* 0x020fe400078ec0ff */
[----:B------:R-:W-:Y:S01]  /*120b0*/  IADD3 R7, R4, 0x78, RZ ;  /* 0x0000007804077810 */ /* 0x000fe20007ffe0ff */
[----:B------:R-:W5:Y:S01]  /*120c0*/  LDL R5, [R1+0x738] ;  /* 0x0007380001057983 */ /* 0x000f620000100800 */
[----:B------:R-:W-:Y:S02]  /*120d0*/  SHF.L.U32 R6, R6, 0x1, RZ ;  /* 0x0000000106067819 */ /* 0x000fe400000006ff */
[C---:B------:R-:W-:Y:S02]  /*120e0*/  IADD3 R7, R4.reuse, 0x68, RZ ;  /* 0x0000006804077810 */ /* 0x040fe40007ffe0ff */
[----:B--2---:R-:W-:-:S02]  /*120f0*/  IADD3 R12, R4, 0x70, RZ ;  /* 0x00000070040c7810 */ /* 0x004fc40007ffe0ff */
[C---:B------:R-:W-:Y:S01]  /*12100*/  LOP3.LUT R7, R6.reuse, 0x20, RZ, 0x3c, !PT ;  /* 0x0000002006077812 */ /* 0x040fe200078e3cff */
[----:B------:R-:W0:Y:S05]  /*12110*/  S2R R4, SR_TID.X ;  /* 0x0000000000047919 */ /* 0x000e2a0000002100 */
[----:B------:R-:W1:Y:S01]  /*12120*/  S2R R7, SR_TID.X ;  /* 0x0000000000077919 */ /* 0x000e620000002100 */
[----:B------:R-:W-:Y:S02]  /*12130*/  SHF.R.U32.HI R14, RZ, 0x3, R29 ;  /* 0x00000003ff0e7819 */ /* 0x000fe4000001161d */
[----:B---3--:R-:W-:Y:S02]  /*12140*/  LOP3.LUT R13, R6, 0x10, RZ, 0x3c, !PT ;  /* 0x00000010060d7812 */ /* 0x008fe400078e3cff */
[----:B------:R-:W-:-:S02]  /*12150*/  LOP3.LUT R0, R14, 0x1c, RZ, 0xc0, !PT ;  /* 0x0000001c0e007812 */ /* 0x000fc400078ec0ff */
[C---:B------:R-:W-:Y:S02]  /*12160*/  LOP3.LUT R12, R6.reuse, 0x30, RZ, 0x3c, !PT ;  /* 0x00000030060c7812 */ /* 0x040fe400078e3cff */
[C---:B------:R-:W-:Y:S02]  /*12170*/  LOP3.LUT R13, R6.reuse, 0x40, RZ, 0x3c, !PT ;  /* 0x00000040060d7812 */ /* 0x040fe400078e3cff */
[----:B------:R-:W-:Y:S02]  /*12180*/  LOP3.LUT R12, R6, 0x50, RZ, 0x3c, !PT ;  /* 0x00000050060c7812 */ /* 0x000fe400078e3cff */
[----:B0-----:R-:W-:Y:S02]  /*12190*/  LOP3.LUT R4, R4, 0x1c, RZ, 0xc0, !PT ;  /* 0x0000001c04047812 */ /* 0x001fe400078ec0ff */
[----:B------:R-:W-:-:S03]  /*121a0*/  LOP3.LUT R13, R6, 0x60, RZ, 0x3c, !PT ;  /* 0x00000060060d7812 */ /* 0x000fc600078e3cff */
[----:B------:R-:W-:Y:S01]  /*121b0*/  IMAD.SHL.U32 R4, R4, 0x8, RZ ;  /* 0x0000000804047824 */ /* 0x000fe200078e00ff */
[----:B-1----:R-:W-:Y:S02]  /*121c0*/  LOP3.LUT R7, R7, 0x1c, RZ, 0xc0, !PT ;  /* 0x0000001c07077812 */ /* 0x002fe400078ec0ff */
[----:B------:R-:W-:Y:S01]  /*121d0*/  LOP3.LUT R6, R6, 0x70, RZ, 0x3c, !PT ;  /* 0x0000007006067812 */ /* 0x000fe200078e3cff */
[----:B------:R-:W-:Y:S01]  /*121e0*/  IMAD.IADD R12, R4, 0x1, R0 ;  /* 0x00000001040c7824 */ /* 0x000fe200078e0200 */
[C---:B------:R-:W-:Y:S02]  /*121f0*/  LEA.HI R4, R7.reuse, 0x18, RZ, 0x1e ;  /* 0x0000001807047811 */ /* 0x040fe400078ff0ff */
[C---:B------:R-:W-:Y:S02]  /*12200*/  LEA.HI R6, R7.reuse, 0x10, RZ, 0x1e ;  /* 0x0000001007067811 */ /* 0x040fe400078ff0ff */
[----:B------:R-:W-:Y:S02]  /*12210*/  LEA.HI R12, R7, 0x8, RZ, 0x1e ;  /* 0x00000008070c7811 */ /* 0x000fe400078ff0ff */
[----:B------:R-:W0:Y:S01]  /*12220*/  S2R R7, SR_TID.X ;  /* 0x0000000000077919 */ /* 0x000e220000002100 */
[----:B------:R-:W-:Y:S01]  /*12230*/  IMAD.SHL.U32 R6, R6, 0x20, RZ ;  /* 0x0000002006067824 */ /* 0x000fe200078e00ff */
[----:B------:R-:W-:Y:S01]  /*12240*/  SHF.L.U32 R12, R12, 0x5, RZ ;  /* 0x000000050c0c7819 */ /* 0x000fe200000006ff */
[----:B------:R-:W-:-:S02]  /*12250*/  IMAD.SHL.U32 R4, R4, 0x20, RZ ;  /* 0x0000002004047824 */ /* 0x000fc400078e00ff */
[C---:B------:R-:W-:Y:S01]  /*12260*/  IMAD.IADD R6, R0.reuse, 0x1, R6 ;  /* 0x0000000100067824 */ /* 0x040fe200078e0206 */
[----:B------:R-:W-:-:S05]  /*12270*/  IADD3 R13, R0, R12, RZ ;  /* 0x0000000c000d7210 */ /* 0x000fca0007ffe0ff */
[----:B------:R-:W-:Y:S04]  /*12280*/  STL [R1+0xc30], R13 ;  /* 0x000c300d01007387 */ /* 0x000fe80000100800 */
[----:B------:R1:W-:Y:S01]  /*12290*/  STL [R1+0xc2c], R6 ;  /* 0x000c2c0601007387 */ /* 0x0003e20000100800 */
[----:B0-----:R-:W-:Y:S01]  /*122a0*/  LOP3.LUT R12, R7, 0x1c, RZ, 0xc0, !PT ;  /* 0x0000001c070c7812 */ /* 0x001fe200078ec0ff */
[----:B------:R-:W-:-:S03]  /*122b0*/  IMAD.IADD R7, R0, 0x1, R4 ;  /* 0x0000000100077824 */ /* 0x000fc600078e0204 */
[C---:B-1----:R-:W-:Y:S02]  /*122c0*/  LEA.HI R6, R12.reuse, 0x30, RZ, 0x1e ;  /* 0x000000300c067811 */ /* 0x042fe400078ff0ff */
[----:B------:R0:W-:Y:S01]  /*122d0*/  STL [R1+0xc28], R7 ;  /* 0x000c280701007387 */ /* 0x0001e20000100800 */
[C---:B------:R-:W-:Y:S02]  /*122e0*/  LEA.HI R13, R12.reuse, 0x20, RZ, 0x1e ;  /* 0x000000200c0d7811 */ /* 0x040fe400078ff0ff */
[----:B0-----:R-:W-:Y:S02]  /*122f0*/  LEA.HI R7, R12, 0x28, RZ, 0x1e ;  /* 0x000000280c077811 */ /* 0x001fe400078ff0ff */
[----:B------:R-:W0:Y:S04]  /*12300*/  S2R R12, SR_TID.X ;  /* 0x00000000000c7919 */ /* 0x000e280000002100 */
[----:B------:R-:W1:Y:S01]  /*12310*/  S2R R4, SR_TID.X ;  /* 0x0000000000047919 */ /* 0x000e620000002100 */
[----:B------:R-:W-:Y:S01]  /*12320*/  SHF.L.U32 R13, R13, 0x5, RZ ;  /* 0x000000050d0d7819 */ /* 0x000fe200000006ff */
[----:B------:R-:W-:-:S02]  /*12330*/  IMAD.SHL.U32 R7, R7, 0x20, RZ ;  /* 0x0000002007077824 */ /* 0x000fc400078e00ff */
[----:B------:R-:W-:Y:S01]  /*12340*/  IMAD.SHL.U32 R6, R6, 0x20, RZ ;  /* 0x0000002006067824 */ /* 0x000fe200078e00ff */
[C---:B------:R-:W-:Y:S01]  /*12350*/  IADD3 R13, R0.reuse, R13, RZ ;  /* 0x0000000d000d7210 */ /* 0x040fe20007ffe0ff */
[C---:B------:R-:W-:Y:S02]  /*12360*/  IMAD.IADD R7, R0.reuse, 0x1, R7 ;  /* 0x0000000100077824 */ /* 0x040fe400078e0207 */
[----:B------:R-:W-:Y:S01]  /*12370*/  IMAD.IADD R13, R0, 0x1, R6 ;  /* 0x00000001000d7824 */ /* 0x000fe200078e0206 */
[----:B0-----:R-:W-:-:S04]  /*12380*/  LOP3.LUT R12, R12, 0x1c, RZ, 0xc0, !PT ;  /* 0x0000001c0c0c7812 */ /* 0x001fc800078ec0ff */
[C---:B------:R-:W-:Y:S02]  /*12390*/  LEA.HI R6, R12.reuse, 0x48, RZ, 0x1e ;  /* 0x000000480c067811 */ /* 0x040fe400078ff0ff */
[C---:B------:R-:W-:Y:S02]  /*123a0*/  LEA.HI R7, R12.reuse, 0x40, RZ, 0x1e ;  /* 0x000000400c077811 */ /* 0x040fe400078ff0ff */
[----:B------:R-:W-:Y:S01]  /*123b0*/  LEA.HI R12, R12, 0x38, RZ, 0x1e ;  /* 0x000000380c0c7811 */ /* 0x000fe200078ff0ff */
[----:B------:R-:W-:Y:S02]  /*123c0*/  IMAD.SHL.U32 R6, R6, 0x20, RZ ;  /* 0x0000002006067824 */ /* 0x000fe400078e00ff */
[----:B------:R-:W-:Y:S01]  /*123d0*/  IMAD.SHL.U32 R7, R7, 0x20, RZ ;  /* 0x0000002007077824 */ /* 0x000fe200078e00ff */
[----:B------:R-:W-:Y:S02]  /*123e0*/  SHF.L.U32 R12, R12, 0x5, RZ ;  /* 0x000000050c0c7819 */ /* 0x000fe400000006ff */
[----:B-1----:R-:W-:-:S02]  /*123f0*/  LOP3.LUT R13, R4, 0x1c, RZ, 0xc0, !PT ;  /* 0x0000001c040d7812 */ /* 0x002fc400078ec0ff */
[C---:B------:R-:W-:Y:S01]  /*12400*/  IADD3 R12, R0.reuse, R12, RZ ;  /* 0x0000000c000c7210 */ /* 0x040fe20007ffe0ff */
[C---:B------:R-:W-:Y:S02]  /*12410*/  IMAD.IADD R12, R0.reuse, 0x1, R7 ;  /* 0x00000001000c7824 */ /* 0x040fe400078e0207 */
[----:B------:R-:W-:Y:S01]  /*12420*/  IMAD.IADD R7, R0, 0x1, R6 ;  /* 0x0000000100077824 */ /* 0x000fe200078e0206 */
[C---:B------:R-:W-:Y:S02]  /*12430*/  LEA.HI R6, R13.reuse, 0x60, RZ, 0x1e ;  /* 0x000000600d067811 */ /* 0x040fe400078ff0ff */
[C---:B------:R-:W-:Y:S02]  /*12440*/  LEA.HI R7, R13.reuse, 0x58, RZ, 0x1e ;  /* 0x000000580d077811 */ /* 0x040fe400078ff0ff */
[----:B------:R-:W-:Y:S01]  /*12450*/  LEA.HI R13, R13, 0x50, RZ, 0x1e ;  /* 0x000000500d0d7811 */ /* 0x000fe200078ff0ff */
[----:B------:R-:W-:Y:S01]  /*12460*/  IMAD.SHL.U32 R6, R6, 0x20, RZ ;  /* 0x0000002006067824 */ /* 0x000fe200078e00ff */
[----:B------:R-:W-:Y:S01]  /*12470*/  SHF.L.U32 R7, R7, 0x5, RZ ;  /* 0x0000000507077819 */ /* 0x000fe200000006ff */
[----:B------:R-:W0:Y:S02]  /*12480*/  S2R R12, SR_TID.X ;  /* 0x00000000000c7919 */ /* 0x000e240000002100 */
[----:B------:R-:W-:Y:S01]  /*12490*/  IMAD.SHL.U32 R13, R13, 0x20, RZ ;  /* 0x000000200d0d7824 */ /* 0x000fe200078e00ff */
[----:B------:R-:W-:-:S03]  /*124a0*/  IADD3 R7, R0, R7, RZ ;  /* 0x0000000700077210 */ /* 0x000fc60007ffe0ff */
[C---:B------:R-:W-:Y:S02]  /*124b0*/  IMAD.IADD R13, R0.reuse, 0x1, R13 ;  /* 0x00000001000d7824 */ /* 0x040fe400078e020d */
[----:B------:R-:W-:Y:S01]  /*124c0*/  IMAD.IADD R0, R0, 0x1, R6 ;  /* 0x0000000100007824 */ /* 0x000fe200078e0206 */
[----:B------:R-:W-:-:S03]  /*124d0*/  LOP3.LUT R4, R4, 0x7, RZ, 0xc0, !PT ;  /* 0x0000000704047812 */ /* 0x000fc600078ec0ff */
[----:B------:R-:W2:Y:S04]  /*124e0*/  LDL.LU R13, [R1+0x1c98] ;  /* 0x001c9800010d7983 */ /* 0x000ea80000300800 */
[----:B------:R-:W1:Y:S01]  /*124f0*/  S2R R0, SR_TID.X ;  /* 0x0000000000007919 */ /* 0x000e620000002100 */
[----:B------:R-:W-:Y:S01]  /*12500*/  SHF.L.U32 R4, R4, 0x4, RZ ;  /* 0x0000000404047819 */ /* 0x000fe200000006ff */
[----:B0-----:R-:W-:-:S05]  /*12510*/  IMAD.SHL.U32 R12, R12, 0x100, RZ ;  /* 0x000001000c0c7824 */ /* 0x001fca00078e00ff */
[----:B------:R-:W-:Y:S02]  /*12520*/  LOP3.LUT R4, R4, 0xf00, R12, 0xf8, !PT ;  /* 0x00000f0004047812 */ /* 0x000fe400078ef80c */
[----:B------:R-:W3:Y:S04]  /*12530*/  LDL.LU R12, [R1+0x1c94] ;  /* 0x001c9400010c7983 */ /* 0x000ee80000300800 */
[----:B------:R-:W2:Y:S04]  /*12540*/  LDL.LU R7, [R1+0x1c90] ;  /* 0x001c900001077983 */ /* 0x000ea80000300800 */
[----:B------:R-:W2:Y:S01]  /*12550*/  LDL.LU R6, [R1+0x1c8c] ;  /* 0x001c8c0001067983 */ /* 0x000ea20000300800 */
[----:B-1----:R-:W-:-:S02]  /*12560*/  LOP3.LUT R4, R4, 0x10, R0, 0x78, !PT ;  /* 0x0000001004047812 */ /* 0x002fc400078e7800 */
[----:B----4-:R-:W-:-:S05]  /*12570*/  LOP3.LUT R3, R3, 0x40, RZ, 0x3c, !PT ;  /* 0x0000004003037812 */ /* 0x010fca00078e3cff */
[----:B------:R0:W-:Y:S02]  /*12580*/  STL [R1+0x146c], R3 ;  /* 0x00146c0301007387 */ /* 0x0001e40000100800 */
[C---:B0-----:R-:W-:Y:S02]  /*12590*/  LOP3.LUT R3, R4.reuse, 0x20, RZ, 0x3c, !PT ;  /* 0x0000002004037812 */ /* 0x041fe400078e3cff */
[----:B------:R-:W-:-:S06]  /*125a0*/  LOP3.LUT R3, R4, 0x40, RZ, 0x3c, !PT ;  /* 0x0000004004037812 */ /* 0x000fcc00078e3cff */
[----:B------:R-:W4:Y:S01]  /*125b0*/  LDL.LU R3, [R1+0x1c88] ;  /* 0x001c880001037983 */ /* 0x000f220000300800 */
[----:B------:R-:W-:Y:S02]  /*125c0*/  LOP3.LUT R4, R4, 0x60, RZ, 0x3c, !PT ;  /* 0x0000006004047812 */ /* 0x000fe400078e3cff */
[----:B-----5:R-:W-:-:S05]  /*125d0*/  LOP3.LUT R5, R5, 0x40, RZ, 0x3c, !PT ;  /* 0x0000004005057812 */ /* 0x020fca00078e3cff */
[----:B------:R0:W-:Y:S02]  /*125e0*/  STL [R1+0x145c], R5 ;  /* 0x00145c0501007387 */ /* 0x0001e40000100800 */
[----:B0-----:R-:W-:-:S05]  /*125f0*/  IMAD.WIDE R4, R2, 0x2, R10 ;  /* 0x0000000202047825 */ /* 0x001fca00078e020a */
[----:B------:R0:W-:Y:S02]  /*12600*/  STL.64 [R1+0x1c58], R4 ;  /* 0x001c580401007387 */ /* 0x0001e40000100a00 */
[----:B0-----:R-:W-:-:S05]  /*12610*/  IMAD.WIDE R4, R2, 0x2, R8 ;  /* 0x0000000202047825 */ /* 0x001fca00078e0208 */
[----:B------:R4:W-:Y:S02]  /*12620*/  STL.64 [R1+0x1c50], R4 ;  /* 0x001c500401007387 */ /* 0x0009e40000100a00 */
[----:B----4-:R-:W-:-:S05]  /*12630*/  IMAD.WIDE R4, R3, 0x2, R10 ;  /* 0x0000000203047825 */ /* 0x010fca00078e020a */
[----:B------:R0:W-:Y:S04]  /*12640*/  STL.64 [R1+0x1c48], R4 ;  /* 0x001c480401007387 */ /* 0x0001e80000100a00 */
[----:B0-----:R-:W4:Y:S01]  /*12650*/  LDL.LU.64 R4, [R1+0x1c80] ;  /* 0x001c800001047983 */ /* 0x001f220000300a00 */
[----:B------:R-:W-:Y:S01]  /*12660*/  ISETP.NE.U32.AND P6, PT, R27, RZ, PT ;  /* 0x000000ff1b00720c */ /* 0x000fe20003fc5070 */
[C---:B------:R-:W-:Y:S02]  /*12670*/  IMAD R14, R2.reuse, 0xd, RZ ;  /* 0x0000000d020e7824 */ /* 0x040fe400078e02ff */
[C---:B------:R-:W-:Y:S02]  /*12680*/  IMAD R15, R2.reuse, 0xe, RZ ;  /* 0x0000000e020f7824 */ /* 0x040fe400078e02ff */
[----:B------:R-:W-:-:S02]  /*12690*/  IMAD R16, R2, 0xf, RZ ;  /* 0x0000000f02107824 */ /* 0x000fc400078e02ff */
[C---:B------:R-:W-:Y:S02]  /*126a0*/  IMAD.SHL.U32 R17, R2.reuse, 0x10, RZ ;  /* 0x0000001002117824 */ /* 0x040fe400078e00ff */
[C---:B------:R-:W-:Y:S02]  /*126b0*/  IMAD R18, R2.reuse, 0x11, RZ ;  /* 0x0000001102127824 */ /* 0x040fe400078e02ff */
[C---:B------:R-:W-:Y:S02]  /*126c0*/  IMAD R19, R2.reuse, 0x12, RZ ;  /* 0x0000001202137824 */ /* 0x040fe400078e02ff */
[C---:B------:R-:W-:Y:S02]  /*126d0*/  IMAD R20, R2.reuse, 0x13, RZ ;  /* 0x0000001302147824 */ /* 0x040fe400078e02ff */
[C---:B------:R-:W-:Y:S02]  /*126e0*/  IMAD R21, R2.reuse, 0x14, RZ ;  /* 0x0000001402157824 */ /* 0x040fe400078e02ff */
[----:B------:R-:W-:-:S02]  /*126f0*/  IMAD R22, R2, 0x15, RZ ;  /* 0x0000001502167824 */ /* 0x000fc400078e02ff */
[C---:B------:R-:W-:Y:S02]  /*12700*/  IMAD R23, R2.reuse, 0x16, RZ ;  /* 0x0000001602177824 */ /* 0x040fe400078e02ff */
[C---:B------:R-:W-:Y:S02]  /*12710*/  IMAD R24, R2.reuse, 0x17, RZ ;  /* 0x0000001702187824 */ /* 0x040fe400078e02ff */
[C---:B------:R-:W-:Y:S02]  /*12720*/  IMAD R25, R2.reuse, 0x18, RZ ;  /* 0x0000001802197824 */ /* 0x040fe400078e02ff */
[C---:B------:R-:W-:Y:S02]  /*12730*/  IMAD R26, R2.reuse, 0x19, RZ ;  /* 0x00000019021a7824 */ /* 0x040fe400078e02ff */
[C---:B------:R-:W-:Y:S02]  /*12740*/  IMAD R27, R2.reuse, 0x1a, RZ ;  /* 0x0000001a021b7824 */ /* 0x040fe400078e02ff */
[----:B------:R-:W-:-:S02]  /*12750*/  IMAD R28, R2, 0x1b, RZ ;  /* 0x0000001b021c7824 */ /* 0x000fc400078e02ff */
[----:B------:R-:W-:Y:S02]  /*12760*/  IMAD R29, R2, 0x1c, RZ ;  /* 0x0000001c021d7824 */ /* 0x000fe400078e02ff */
[----:B------:R-:W-:-:S05]  /*12770*/  IMAD.WIDE R2, R3, 0x2, R8 ;  /* 0x0000000203027825 */ /* 0x000fca00078e0208 */
[----:B------:R4:W-:Y:S02]  /*12780*/  STL.64 [R1+0x1c40], R2 ;  /* 0x001c400201007387 */ /* 0x0009e40000100a00 */
[----:B----4-:R-:W-:-:S05]  /*12790*/  IMAD.WIDE R2, R4, 0x2, R10 ;  /* 0x0000000204027825 */ /* 0x010fca00078e020a */
[----:B------:R0:W-:Y:S02]  /*127a0*/  STL.64 [R1+0x1c38], R2 ;  /* 0x001c380201007387 */ /* 0x0001e40000100a00 */
[----:B0-----:R-:W-:-:S05]  /*127b0*/  IMAD.WIDE R2, R4, 0x2, R8 ;  /* 0x0000000204027825 */ /* 0x001fca00078e0208 */
[----:B------:R0:W-:Y:S02]  /*127c0*/  STL.64 [R1+0x1c30], R2 ;  /* 0x001c300201007387 */ /* 0x0001e40000100a00 */
[----:B0-----:R-:W-:-:S05]  /*127d0*/  IMAD.WIDE R2, R5, 0x2, R10 ;  /* 0x0000000205027825 */ /* 0x001fca00078e020a */
[----:B------:R0:W-:Y:S02]  /*127e0*/  STL.64 [R1+0x1c28], R2 ;  /* 0x001c280201007387 */ /* 0x0001e40000100a00 */
[----:B0-----:R-:W-:Y:S02]  /*127f0*/  IMAD.WIDE R2, R5, 0x2, R8 ;  /* 0x0000000205027825 */ /* 0x001fe400078e0208 */
[----:B------:R-:W4:Y:S04]  /*12800*/  LDL.LU.64 R8, [R1+0x1c78] ;  /* 0x001c780001087983 */ /* 0x000f280000300a00 */
[----:B------:R-:W5:Y:S04]  /*12810*/  LDL.64 R4, [R1+0x710] ;  /* 0x0007100001047983 */ /* 0x000f680000100a00 */
[----:B------:R2:W-:Y:S02]  /*12820*/  STL.64 [R1+0x1c20], R2 ;  /* 0x001c200201007387 */ /* 0x0005e40000100a00 */
[----:B--2---:R-:W-:-:S05]  /*12830*/  IMAD.WIDE R2, R6, 0x2, R10 ;  /* 0x0000000206027825 */ /* 0x004fca00078e020a */
[----:B------:R5:W-:Y:S02]  /*12840*/  STL.64 [R1+0x1c18], R2 ;  /* 0x001c180201007387 */ /* 0x000be40000100a00 */
[----:B-----5:R-:W-:-:S05]  /*12850*/  IMAD.WIDE R2, R6, 0x2, R4 ;  /* 0x0000000206027825 */ /* 0x020fca00078e0204 */
[----:B------:R0:W-:Y:S02]  /*12860*/  STL.64 [R1+0x1c10], R2 ;  /* 0x001c100201007387 */ /* 0x0001e40000100a00 */
[C---:B0-----:R-:W-:Y:S02]  /*12870*/  IMAD.WIDE R2, R7.reuse, 0x2, R10 ;  /* 0x0000000207027825 */ /* 0x041fe400078e020a */
[----:B------:R-:W2:Y:S04]  /*12880*/  LDL.LU.64 R10, [R1+0x1c70] ;  /* 0x001c7000010a7983 */ /* 0x000ea80000300a00 */
[----:B------:R0:W-:Y:S02]  /*12890*/  STL.64 [R1+0x1c08], R2 ;  /* 0x001c080201007387 */ /* 0x0001e40000100a00 */
[----:B0-----:R-:W-:-:S02]  /*128a0*/  IMAD.WIDE R2, R7, 0x2, R4 ;  /* 0x0000000207027825 */ /* 0x001fc400078e0204 */
[----:B------:R-:W4:Y:S04]  /*128b0*/  LDL.64 R6, [R1+0x718] ;  /* 0x0007180001067983 */ /* 0x000f280000100a00 */
[----:B------:R4:W-:Y:S02]  /*128c0*/  STL.64 [R1+0x1c00], R2 ;  /* 0x001c000201007387 */ /* 0x0009e40000100a00 */
[----:B----4-:R-:W-:-:S05]  /*128d0*/  IMAD.WIDE R2, R8, 0x2, R6 ;  /* 0x0000000208027825 */ /* 0x010fca00078e0206 */
[----:B------:R0:W-:Y:S02]  /*128e0*/  STL.64 [R1+0x1bf8], R2 ;  /* 0x001bf80201007387 */ /* 0x0001e40000100a00 */
[----:B0-----:R-:W-:-:S05]  /*128f0*/  IMAD.WIDE R2, R8, 0x2, R4 ;  /* 0x0000000208027825 */ /* 0x001fca00078e0204 */
[----:B------:R0:W-:Y:S02]  /*12900*/  STL.64 [R1+0x1bf0], R2 ;  /* 0x001bf00201007387 */ /* 0x0001e40000100a00 */
[----:B0-----:R-:W-:-:S05]  /*12910*/  IMAD.WIDE R2, R9, 0x2, R6 ;  /* 0x0000000209027825 */ /* 0x001fca00078e0206 */
[----:B------:R0:W-:Y:S02]  /*12920*/  STL.64 [R1+0x1be8], R2 ;  /* 0x001be80201007387 */ /* 0x0001e40000100a00 */
[----:B0-----:R-:W-:-:S04]  /*12930*/  IMAD.WIDE R2, R9, 0x2, R4 ;  /* 0x0000000209027825 */ /* 0x001fc800078e0204 */
[C---:B--2---:R-:W-:Y:S01]  /*12940*/  IMAD.WIDE R8, R10.reuse, 0x2, R6 ;  /* 0x000000020a087825 */ /* 0x044fe200078e0206 */
[----:B------:R0:W-:Y:S04]  /*12950*/  STL.64 [R1+0x1be0], R2 ;  /* 0x001be00201007387 */ /* 0x0001e80000100a00 */
[----:B------:R1:W-:Y:S01]  /*12960*/  STL.64 [R1+0x1bd8], R8 ;  /* 0x001bd80801007387 */ /* 0x0003e20000100a00 */
[----:B0-----:R-:W-:-:S04]  /*12970*/  IMAD.WIDE R2, R10, 0x2, R4 ;  /* 0x000000020a027825 */ /* 0x001fc800078e0204 */
[C---:B-1----:R-:W-:Y:S01]  /*12980*/  IMAD.WIDE R8, R11.reuse, 0x2, R6 ;  /* 0x000000020b087825 */ /* 0x042fe200078e0206 */
[----:B------:R0:W-:Y:S04]  /*12990*/  STL.64 [R1+0x1bd0], R2 ;  /* 0x001bd00201007387 */ /* 0x0001e80000100a00 */
[----:B------:R1:W-:Y:S01]  /*129a0*/  STL.64 [R1+0x1bc8], R8 ;  /* 0x001bc80801007387 */ /* 0x0003e20000100a00 */
[----:B0-----:R-:W-:-:S04]  /*129b0*/  IMAD.WIDE R2, R11, 0x2, R4 ;  /* 0x000000020b027825 */ /* 0x001fc800078e0204 */
[C---:B---3--:R-:W-:Y:S01]  /*129c0*/  IMAD.WIDE R10, R12.reuse, 0x2, R6 ;  /* 0x000000020c0a7825 */ /* 0x048fe200078e0206 */
[----:B------:R0:W-:Y:S03]  /*129d0*/  STL.64 [R1+0x1bc0], R2 ;  /* 0x001bc00201007387 */ /* 0x0001e60000100a00 */
[----:B-1----:R-:W-:Y:S01]  /*129e0*/  IMAD.WIDE R8, R12, 0x2, R4 ;  /* 0x000000020c087825 */ /* 0x002fe200078e0204 */
[----:B------:R1:W-:Y:S04]  /*129f0*/  STL.64 [R1+0x1bb8], R10 ;  /* 0x001bb80a01007387 */ /* 0x0003e80000100a00 */
[----:B------:R2:W-:Y:S01]  /*12a00*/  STL.64 [R1+0x1bb0], R8 ;  /* 0x001bb00801007387 */ /* 0x0005e20000100a00 */
[----:B0-----:R-:W-:-:S04]  /*12a10*/  IMAD.WIDE R2, R13, 0x2, R6 ;  /* 0x000000020d027825 */ /* 0x001fc800078e0206 */
[----:B-1----:R-:W-:Y:S01]  /*12a20*/  IMAD.WIDE R10, R13, 0x2, R4 ;  /* 0x000000020d0a7825 */ /* 0x002fe200078e0204 */
[----:B------:R0:W-:Y:S03]  /*12a30*/  STL.64 [R1+0x1ba8], R2 ;  /* 0x001ba80201007387 */ /* 0x0001e60000100a00 */
[C---:B--2---:R-:W-:Y:S01]  /*12a40*/  IMAD.WIDE R8, R14.reuse, 0x2, R6 ;  /* 0x000000020e087825 */ /* 0x044fe200078e0206 */
[----:B------:R1:W-:Y:S04]  /*12a50*/  STL.64 [R1+0x1ba0], R10 ;  /* 0x001ba00a01007387 */ /* 0x0003e80000100a00 */
[----:B------:R2:W-:Y:S01]  /*12a60*/  STL.64 [R1+0x1b98], R8 ;  /* 0x001b980801007387 */ /* 0x0005e20000100a00 */
[----:B0-----:R-:W-:-:S04]  /*12a70*/  IMAD.WIDE R2, R14, 0x2, R4 ;  /* 0x000000020e027825 */ /* 0x001fc800078e0204 */
[C---:B-1----:R-:W-:Y:S01]  /*12a80*/  IMAD.WIDE R10, R15.reuse, 0x2, R6 ;  /* 0x000000020f0a7825 */ /* 0x042fe200078e0206 */
[----:B------:R0:W-:Y:S03]  /*12a90*/  STL.64 [R1+0x1b90], R2 ;  /* 0x001b900201007387 */ /* 0x0001e60000100a00 */
[----:B--2---:R-:W-:Y:S01]  /*12aa0*/  IMAD.WIDE R8, R15, 0x2, R4 ;  /* 0x000000020f087825 */ /* 0x004fe200078e0204 */
        /* <DEDUP_REMOVED lines=53> */
[----:B--2---:R-:W-:Y:S01]  /*12e00*/  IMAD.WIDE R8, R29, 0x2, R6 ;  /* 0x000000021d087825 */ /* 0x004fe200078e0206 */
[----:B------:R-:W-:Y:S04]  /*12e10*/  STL.64 [R1+0x1ab0], R10 ;  /* 0x001ab00a01007387 */ /* 0x000fe80000100a00 */
[----:B------:R1:W-:Y:S01]  /*12e20*/  STL.64 [R1+0x1aa8], R8 ;  /* 0x001aa80801007387 */ /* 0x0003e20000100a00 */
[----:B0-----:R-:W-:Y:S01]  /*12e30*/  IMAD.MOV.U32 R2, RZ, RZ, c[0x0][0x1a4] ;  /* 0x00006900ff027624 */ /* 0x001fe200078e00ff */
[----:B------:R-:W-:-:S03]  /*12e40*/  MOV R3, c[0x0][0x1a4] ;  /* 0x0000690000037a02 */ /* 0x000fc60000000f00 */
[----:B------:R-:W-:Y:S02]  /*12e50*/  IMAD R2, R2, 0x1d, RZ ;  /* 0x0000001d02027824 */ /* 0x000fe400078e02ff */
[----:B------:R-:W-:Y:S02]  /*12e60*/  IMAD R3, R3, 0x1e, RZ ;  /* 0x0000001e03037824 */ /* 0x000fe400078e02ff */
[----:B-1----:R-:W-:-:S04]  /*12e70*/  IMAD.WIDE R8, R29, 0x2, R4 ;  /* 0x000000021d087825 */ /* 0x002fc800078e0204 */
[C---:B------:R-:W-:Y:S01]  /*12e80*/  IMAD.WIDE R12, R2.reuse, 0x2, R6 ;  /* 0x00000002020c7825 */ /* 0x040fe200078e0206 */
[----:B------:R0:W-:Y:S03]  /*12e90*/  STL.64 [R1+0x1aa0], R8 ;  /* 0x001aa00801007387 */ /* 0x0001e60000100a00 */
[----:B------:R-:W-:Y:S01]  /*12ea0*/  IMAD.WIDE R10, R2, 0x2, R4 ;  /* 0x00000002020a7825 */ /* 0x000fe200078e0204 */
[----:B------:R-:W-:Y:S03]  /*12eb0*/  STL.64 [R1+0x1a98], R12 ;  /* 0x001a980c01007387 */ /* 0x000fe60000100a00 */
[----:B------:R-:W-:Y:S01]  /*12ec0*/  IMAD.MOV.U32 R2, RZ, RZ, c[0x0][0x1a4] ;  /* 0x00006900ff027624 */ /* 0x000fe200078e00ff */
[----:B------:R1:W-:Y:S01]  /*12ed0*/  STL.64 [R1+0x1a90], R10 ;  /* 0x001a900a01007387 */ /* 0x0003e20000100a00 */
[----:B0-----:R-:W-:-:S05]  /*12ee0*/  IMAD.WIDE R8, R3, 0x2, R6 ;  /* 0x0000000203087825 */ /* 0x001fca00078e0206 */
[----:B------:R0:W-:Y:S01]  /*12ef0*/  STL.64 [R1+0x1a88], R8 ;  /* 0x001a880801007387 */ /* 0x0001e20000100a00 */
[----:B------:R-:W-:Y:S02]  /*12f00*/  IMAD R2, R2, 0x1f, RZ ;  /* 0x0000001f02027824 */ /* 0x000fe400078e02ff */
[----:B-1----:R-:W-:-:S04]  /*12f10*/  IMAD.WIDE R10, R3, 0x2, R4 ;  /* 0x00000002030a7825 */ /* 0x002fc800078e0204 */
[----:B0-----:R-:W-:Y:S02]  /*12f20*/  IMAD.MOV.U32 R8, RZ, RZ, c[0x0][0x1a4] ;  /* 0x00006900ff087624 */ /* 0x001fe400078e00ff */
[----:B------:R-:W-:-:S03]  /*12f30*/  IMAD.WIDE R14, R2, 0x2, R6 ;  /* 0x00000002020e7825 */ /* 0x000fc600078e0206 */
[----:B------:R-:W-:Y:S01]  /*12f40*/  SHF.L.U32 R8, R8, 0x5, RZ ;  /* 0x0000000508087819 */ /* 0x000fe200000006ff */
[----:B------:R-:W-:Y:S01]  /*12f50*/  IMAD.WIDE R12, R2, 0x2, R4 ;  /* 0x00000002020c7825 */ /* 0x000fe200078e0204 */
[----:B------:R0:W-:Y:S03]  /*12f60*/  STL.64 [R1+0x1a80], R10 ;  /* 0x001a800a01007387 */ /* 0x0001e60000100a00 */
[----:B------:R-:W-:Y:S02]  /*12f70*/  IMAD.MOV.U32 R2, RZ, RZ, c[0x0][0x1a4] ;  /* 0x00006900ff027624 */ /* 0x000fe400078e00ff */
[----:B------:R-:W-:Y:S02]  /*12f80*/  IMAD.MOV.U32 R3, RZ, RZ, c[0x0][0x1a4] ;  /* 0x00006900ff037624 */ /* 0x000fe400078e00ff */
[----:B------:R-:W-:Y:S01]  /*12f90*/  IMAD R2, R2, 0x21, RZ ;  /* 0x0000002102027824 */ /* 0x000fe200078e02ff */
[----:B------:R-:W-:Y:S01]  /*12fa0*/  STL.64 [R1+0x1a78], R14 ;  /* 0x001a780e01007387 */ /* 0x000fe20000100a00 */
[----:B------:R-:W-:-:S02]  /*12fb0*/  IMAD R3, R3, 0x22, RZ ;  /* 0x0000002203037824 */ /* 0x000fc400078e02ff */
[C---:B0-----:R-:W-:Y:S01]  /*12fc0*/  IMAD.WIDE R10, R8.reuse, 0x2, R6 ;  /* 0x00000002080a7825 */ /* 0x041fe200078e0206 */
[----:B------:R0:W-:Y:S03]  /*12fd0*/  STL.64 [R1+0x1a70], R12 ;  /* 0x001a700c01007387 */ /* 0x0001e60000100a00 */
[----:B------:R-:W-:Y:S01]  /*12fe0*/  IMAD.WIDE R8, R8, 0x2, R4 ;  /* 0x0000000208087825 */ /* 0x000fe200078e0204 */
[----:B------:R1:W-:Y:S04]  /*12ff0*/  STL.64 [R1+0x1a68], R10 ;  /* 0x001a680a01007387 */ /* 0x0003e80000100a00 */
[----:B------:R2:W-:Y:S01]  /*13000*/  STL.64 [R1+0x1a60], R8 ;  /* 0x001a600801007387 */ /* 0x0005e20000100a00 */
[----:B0-----:R-:W-:-:S04]  /*13010*/  IMAD.WIDE R12, R2, 0x2, R6 ;  /* 0x00000002020c7825 */ /* 0x001fc800078e0206 */
[----:B-1----:R-:W-:Y:S01]  /*13020*/  IMAD.WIDE R10, R2, 0x2, R4 ;  /* 0x00000002020a7825 */ /* 0x002fe200078e0204 */
[----:B------:R-:W-:-:S03]  /*13030*/  MOV R2, c[0x0][0x1a4] ;  /* 0x0000690000027a02 */ /* 0x000fc60000000f00 */
[----:B--2---:R-:W-:Y:S01]  /*13040*/  IMAD.WIDE R8, R3, 0x2, R6 ;  /* 0x0000000203087825 */ /* 0x004fe200078e0206 */
[----:B------:R0:W-:Y:S04]  /*13050*/  STL.64 [R1+0x1a58], R12 ;  /* 0x001a580c01007387 */ /* 0x0001e80000100a00 */
[----:B------:R1:W-:Y:S01]  /*13060*/  STL.64 [R1+0x1a50], R10 ;  /* 0x001a500a01007387 */ /* 0x0003e20000100a00 */
[----:B------:R-:W-:-:S03]  /*13070*/  IMAD R2, R2, 0x23, RZ ;  /* 0x0000002302027824 */ /* 0x000fc600078e02ff */
[----:B------:R2:W-:Y:S01]  /*13080*/  STL.64 [R1+0x1a48], R8 ;  /* 0x001a480801007387 */ /* 0x0005e20000100a00 */
[----:B------:R-:W-:-:S04]  /*13090*/  IMAD.WIDE R14, R2, 0x2, R6 ;  /* 0x00000002020e7825 */ /* 0x000fc800078e0206 */
[----:B0-----:R-:W-:-:S04]  /*130a0*/  IMAD.WIDE R12, R2, 0x2, R4 ;  /* 0x00000002020c7825 */ /* 0x001fc800078e0204 */
[----:B-1----:R-:W-:-:S04]  /*130b0*/  IMAD.WIDE R10, R3, 0x2, R4 ;  /* 0x00000002030a7825 */ /* 0x002fc800078e0204 */
[----:B--2---:R-:W-:Y:S01]  /*130c0*/  IMAD.MOV.U32 R8, RZ, RZ, c[0x0][0x1a4] ;  /* 0x00006900ff087624 */ /* 0x004fe200078e00ff */
[----:B------:R-:W-:Y:S01]  /*130d0*/  MOV R3, c[0x0][0x1a4] ;  /* 0x0000690000037a02 */ /* 0x000fe20000000f00 */
[----:B------:R-:W-:Y:S02]  /*130e0*/  IMAD.MOV.U32 R2, RZ, RZ, c[0x0][0x1a4] ;  /* 0x00006900ff027624 */ /* 0x000fe400078e00ff */
[----:B------:R-:W-:Y:S01]  /*130f0*/  IMAD R8, R8, 0x24, RZ ;  /* 0x0000002408087824 */ /* 0x000fe200078e02ff */
[----:B------:R0:W-:Y:S01]  /*13100*/  STL.64 [R1+0x1a40], R10 ;  /* 0x001a400a01007387 */ /* 0x0001e20000100a00 */
[----:B------:R-:W-:Y:S02]  /*13110*/  IMAD R2, R2, 0x25, RZ ;  /* 0x0000002502027824 */ /* 0x000fe400078e02ff */
[----:B------:R-:W-:Y:S01]  /*13120*/  IMAD R3, R3, 0x26, RZ ;  /* 0x0000002603037824 */ /* 0x000fe200078e02ff */
[----:B------:R-:W-:Y:S04]  /*13130*/  STL.64 [R1+0x1a38], R14 ;  /* 0x001a380e01007387 */ /* 0x000fe80000100a00 */
[----:B------:R1:W-:Y:S01]  /*13140*/  STL.64 [R1+0x1a30], R12 ;  /* 0x001a300c01007387 */ /* 0x0003e20000100a00 */
[----:B0-----:R-:W-:-:S04]  /*13150*/  IMAD.WIDE R10, R8, 0x2, R6 ;  /* 0x00000002080a7825 */ /* 0x001fc800078e0206 */
[----:B------:R-:W-:Y:S01]  /*13160*/  IMAD.WIDE R8, R8, 0x2, R4 ;  /* 0x0000000208087825 */ /* 0x000fe200078e0204 */
[----:B------:R0:W-:Y:S03]  /*13170*/  STL.64 [R1+0x1a28], R10 ;  /* 0x001a280a01007387 */ /* 0x0001e60000100a00 */
[C---:B-1----:R-:W-:Y:S01]  /*13180*/  IMAD.WIDE R12, R2.reuse, 0x2, R6 ;  /* 0x00000002020c7825 */ /* 0x042fe200078e0206 */
[----:B------:R1:W-:Y:S04]  /*13190*/  STL.64 [R1+0x1a20], R8 ;  /* 0x001a200801007387 */ /* 0x0003e80000100a00 */
[----:B------:R-:W-:Y:S01]  /*131a0*/  STL.64 [R1+0x1a18], R12 ;  /* 0x001a180c01007387 */ /* 0x000fe20000100a00 */
[----:B0-----:R-:W-:-:S04]  /*131b0*/  IMAD.WIDE R10, R2, 0x2, R4 ;  /* 0x00000002020a7825 */ /* 0x001fc800078e0204 */
[----:B-1----:R-:W-:Y:S01]  /*131c0*/  IMAD.WIDE R8, R3, 0x2, R6 ;  /* 0x0000000203087825 */ /* 0x002fe200078e0206 */
[----:B------:R-:W-:Y:S03]  /*131d0*/  STL.64 [R1+0x1a10], R10 ;  /* 0x001a100a01007387 */ /* 0x000fe60000100a00 */
[----:B------:R-:W-:Y:S01]  /*131e0*/  IMAD.MOV.U32 R2, RZ, RZ, c[0x0][0x1a4] ;  /* 0x00006900ff027624 */ /* 0x000fe200078e00ff */
[----:B------:R0:W-:Y:S03]  /*131f0*/  STL.64 [R1+0x1a08], R8 ;  /* 0x001a080801007387 */ /* 0x0001e60000100a00 */
[----:B------:R-:W-:-:S04]  /*13200*/  IMAD R2, R2, 0x27, RZ ;  /* 0x0000002702027824 */ /* 0x000fc800078e02ff */
[----:B------:R-:W-:-:S04]  /*13210*/  IMAD.WIDE R14, R2, 0x2, R6 ;  /* 0x00000002020e7825 */ /* 0x000fc800078e0206 */
[----:B0-----:R-:W-:Y:S02]  /*13220*/  IMAD.MOV.U32 R8, RZ, RZ, c[0x0][0x1a4] ;  /* 0x00006900ff087624 */ /* 0x001fe400078e00ff */
[----:B------:R-:W-:-:S04]  /*13230*/  IMAD.WIDE R10, R3, 0x2, R4 ;  /* 0x00000002030a7825 */ /* 0x000fc800078e0204 */
[----:B------:R-:W-:Y:S01]  /*13240*/  IMAD.WIDE R12, R2, 0x2, R4 ;  /* 0x00000002020c7825 */ /* 0x000fe200078e0204 */
[----:B------:R-:W-:-:S03]  /*13250*/  MOV R2, c[0x0][0x1a4] ;  /* 0x0000690000027a02 */ /* 0x000fc60000000f00 */
[----:B------:R-:W-:Y:S01]  /*13260*/  IMAD R8, R8, 0x28, RZ ;  /* 0x0000002808087824 */ /* 0x000fe200078e02ff */
[----:B------:R0:W-:Y:S01]  /*13270*/  STL.64 [R1+0x1a00], R10 ;  /* 0x001a000a01007387 */ /* 0x0001e20000100a00 */
[----:B------:R-:W-:Y:S02]  /*13280*/  IMAD.MOV.U32 R3, RZ, RZ, c[0x0][0x1a4] ;  /* 0x00006900ff037624 */ /* 0x000fe400078e00ff */
[----:B------:R-:W-:Y:S01]  /*13290*/  IMAD R2, R2, 0x29, RZ ;  /* 0x0000002902027824 */ /* 0x000fe200078e02ff */
[----:B------:R-:W-:Y:S01]  /*132a0*/  STL.64 [R1+0x19f8], R14 ;  /* 0x0019f80e01007387 */ /* 0x000fe20000100a00 */
[----:B------:R-:W-:-:S03]  /*132b0*/  IMAD R3, R3, 0x2a, RZ ;  /* 0x0000002a03037824 */ /* 0x000fc600078e02ff */
        /* <DEDUP_REMOVED lines=8> */
[C---:B-1----:R-:W-:Y:S01]  /*13340*/  IMAD.WIDE R8, R3.reuse, 0x2, R6 ;  /* 0x0000000203087825 */ /* 0x042fe200078e0206 */
[----:B------:R0:W-:Y:S03]  /*13350*/  STL.64 [R1+0x19d0], R10 ;  /* 0x0019d00a01007387 */ /* 0x0001e60000100a00 */
[----:B------:R-:W-:Y:S01]  /*13360*/  IMAD.MOV.U32 R2, RZ, RZ, c[0x0][0x1a4] ;  /* 0x00006900ff027624 */ /* 0x000fe200078e00ff */
[----:B------:R1:W-:Y:S03]  /*13370*/  STL.64 [R1+0x19c8], R8 ;  /* 0x0019c80801007387 */ /* 0x0003e60000100a00 */
[----:B------:R-:W-:Y:S02]  /*13380*/  IMAD R2, R2, 0x2b, RZ ;  /* 0x0000002b02027824 */ /* 0x000fe400078e02ff */
[----:B0-----:R-:W-:Y:S01]  /*13390*/  IMAD.WIDE R10, R3, 0x2, R4 ;  /* 0x00000002030a7825 */ /* 0x001fe200078e0204 */
[----:B-1----:R-:W-:-:S03]  /*133a0*/  MOV R8, c[0x0][0x1a4] ;  /* 0x0000690000087a02 */ /* 0x002fc60000000f00 */
[----:B------:R-:W-:Y:S01]  /*133b0*/  IMAD.WIDE R14, R2, 0x2, R6 ;  /* 0x00000002020e7825 */ /* 0x000fe200078e0206 */
[----:B------:R0:W-:Y:S03]  /*133c0*/  STL.64 [R1+0x19c0], R10 ;  /* 0x0019c00a01007387 */ /* 0x0001e60000100a00 */
[----:B------:R-:W-:Y:S02]  /*133d0*/  IMAD R8, R8, 0x2c, RZ ;  /* 0x0000002c08087824 */ /* 0x000fe400078e02ff */
[----:B------:R-:W-:-:S04]  /*133e0*/  IMAD.WIDE R12, R2, 0x2, R4 ;  /* 0x00000002020c7825 */ /* 0x000fc800078e0204 */
[----:B------:R-:W-:Y:S02]  /*133f0*/  IMAD.MOV.U32 R2, RZ, RZ, c[0x0][0x1a4] ;  /* 0x00006900ff027624 */ /* 0x000fe400078e00ff */
[----:B------:R-:W-:Y:S02]  /*13400*/  IMAD.MOV.U32 R3, RZ, RZ, c[0x0][0x1a4] ;  /* 0x00006900ff037624 */ /* 0x000fe400078e00ff */
[----:B0-----:R-:W-:Y:S01]  /*13410*/  IMAD.WIDE R10, R8, 0x2, R6 ;  /* 0x00000002080a7825 */ /* 0x001fe200078e0206 */
[----:B------:R-:W-:Y:S03]  /*13420*/  STL.64 [R1+0x19b8], R14 ;  /* 0x0019b80e01007387 */ /* 0x000fe60000100a00 */
[----:B------:R-:W-:Y:S02]  /*13430*/  IMAD R2, R2, 0x2d, RZ ;  /* 0x0000002d02027824 */ /* 0x000fe400078e02ff */
[----:B------:R-:W-:Y:S01]  /*13440*/  IMAD.WIDE R8, R8, 0x2, R4 ;  /* 0x0000000208087825 */ /* 0x000fe200078e0204 */
[----:B------:R0:W-:Y:S03]  /*13450*/  STL.64 [R1+0x19b0], R12 ;  /* 0x0019b00c01007387 */ /* 0x0001e60000100a00 */
[----:B------:R-:W-:Y:S01]  /*13460*/  IMAD R3, R3, 0x2e, RZ ;  /* 0x0000002e03037824 */ /* 0x000fe200078e02ff */
        /* <DEDUP_REMOVED lines=106> */
[----:B0-----:R-:W-:-:S04]  /*13b10*/  IMAD.WIDE R10, R3, 0x2, R4 ;  /* 0x00000002030a7825 */ /* 0x001fc800078e0204 */
[----:B-1----:R-:W-:Y:S02]  /*13b20*/  IMAD.MOV.U32 R8, RZ, RZ, c[0x0][0x1a4] ;  /* 0x00006900ff087624 */ /* 0x002fe400078e00ff */
        /* <DEDUP_REMOVED lines=354> */
[----:B------:R-:W-:Y:S03]  /*15150*/  STL.64 [R1+0x14d0], R10 ;  /* 0x0014d00a01007387 */ /* 0x000fe60000100a00 */
[----:B------:R-:W-:Y:S01]  /*15160*/  IMAD.MOV.U32 R2, RZ, RZ, c[0x0][0x1a4] ;  /* 0x00006900ff027624 */ /* 0x000fe200078e00ff */
[----:B------:R0:W-:Y:S03]  /*15170*/  STL.64 [R1+0x14c8], R8 ;  /* 0x0014c80801007387 */ /* 0x0001e60000100a00 */
[----:B------:R-:W-:Y:S02]  /*15180*/  IMAD R2, R2, 0x7b, RZ ;  /* 0x0000007b02027824 */ /* 0x000fe400078e02ff */
[----:B------:R-:W-:Y:S01]  /*15190*/  IMAD.WIDE R14, R3, 0x2, R4 ;  /* 0x00000002030e7825 */ /* 0x000fe200078e0204 */
[----:B0-----:R-:W-:-:S03]  /*151a0*/  MOV R8, c[0x0][0x1a4] ;  /* 0x0000690000087a02 */ /* 0x001fc60000000f00 */
[----:B------:R-:W-:-:S04]  /*151b0*/  IMAD.WIDE R12, R2, 0x2, R6 ;  /* 0x00000002020c7825 */ /* 0x000fc800078e0206 */
[----:B------:R-:W-:Y:S02]  /*151c0*/  IMAD R8, R8, 0x7c, RZ ;  /* 0x0000007c08087824 */ /* 0x000fe400078e02ff */
[----:B------:R-:W-:Y:S01]  /*151d0*/  IMAD.WIDE R10, R2, 0x2, R4 ;  /* 0x00000002020a7825 */ /* 0x000fe200078e0204 */
[----:B------:R-:W-:Y:S03]  /*151e0*/  STL.64 [R1+0x14c0], R14 ;  /* 0x0014c00e01007387 */ /* 0x000fe60000100a00 */
[C---:B------:R-:W-:Y:S01]  /*151f0*/  IMAD.WIDE R2, R8.reuse, 0x2, R6 ;  /* 0x0000000208027825 */ /* 0x040fe200078e0206 */
[----:B------:R0:W-:Y:S04]  /*15200*/  STL.64 [R1+0x14b8], R12 ;  /* 0x0014b80c01007387 */ /* 0x0001e80000100a00 */
[----:B------:R-:W-:Y:S04]  /*15210*/  STL.64 [R1+0x14b0], R10 ;  /* 0x0014b00a01007387 */ /* 0x000fe80000100a00 */
[----:B------:R1:W-:Y:S01]  /*15220*/  STL.64 [R1+0x14a8], R2 ;  /* 0x0014a80201007387 */ /* 0x0003e20000100a00 */
[----:B0-----:R-:W-:Y:S01]  /*15230*/  IMAD.WIDE R12, R8, 0x2, R4 ;  /* 0x00000002080c7825 */ /* 0x001fe200078e0204 */
[----:B-1----:R-:W-:-:S04]  /*15240*/  LOP3.LUT R2, R0, 0x7, RZ, 0xc0, !PT ;  /* 0x0000000700027812 */ /* 0x002fc800078ec0ff */
[----:B------:R-:W-:Y:S02]  /*15250*/  SHF.L.U32 R8, R2, 0x4, RZ ;  /* 0x0000000402087819 */ /* 0x000fe400000006ff */
[----:B------:R-:W0:Y:S01]  /*15260*/  S2R R2, SR_TID.X ;  /* 0x0000000000027919 */ /* 0x000e220000002100 */
[----:B------:R-:W-:Y:S01]  /*15270*/  IMAD.MOV.U32 R9, RZ, RZ, c[0x0][0x1a4] ;  /* 0x00006900ff097624 */ /* 0x000fe200078e00ff */
[----:B------:R-:W-:-:S03]  /*15280*/  LOP3.LUT R0, R0, 0x7, RZ, 0xc0, !PT ;  /* 0x0000000700007812 */ /* 0x000fc600078ec0ff */
[----:B------:R-:W-:Y:S01]  /*15290*/  IMAD R9, R9, 0x7d, RZ ;  /* 0x0000007d09097824 */ /* 0x000fe200078e02ff */
[----:B------:R1:W-:Y:S01]  /*152a0*/  STL.64 [R1+0x14a0], R12 ;  /* 0x0014a00c01007387 */ /* 0x0003e20000100a00 */
[----:B------:R-:W-:Y:S02]  /*152b0*/  IMAD R0, R0, 0x100, R8 ;  /* 0x0000010000007824 */ /* 0x000fe400078e0208 */
[----:B------:R-:W-:-:S04]  /*152c0*/  IMAD.WIDE R10, R9, 0x2, R6 ;  /* 0x00000002090a7825 */ /* 0x000fc800078e0206 */
[----:B------:R-:W-:Y:S02]  /*152d0*/  IMAD.MOV.U32 R3, RZ, RZ, c[0x0][0x1a4] ;  /* 0x00006900ff037624 */ /* 0x000fe400078e00ff */
[----:B-1----:R-:W-:-:S04]  /*152e0*/  IMAD.WIDE R12, R9, 0x2, R4 ;  /* 0x00000002090c7825 */ /* 0x002fc800078e0204 */
[C---:B0-----:R-:W-:Y:S01]  /*152f0*/  IMAD.SHL.U32 R9, R2.reuse, 0x2, RZ ;  /* 0x0000000202097824 */ /* 0x041fe200078e00ff */
[----:B------:R-:W-:Y:S02]  /*15300*/  LOP3.LUT R8, R2, 0x10, RZ, 0xc0, !PT ;  /* 0x0000001002087812 */ /* 0x000fe400078ec0ff */
[----:B------:R-:W-:Y:S01]  /*15310*/  MOV R2, c[0x0][0x1a4] ;  /* 0x0000690000027a02 */ /* 0x000fe20000000f00 */
[----:B------:R-:W-:Y:S01]  /*15320*/  IMAD R3, R3, 0x7e, RZ ;  /* 0x0000007e03037824 */ /* 0x000fe200078e02ff */
[----:B------:R-:W-:Y:S01]  /*15330*/  LOP3.LUT R0, R0, 0x10, R9, 0x78, !PT ;  /* 0x0000001000007812 */ /* 0x000fe200078e7809 */
[----:B------:R0:W-:Y:S02]  /*15340*/  STL.64 [R1+0x1498], R10 ;  /* 0x0014980a01007387 */ /* 0x0001e40000100a00 */
[----:B------:R-:W-:Y:S02]  /*15350*/  IMAD R2, R2, 0x7f, RZ ;  /* 0x0000007f02027824 */ /* 0x000fe400078e02ff */
[----:B------:R-:W-:-:S02]  /*15360*/  IMAD R0, R8, 0x80, R0 ;  /* 0x0000008008007824 */ /* 0x000fc400078e0200 */
[C---:B------:R-:W-:Y:S01]  /*15370*/  IMAD.WIDE R8, R3.reuse, 0x2, R4 ;  /* 0x0000000203087825 */ /* 0x040fe200078e0204 */
[----:B------:R1:W-:Y:S03]  /*15380*/  STL.64 [R1+0x1490], R12 ;  /* 0x0014900c01007387 */ /* 0x0003e60000100a00 */
[----:B0-----:R-:W-:-:S04]  /*15390*/  IMAD.WIDE R10, R3, 0x2, R6 ;  /* 0x00000002030a7825 */ /* 0x001fc800078e0206 */
[C---:B------:R-:W-:Y:S01]  /*153a0*/  IMAD.WIDE R6, R2.reuse, 0x2, R6 ;  /* 0x0000000202067825 */ /* 0x040fe200078e0206 */
[----:B------:R1:W-:Y:S03]  /*153b0*/  STL.64 [R1+0x1488], R10 ;  /* 0x0014880a01007387 */ /* 0x0003e60000100a00 */
[----:B------:R-:W-:Y:S01]  /*153c0*/  IMAD.WIDE R4, R2, 0x2, R4 ;  /* 0x0000000202047825 */ /* 0x000fe200078e0204 */
[----:B------:R1:W-:Y:S04]  /*153d0*/  STL.64 [R1+0x1480], R8 ;  /* 0x0014800801007387 */ /* 0x0003e80000100a00 */
[----:B------:R1:W-:Y:S04]  /*153e0*/  STL.64 [R1+0x1478], R6 ;  /* 0x0014780601007387 */ /* 0x0003e80000100a00 */
[----:B------:R1:W-:Y:S01]  /*153f0*/  STL.64 [R1+0x1470], R4 ;  /* 0x0014700401007387 */ /* 0x0003e20000100a00 */
[----:B------:R-:W-:-:S02]  /*15400*/  LOP3.LUT R3, R0, 0x20, RZ, 0x3c, !PT ;  /* 0x0000002000037812 */ /* 0x000fc400078e3cff */
[C---:B------:R-:W-:Y:S02]  /*15410*/  LOP3.LUT R2, R0.reuse, 0x40, RZ, 0x3c, !PT ;  /* 0x0000004000027812 */ /* 0x040fe400078e3cff */
[----:B------:R-:W-:Y:S01]  /*15420*/  LOP3.LUT R0, R0, 0x60, RZ, 0x3c, !PT ;  /* 0x0000006000007812 */ /* 0x000fe200078e3cff */
[----:B------:R-:W-:Y:S02]  /*15430*/  UMOV UR4, URZ ;  /* 0x0000003f00047c82 */ /* 0x000fe40008000000 */
[----:B------:R-:W-:Y:S02]  /*15440*/  UMOV UR5, URZ ;  /* 0x0000003f00057c82 */ /* 0x000fe40008000000 */
.L_x_35:
[----:B0-----:R-:W2:Y:S04]  /*15450*/  LDL.64 R2, [R1+0x710] ;  /* 0x0007100001027983 */ /* 0x001ea80000100a00 */
[----:B------:R-:W2:Y:S04]  /*15460*/  LDL R0, [R1+0x380] ;  /* 0x0003800001007983 */ /* 0x000ea80000100800 */
[----:B-1----:R-:W3:Y:S04]  /*15470*/  LDL.64 R4, [R1+0x1c58] ;  /* 0x001c580001047983 */ /* 0x002ee80000100a00 */
[----:B------:R-:W4:Y:S04]  /*15480*/  LDL.64 R6, [R1+0x1c50] ;  /* 0x001c500001067983 */ /* 0x000f280000100a00 */
[----:B------:R-:W4:Y:S04]  /*15490*/  LDL.64 R8, [R1+0x1c48] ;  /* 0x001c480001087983 */ /* 0x000f280000100a00 */
[----:B------:R-:W4:Y:S04]  /*154a0*/  LDL.64 R10, [R1+0x1c40] ;  /* 0x001c4000010a7983 */ /* 0x000f280000100a00 */
[----:B------:R-:W4:Y:S04]  /*154b0*/  LDL.64 R12, [R1+0x1c38] ;  /* 0x001c3800010c7983 */ /* 0x000f280000100a00 */
[----:B------:R-:W4:Y:S04]  /*154c0*/  LDL.64 R20, [R1+0x1c30] ;  /* 0x001c300001147983 */ /* 0x000f280000100a00 */
[----:B------:R-:W4:Y:S04]  /*154d0*/  LDL.64 R24, [R1+0x1c20] ;  /* 0x001c200001187983 */ /* 0x000f280000100a00 */
[----:B------:R-:W4:Y:S04]  /*154e0*/  LDL.64 R14, [R1+0x1c28] ;  /* 0x001c2800010e7983 */ /* 0x000f280000100a00 */
[----:B------:R-:W4:Y:S04]  /*154f0*/  LDL.64 R18, [R1+0x1c18] ;  /* 0x001c180001127983 */ /* 0x000f280000100a00 */
[----:B------:R-:W4:Y:S01]  /*15500*/  LDL.64 R16, [R1+0x1c10] ;  /* 0x001c100001107983 */ /* 0x000f220000100a00 */
[----:B--2---:R-:W-:-:S05]  /*15510*/  IMAD.WIDE R2, R0, 0x2, R2 ;  /* 0x0000000200027825 */ /* 0x004fca00078e0202 */
[----:B------:R0:W2:Y:S01]  /*15520*/  LDG.E.U16 R23, [R2.64] ;  /* 0x0000000602177981 */ /* 0x0000a2000c1e1500 */
[----:B---3--:R-:W-:-:S05]  /*15530*/  IMAD.WIDE R4, R0, 0x2, R4 ;  /* 0x0000000200047825 */ /* 0x008fca00078e0204 */
[----:B------:R1:W3:Y:S01]  /*15540*/  LDG.E.U16 R29, [R4.64] ;  /* 0x00000006041d7981 */ /* 0x0002e2000c1e1500 */
[----:B----4-:R-:W-:-:S04]  /*15550*/  IMAD.WIDE R6, R0, 0x2, R6 ;  /* 0x0000000200067825 */ /* 0x010fc800078e0206 */
[C---:B------:R-:W-:Y:S01]  /*15560*/  IMAD.WIDE R8, R0.reuse, 0x2, R8 ;  /* 0x0000000200087825 */ /* 0x040fe200078e0208 */
[----:B------:R4:W3:Y:S03]  /*15570*/  LDG.E.U16 R28, [R6.64] ;  /* 0x00000006061c7981 */ /* 0x0008e6000c1e1500 */
[C---:B------:R-:W-:Y:S01]  /*15580*/  IMAD.WIDE R10, R0.reuse, 0x2, R10 ;  /* 0x00000002000a7825 */ /* 0x040fe200078e020a */
[----:B------:R1:W3:Y:S03]  /*15590*/  LDG.E.U16 R26, [R8.64] ;  /* 0x00000006081a7981 */ /* 0x0002e6000c1e1500 */
[C---:B0-----:R-:W-:Y:S01]  /*155a0*/  IMAD.WIDE R2, R0.reuse, 0x2, R12 ;  /* 0x0000000200027825 */ /* 0x041fe200078e020c */
[----:B------:R0:W3:Y:S03]  /*155b0*/  LDG.E.U16 R27, [R10.64] ;  /* 0x000000060a1b7981 */ /* 0x0000e6000c1e1500 */
[----:B-1----:R-:W-:-:S04]  /*155c0*/  IMAD.WIDE R4, R0, 0x2, R20 ;  /* 0x0000000200047825 */ /* 0x002fc800078e0214 */
[C---:B------:R-:W-:Y:S02]  /*155d0*/  IMAD.WIDE R8, R0.reuse, 0x2, R24 ;  /* 0x0000000200087825 */ /* 0x040fe400078e0218 */
[----:B------:R1:W3:Y:S02]  /*155e0*/  LDG.E.U16 R25, [R2.64] ;  /* 0x0000000602197981 */ /* 0x0002e4000c1e1500 */
[C---:B----4-:R-:W-:Y:S02]  /*155f0*/  IMAD.WIDE R6, R0.reuse, 0x2, R14 ;  /* 0x0000000200067825 */ /* 0x050fe400078e020e */
[----:B--2---:R2:W-:Y:S04]  /*15600*/  STL [R1+0x39c], R23 ;  /* 0x00039c1701007387 */ /* 0x0045e80000100800 */
[----:B------:R-:W4:Y:S04]  /*15610*/  LDL.64 R20, [R1+0x1bf8] ;  /* 0x001bf80001147983 */ /* 0x000f280000100a00 */
[----:B------:R-:W4:Y:S04]  /*15620*/  LDL.64 R12, [R1+0x1c00] ;  /* 0x001c0000010c7983 */ /* 0x000f280000100a00 */
[----:B--2---:R-:W2:Y:S04]  /*15630*/  LDL.64 R22, [R1+0x1c08] ;  /* 0x001c080001167983 */ /* 0x004ea80000100a00 */
[----:B------:R-:W2:Y:S04]  /*15640*/  LDL.64 R14, [R1+0x1bf0] ;  /* 0x001bf000010e7983 */ /* 0x000ea80000100a00 */
[----:B---3--:R3:W-:Y:S04]  /*15650*/  STL [R1+0x398], R29 ;  /* 0x0003981d01007387 */ /* 0x0087e80000100800 */
[----:B---3--:R2:W3:Y:S01]  /*15660*/  LDG.E.U16 R29, [R4.64] ;  /* 0x00000006041d7981 */ /* 0x0084e2000c1e1500 */
[----:B0-----:R-:W-:-:S03]  /*15670*/  IMAD.WIDE R10, R0, 0x2, R18 ;  /* 0x00000002000a7825 */ /* 0x001fc600078e0212 */
[----:B------:R0:W-:Y:S01]  /*15680*/  STL [R1+0x394], R28 ;  /* 0x0003941c01007387 */ /* 0x0001e20000100800 */
[----:B-1----:R-:W-:-:S03]  /*15690*/  IMAD.WIDE R2, R0, 0x2, R16 ;  /* 0x0000000200027825 */ /* 0x002fc600078e0210 */
[----:B------:R1:W-:Y:S04]  /*156a0*/  STL [R1+0x390], R26 ;  /* 0x0003901a01007387 */ /* 0x0003e80000100800 */
[----:B------:R-:W3:Y:S04]  /*156b0*/  LDL.64 R18, [R1+0x1be8] ;  /* 0x001be80001127983 */ /* 0x000ee80000100a00 */
[----:B0-----:R0:W3:Y:S04]  /*156c0*/  LDG.E.U16 R28, [R6.64] ;  /* 0x00000006061c7981 */ /* 0x0010e8000c1e1500 */
[----:B-1----:R4:W3:Y:S04]  /*156d0*/  LDG.E.U16 R26, [R8.64] ;  /* 0x00000006081a7981 */ /* 0x0028e8000c1e1500 */
[----:B------:R1:W-:Y:S04]  /*156e0*/  STL [R1+0x37c], R27 ;  /* 0x00037c1b01007387 */ /* 0x0003e80000100800 */
[----:B------:R0:W-:Y:S04]  /*156f0*/  STL [R1+0x378], R25 ;  /* 0x0003781901007387 */ /* 0x0001e80000100800 */
[----:B------:R-:W3:Y:S04]  /*15700*/  LDL.64 R16, [R1+0x1bd8] ;  /* 0x001bd80001107983 */ /* 0x000ee80000100a00 */
[----:B-1----:R1:W3:Y:S04]  /*15710*/  LDG.E.U16 R27, [R10.64] ;  /* 0x000000060a1b7981 */ /* 0x0022e8000c1e1500 */
[----:B0-----:R-:W3:Y:S01]  /*15720*/  LDL.64 R24, [R1+0x1be0] ;  /* 0x001be00001187983 */ /* 0x001ee20000100a00 */
[----:B----4-:R-:W-:-:S03]  /*15730*/  IMAD.WIDE R8, R0, 0x2, R20 ;  /* 0x0000000200087825 */ /* 0x010fc600078e0214 */
[----:B------:R0:W4:Y:S01]  /*15740*/  LDG.E.U16 R21, [R2.64] ;  /* 0x0000000602157981 */ /* 0x000122000c1e1500 */
[----:B------:R-:W-:-:S03]  /*15750*/  IMAD.WIDE R6, R0, 0x2, R12 ;  /* 0x0000000200067825 */ /* 0x000fc600078e020c */
[----:B------:R-:W4:Y:S01]  /*15760*/  LDL.64 R12, [R1+0x1bc8] ;  /* 0x001bc800010c7983 */ /* 0x000f220000100a00 */
[----:B--2---:R-:W-:-:S03]  /*15770*/  IMAD.WIDE R4, R0, 0x2, R22 ;  /* 0x0000000200047825 */ /* 0x004fc600078e0216 */
[----:B------:R-:W2:Y:S04]  /*15780*/  LDL.64 R22, [R1+0x1bd0] ;  /* 0x001bd00001167983 */ /* 0x000ea80000100a00 */
[----:B---3--:R3:W-:Y:S04]  /*15790*/  STL [R1+0x374], R29 ;  /* 0x0003741d01007387 */ /* 0x0087e80000100800 */
[----:B---3--:R3:W2:Y:S01]  /*157a0*/  LDG.E.U16 R29, [R4.64] ;  /* 0x00000006041d7981 */ /* 0x0086a2000c1e1500 */
[----:B-1----:R-:W-:-:S03]  /*157b0*/  IMAD.WIDE R10, R0, 0x2, R14 ;  /* 0x00000002000a7825 */ /* 0x002fc600078e020e */
[----:B------:R1:W-:Y:S04]  /*157c0*/  STL [R1+0x370], R28 ;  /* 0x0003701c01007387 */ /* 0x0003e80000100800 */
[----:B------:R0:W-:Y:S04]  /*157d0*/  STL [R1+0x36c], R26 ;  /* 0x00036c1a01007387 */ /* 0x0001e80000100800 */
[----:B------:R-:W2:Y:S04]  /*157e0*/  LDL.64 R14, [R1+0x1bc0] ;  /* 0x001bc000010e7983 */ /* 0x000ea80000100a00 */
[----:B-1----:R1:W2:Y:S04]  /*157f0*/  LDG.E.U16 R28, [R6.64] ;  /* 0x00000006061c7981 */ /* 0x0022a8000c1e1500 */
[----:B0-----:R2:W2:Y:S01]  /*15800*/  LDG.E.U16 R26, [R8.64] ;  /* 0x00000006081a7981 */ /* 0x0014a2000c1e1500 */
[----:B------:R-:W-:-:S03]  /*15810*/  IMAD.WIDE R2, R0, 0x2, R18 ;  /* 0x0000000200027825 */ /* 0x000fc600078e0212 */
[----:B------:R0:W-:Y:S01]  /*15820*/  STL [R1+0x368], R27 ;  /* 0x0003681b01007387 */ /* 0x0001e20000100800 */
[----:B---3--:R-:W-:-:S03]  /*15830*/  IMAD.WIDE R4, R0, 0x2, R24 ;  /* 0x0000000200047825 */ /* 0x008fc600078e0218 */
[----:B0-----:R0:W3:Y:S01]  /*15840*/  LDG.E.U16 R27, [R10.64] ;  /* 0x000000060a1b7981 */ /* 0x0010e2000c1e1500 */
[----:B-1----:R-:W-:-:S03]  /*15850*/  IMAD.WIDE R6, R0, 0x2, R16 ;  /* 0x0000000200067825 */ /* 0x002fc600078e0210 */
[----:B----4-:R1:W-:Y:S04]  /*15860*/  STL [R1+0x364], R21 ;  /* 0x0003641501007387 */ /* 0x0103e80000100800 */
[----:B------:R-:W4:Y:S01]  /*15870*/  LDL.64 R24, [R1+0x1ba8] ;  /* 0x001ba80001187983 */ /* 0x000f220000100a00 */
[----:B--2---:R-:W-:-:S03]  /*15880*/  IMAD.WIDE R8, R0, 0x2, R22 ;  /* 0x0000000200087825 */ /* 0x004fc600078e0216 */
[----:B------:R-:W2:Y:S04]  /*15890*/  LDL.64 R18, [R1+0x1bb0] ;  /* 0x001bb00001127983 */ /* 0x000ea80000100a00 */
[----:B-1----:R-:W2:Y:S04]  /*158a0*/  LDL.64 R20, [R1+0x1bb8] ;  /* 0x001bb80001147983 */ /* 0x002ea80000100a00 */
[----:B------:R1:W2:Y:S04]  /*158b0*/  LDG.E.U16 R23, [R2.64] ;  /* 0x0000000602177981 */ /* 0x0002a8000c1e1500 */
[----:B------:R-:W2:Y:S04]  /*158c0*/  LDL.64 R16, [R1+0x1ba0] ;  /* 0x001ba00001107983 */ /* 0x000ea80000100a00 */
[----:B------:R0:W-:Y:S04]  /*158d0*/  STL [R1+0x360], R29 ;  /* 0x0003601d01007387 */ /* 0x0001e80000100800 */
[----:B0-----:R0:W2:Y:S01]  /*158e0*/  LDG.E.U16 R29, [R4.64] ;  /* 0x00000006041d7981 */ /* 0x0010a2000c1e1500 */
[----:B------:R-:W-:-:S04]  /*158f0*/  IMAD.WIDE R10, R0, 0x2, R12 ;  /* 0x00000002000a7825 */ /* 0x000fc800078e020c */
[C---:B-1----:R-:W-:Y:S01]  /*15900*/  IMAD.WIDE R2, R0.reuse, 0x2, R14 ;  /* 0x0000000200027825 */ /* 0x042fe200078e020e */
[----:B------:R1:W-:Y:S04]  /*15910*/  STL [R1+0x35c], R28 ;  /* 0x00035c1c01007387 */ /* 0x0003e80000100800 */
[----:B------:R0:W-:Y:S04]  /*15920*/  STL [R1+0x358], R26 ;  /* 0x0003581a01007387 */ /* 0x0001e80000100800 */
[----:B------:R-:W2:Y:S04]  /*15930*/  LDL.64 R12, [R1+0x1b98] ;  /* 0x001b9800010c7983 */ /* 0x000ea80000100a00 */
[----:B-1----:R2:W2:Y:S04]  /*15940*/  LDG.E.U16 R28, [R6.64] ;  /* 0x00000006061c7981 */ /* 0x0024a8000c1e1500 */
[----:B0-----:R4:W2:Y:S04]  /*15950*/  LDG.E.U16 R26, [R8.64] ;  /* 0x00000006081a7981 */ /* 0x0018a8000c1e1500 */
[----:B---3--:R0:W-:Y:S04]  /*15960*/  STL [R1+0x354], R27 ;  /* 0x0003541b01007387 */ /* 0x0081e80000100800 */
[----:B0-----:R0:W3:Y:S01]  /*15970*/  LDG.E.U16 R27, [R10.64] ;  /* 0x000000060a1b7981 */ /* 0x0010e2000c1e1500 */
[----:B----4-:R-:W-:-:S03]  /*15980*/  IMAD.WIDE R8, R0, 0x2, R24 ;  /* 0x0000000200087825 */ /* 0x010fc600078e0218 */
[----:B------:R1:W4:Y:S01]  /*15990*/  LDG.E.U16 R25, [R2.64] ;  /* 0x0000000602197981 */ /* 0x000322000c1e1500 */
[----:B--2---:R-:W-:-:S04]  /*159a0*/  IMAD.WIDE R6, R0, 0x2, R18 ;  /* 0x0000000200067825 */ /* 0x004fc800078e0212 */
[C---:B------:R-:W-:Y:S01]  /*159b0*/  IMAD.WIDE R4, R0.reuse, 0x2, R20 ;  /* 0x0000000200047825 */ /* 0x040fe200078e0214 */
[----:B------:R2:W-:Y:S04]  /*159c0*/  STL [R1+0x350], R23 ;  /* 0x0003501701007387 */ /* 0x0005e80000100800 */
[----:B------:R-:W4:Y:S04]  /*159d0*/  LDL.64 R14, [R1+0x1b88] ;  /* 0x001b8800010e7983 */ /* 0x000f280000100a00 */
[----:B------:R-:W4:Y:S04]  /*159e0*/  LDL.64 R20, [R1+0x1b80] ;  /* 0x001b800001147983 */ /* 0x000f280000100a00 */
[----:B--2---:R-:W3:Y:S04]  /*159f0*/  LDL.64 R22, [R1+0x1b90] ;  /* 0x001b900001167983 */ /* 0x004ee80000100a00 */
[----:B------:R-:W3:Y:S04]  /*15a00*/  LDL.64 R18, [R1+0x1b78] ;  /* 0x001b780001127983 */ /* 0x000ee80000100a00 */
[----:B------:R0:W-:Y:S04]  /*15a10*/  STL [R1+0x34c], R29 ;  /* 0x00034c1d01007387 */ /* 0x0001e80000100800 */
[----:B0-----:R3:W3:Y:S01]  /*15a20*/  LDG.E.U16 R29, [R4.64] ;  /* 0x00000006041d7981 */ /* 0x0016e2000c1e1500 */
[----:B------:R-:W-:-:S03]  /*15a30*/  IMAD.WIDE R10, R0, 0x2, R16 ;  /* 0x00000002000a7825 */ /* 0x000fc600078e0210 */
[----:B------:R0:W-:Y:S04]  /*15a40*/  STL [R1+0x348], R28 ;  /* 0x0003481c01007387 */ /* 0x0001e80000100800 */
[----:B------:R1:W-:Y:S04]  /*15a50*/  STL [R1+0x344], R26 ;  /* 0x0003441a01007387 */ /* 0x0003e80000100800 */
[----:B------:R-:W3:Y:S04]  /*15a60*/  LDL.64 R16, [R1+0x1b70] ;  /* 0x001b700001107983 */ /* 0x000ee80000100a00 */
[----:B0-----:R0:W3:Y:S04]  /*15a70*/  LDG.E.U16 R28, [R6.64] ;  /* 0x00000006061c7981 */ /* 0x0010e8000c1e1500 */
[----:B-1----:R1:W3:Y:S04]  /*15a80*/  LDG.E.U16 R26, [R8.64] ;  /* 0x00000006081a7981 */ /* 0x0022e8000c1e1500 */
[----:B---3--:R3:W-:Y:S01]  /*15a90*/  STL [R1+0x340], R27 ;  /* 0x0003401b01007387 */ /* 0x0087e20000100800 */
[----:B------:R-:W-:-:S06]  /*15aa0*/  IMAD.WIDE R2, R0, 0x2, R12 ;  /* 0x0000000200027825 */ /* 0x000fcc00078e020c */
[----:B------:R-:W3:Y:S04]  /*15ab0*/  LDG.E.U16 R3, [R2.64] ;  /* 0x0000000602037981 */ /* 0x000ee8000c1e1500 */
[----:B---3--:R3:W3:Y:S04]  /*15ac0*/  LDG.E.U16 R27, [R10.64] ;  /* 0x000000060a1b7981 */ /* 0x0086e8000c1e1500 */
[----:B----4-:R4:W-:Y:S04]  /*15ad0*/  STL [R1+0x33c], R25 ;  /* 0x00033c1901007387 */ /* 0x0109e80000100800 */
[----:B------:R-:W2:Y:S04]  /*15ae0*/  LDL.64 R12, [R1+0x1b60] ;  /* 0x001b6000010c7983 */ /* 0x000ea80000100a00 */
[----:B----4-:R-:W4:Y:S01]  /*15af0*/  LDL.64 R24, [R1+0x1b68] ;  /* 0x001b680001187983 */ /* 0x010f220000100a00 */
[----:B0-----:R-:W-:-:S03]  /*15b00*/  IMAD.WIDE R6, R0, 0x2, R14 ;  /* 0x0000000200067825 */ /* 0x001fc600078e020e */
[----:B------:R-:W4:Y:S01]  /*15b10*/  LDL.64 R14, [R1+0x1b50] ;  /* 0x001b5000010e7983 */ /* 0x000f220000100a00 */
[----:B---3--:R-:W-:-:S03]  /*15b20*/  IMAD.WIDE R4, R0, 0x2, R22 ;  /* 0x0000000200047825 */ /* 0x008fc600078e0216 */
[----:B------:R-:W3:Y:S04]  /*15b30*/  LDL.64 R22, [R1+0x1b58] ;  /* 0x001b580001167983 */ /* 0x000ee80000100a00 */
[----:B------:R0:W-:Y:S04]  /*15b40*/  STL [R1+0x338], R29 ;  /* 0x0003381d01007387 */ /* 0x0001e80000100800 */
[----:B0-----:R-:W3:Y:S01]  /*15b50*/  LDG.E.U16 R29, [R4.64] ;  /* 0x00000006041d7981 */ /* 0x001ee2000c1e1500 */
[----:B-1----:R-:W-:-:S04]  /*15b60*/  IMAD.WIDE R8, R0, 0x2, R20 ;  /* 0x0000000200087825 */ /* 0x002fc800078e0214 */
[C---:B------:R-:W-:Y:S01]  /*15b70*/  IMAD.WIDE R10, R0.reuse, 0x2, R18 ;  /* 0x00000002000a7825 */ /* 0x040fe200078e0212 */
[----:B------:R0:W-:Y:S04]  /*15b80*/  STL [R1+0x334], R28 ;  /* 0x0003341c01007387 */ /* 0x0001e80000100800 */
[----:B------:R1:W-:Y:S04]  /*15b90*/  STL [R1+0x330], R26 ;  /* 0x0003301a01007387 */ /* 0x0003e80000100800 */
[----:B------:R-:W3:Y:S04]  /*15ba0*/  LDL.64 R18, [R1+0x1b48] ;  /* 0x001b480001127983 */ /* 0x000ee80000100a00 */
[----:B0-----:R0:W3:Y:S04]  /*15bb0*/  LDG.E.U16 R28, [R6.64] ;  /* 0x00000006061c7981 */ /* 0x0010e8000c1e1500 */
[----:B-1----:R4:W3:Y:S01]  /*15bc0*/  LDG.E.U16 R26, [R8.64] ;  /* 0x00000006081a7981 */ /* 0x0028e2000c1e1500 */
[----:B0-----:R-:W-:-:S03]  /*15bd0*/  IMAD.WIDE R6, R0, 0x2, R16 ;  /* 0x0000000200067825 */ /* 0x001fc600078e0210 */
[----:B------:R0:W-:Y:S04]  /*15be0*/  STL [R1+0x32c], R27 ;  /* 0x00032c1b01007387 */ /* 0x0001e80000100800 */
[----:B------:R-:W3:Y:S04]  /*15bf0*/  LDL.64 R20, [R1+0x1b40] ;  /* 0x001b400001147983 */ /* 0x000ee80000100a00 */
[----:B------:R-:W3:Y:S04]  /*15c00*/  LDG.E.U16 R7, [R6.64] ;  /* 0x0000000606077981 */ /* 0x000ee8000c1e1500 */
[----:B0-----:R2:W3:Y:S04]  /*15c10*/  LDG.E.U16 R27, [R10.64] ;  /* 0x000000060a1b7981 */ /* 0x0014e8000c1e1500 */
[----:B------:R-:W3:Y:S01]  /*15c20*/  LDL.64 R16, [R1+0x1b38] ;  /* 0x001b380001107983 */ /* 0x000ee20000100a00 */
[----:B--2---:R-:W-:-:S03]  /*15c30*/  IMAD.WIDE R10, R0, 0x2, R12 ;  /* 0x00000002000a7825 */ /* 0x004fc600078e020c */
[----:B------:R-:W2:Y:S01]  /*15c40*/  LDL.64 R12, [R1+0x1b28] ;  /* 0x001b2800010c7983 */ /* 0x000ea20000100a00 */
[----:B----4-:R-:W-:-:S03]  /*15c50*/  IMAD.WIDE R8, R0, 0x2, R24 ;  /* 0x0000000200087825 */ /* 0x010fc600078e0218 */
[----:B------:R-:W4:Y:S04]  /*15c60*/  LDL.64 R24, [R1+0x1b30] ;  /* 0x001b300001187983 */ /* 0x000f280000100a00 */
[----:B------:R-:W-:Y:S04]  /*15c70*/  STL [R1+0x328], R3 ;  /* 0x0003280301007387 */ /* 0x000fe80000100800 */
[----:B---3--:R0:W-:Y:S04]  /*15c80*/  STL [R1+0x324], R29 ;  /* 0x0003241d01007387 */ /* 0x0081e80000100800 */
[----:B0-----:R0:W3:Y:S01]  /*15c90*/  LDG.E.U16 R29, [R8.64] ;  /* 0x00000006081d7981 */ /* 0x0010e2000c1e1500 */
[----:B------:R-:W-:-:S04]  /*15ca0*/  IMAD.WIDE R4, R0, 0x2, R22 ;  /* 0x0000000200047825 */ /* 0x000fc800078e0216 */
[C---:B------:R-:W-:Y:S01]  /*15cb0*/  IMAD.WIDE R2, R0.reuse, 0x2, R14 ;  /* 0x0000000200027825 */ /* 0x040fe200078e020e */
[----:B------:R1:W-:Y:S04]  /*15cc0*/  STL [R1+0x320], R28 ;  /* 0x0003201c01007387 */ /* 0x0003e80000100800 */
[----:B------:R0:W-:Y:S04]  /*15cd0*/  STL [R1+0x31c], R26 ;  /* 0x00031c1a01007387 */ /* 0x0001e80000100800 */
[----:B------:R-:W2:Y:S04]  /*15ce0*/  LDL.64 R14, [R1+0x1b20] ;  /* 0x001b2000010e7983 */ /* 0x000ea80000100a00 */
[----:B-1----:R1:W2:Y:S04]  /*15cf0*/  LDG.E.U16 R28, [R10.64] ;  /* 0x000000060a1c7981 */ /* 0x0022a8000c1e1500 */
[----:B0-----:R4:W2:Y:S01]  /*15d00*/  LDG.E.U16 R26, [R4.64] ;  /* 0x00000006041a7981 */ /* 0x0018a2000c1e1500 */
[----:B------:R-:W-:-:S04]  /*15d10*/  IMAD.WIDE R8, R0, 0x2, R20 ;  /* 0x0000000200087825 */ /* 0x000fc800078e0214 */
[C---:B-1----:R-:W-:Y:S01]  /*15d20*/  IMAD.WIDE R10, R0.reuse, 0x2, R18 ;  /* 0x00000002000a7825 */ /* 0x042fe200078e0212 */
[----:B------:R0:W-:Y:S04]  /*15d30*/  STL [R1+0x318], R27 ;  /* 0x0003181b01007387 */ /* 0x0001e80000100800 */
[----:B------:R-:W2:Y:S04]  /*15d40*/  LDL.64 R22, [R1+0x1b18] ;  /* 0x001b180001167983 */ /* 0x000ea80000100a00 */
[----:B------:R-:W2:Y:S04]  /*15d50*/  LDL.64 R18, [R1+0x1b10] ;  /* 0x001b100001127983 */ /* 0x000ea80000100a00 */
[----:B0-----:R2:W2:Y:S04]  /*15d60*/  LDG.E.U16 R27, [R2.64] ;  /* 0x00000006021b7981 */ /* 0x0014a8000c1e1500 */
[----:B------:R0:W-:Y:S04]  /*15d70*/  STL [R1+0x314], R7 ;  /* 0x0003140701007387 */ /* 0x0001e80000100800 */
[----:B------:R-:W2:Y:S01]  /*15d80*/  LDL.64 R20, [R1+0x1b08] ;  /* 0x001b080001147983 */ /* 0x000ea20000100a00 */
[----:B0-----:R-:W-:-:S03]  /*15d90*/  IMAD.WIDE R6, R0, 0x2, R16 ;  /* 0x0000000200067825 */ /* 0x001fc600078e0210 */
[----:B------:R-:W2:Y:S01]  /*15da0*/  LDL.64 R16, [R1+0x1b00] ;  /* 0x001b000001107983 */ /* 0x000ea20000100a00 */
[----:B----4-:R-:W-:-:S03]  /*15db0*/  IMAD.WIDE R4, R0, 0x2, R24 ;  /* 0x0000000200047825 */ /* 0x010fc600078e0218 */
[----:B------:R0:W4:Y:S04]  /*15dc0*/  LDG.E.U16 R25, [R10.64] ;  /* 0x000000060a197981 */ /* 0x000128000c1e1500 */
[----:B---3--:R1:W-:Y:S04]  /*15dd0*/  STL [R1+0x310], R29 ;  /* 0x0003101d01007387 */ /* 0x0083e80000100800 */
[----:B-1----:R1:W3:Y:S01]  /*15de0*/  LDG.E.U16 R29, [R8.64] ;  /* 0x00000006081d7981 */ /* 0x0022e2000c1e1500 */
[----:B--2---:R-:W-:-:S04]  /*15df0*/  IMAD.WIDE R2, R0, 0x2, R12 ;  /* 0x0000000200027825 */ /* 0x004fc800078e020c */
[C---:B0-----:R-:W-:Y:S01]  /*15e00*/  IMAD.WIDE R10, R0.reuse, 0x2, R14 ;  /* 0x00000002000a7825 */ /* 0x041fe200078e020e */
[----:B------:R0:W-:Y:S04]  /*15e10*/  STL [R1+0x30c], R28 ;  /* 0x00030c1c01007387 */ /* 0x0001e80000100800 */
[----:B------:R2:W-:Y:S04]  /*15e20*/  STL [R1+0x308], R26 ;  /* 0x0003081a01007387 */ /* 0x0005e80000100800 */
[----:B------:R-:W3:Y:S04]  /*15e30*/  LDL.64 R12, [R1+0x1af8] ;  /* 0x001af800010c7983 */ /* 0x000ee80000100a00 */
[----:B0-----:R0:W3:Y:S04]  /*15e40*/  LDG.E.U16 R28, [R6.64] ;  /* 0x00000006061c7981 */ /* 0x0010e8000c1e1500 */
[----:B--2---:R2:W3:Y:S01]  /*15e50*/  LDG.E.U16 R26, [R4.64] ;  /* 0x00000006041a7981 */ /* 0x0044e2000c1e1500 */
[----:B-1----:R-:W-:-:S03]  /*15e60*/  IMAD.WIDE R8, R0, 0x2, R22 ;  /* 0x0000000200087825 */ /* 0x002fc600078e0216 */
[----:B------:R1:W-:Y:S01]  /*15e70*/  STL [R1+0x304], R27 ;  /* 0x0003041b01007387 */ /* 0x0003e20000100800 */
[----:B0-----:R-:W-:-:S04]  /*15e80*/  IMAD.WIDE R6, R0, 0x2, R18 ;  /* 0x0000000200067825 */ /* 0x001fc800078e0212 */
[C---:B--2---:R-:W-:Y:S01]  /*15e90*/  IMAD.WIDE R4, R0.reuse, 0x2, R20 ;  /* 0x0000000200047825 */ /* 0x044fe200078e0214 */
[----:B-1----:R0:W3:Y:S04]  /*15ea0*/  LDG.E.U16 R27, [R2.64] ;  /* 0x00000006021b7981 */ /* 0x0020e8000c1e1500 */
[----:B------:R1:W3:Y:S04]  /*15eb0*/  LDG.E.U16 R21, [R10.64] ;  /* 0x000000060a157981 */ /* 0x0002e8000c1e1500 */
[----:B----4-:R4:W-:Y:S04]  /*15ec0*/  STL [R1+0x300], R25 ;  /* 0x0003001901007387 */ /* 0x0109e80000100800 */
[----:B------:R-:W2:Y:S04]  /*15ed0*/  LDL.64 R22, [R1+0x1ae0] ;  /* 0x001ae00001167983 */ /* 0x000ea80000100a00 */
[----:B------:R-:W2:Y:S04]  /*15ee0*/  LDL.64 R14, [R1+0x1ae8] ;  /* 0x001ae800010e7983 */ /* 0x000ea80000100a00 */
[----:B----4-:R-:W4:Y:S04]  /*15ef0*/  LDL.64 R24, [R1+0x1af0] ;  /* 0x001af00001187983 */ /* 0x010f280000100a00 */
[----:B------:R-:W4:Y:S04]  /*15f00*/  LDL.64 R18, [R1+0x1ad8] ;  /* 0x001ad80001127983 */ /* 0x000f280000100a00 */
[----:B---3--:R3:W-:Y:S04]  /*15f10*/  STL [R1+0x2fc], R29 ;  /* 0x0002fc1d01007387 */ /* 0x0087e80000100800 */
[----:B---3--:R4:W3:Y:S01]  /*15f20*/  LDG.E.U16 R29, [R8.64] ;  /* 0x00000006081d7981 */ /* 0x0088e2000c1e1500 */
[----:B0-----:R-:W-:-:S04]  /*15f30*/  IMAD.WIDE R2, R0, 0x2, R16 ;  /* 0x0000000200027825 */ /* 0x001fc800078e0210 */
[C---:B-1----:R-:W-:Y:S01]  /*15f40*/  IMAD.WIDE R10, R0.reuse, 0x2, R12 ;  /* 0x00000002000a7825 */ /* 0x042fe200078e020c */
[----:B------:R0:W-:Y:S04]  /*15f50*/  STL [R1+0x2f8], R28 ;  /* 0x0002f81c01007387 */ /* 0x0001e80000100800 */
        /* <DEDUP_REMOVED lines=9> */
[----:B--2---:R-:W-:-:S03]  /*15ff0*/  IMAD.WIDE R4, R0, 0x2, R22 ;  /* 0x0000000200047825 */ /* 0x004fc600078e0216 */
[----:B------:R0:W2:Y:S01]  /*16000*/  LDG.E.U16 R23, [R10.64] ;  /* 0x000000060a177981 */ /* 0x0000a2000c1e1500 */
[----:B----4-:R-:W-:-:S03]  /*16010*/  IMAD.WIDE R8, R0, 0x2, R24 ;  /* 0x0000000200087825 */ /* 0x010fc600078e0218 */
[----:B------:R-:W4:Y:S01]  /*16020*/  LDL.64 R24, [R1+0x1ab8] ;  /* 0x001ab80001187983 */ /* 0x000f220000100a00 */
[----:B------:R-:W-:-:S03]  /*16030*/  IMAD.WIDE R6, R0, 0x2, R14 ;  /* 0x0000000200067825 */ /* 0x000fc600078e020e */
[----:B------:R-:W4:Y:S04]  /*16040*/  LDL.64 R14, [R1+0x1ab0] ;  /* 0x001ab000010e7983 */ /* 0x000f280000100a00 */
[----:B---3--:R3:W-:Y:S04]  /*16050*/  STL [R1+0x2e8], R29 ;  /* 0x0002e81d01007387 */ /* 0x0087e80000100800 */
[----:B---3--:R3:W4:Y:S01]  /*16060*/  LDG.E.U16 R29, [R8.64] ;  /* 0x00000006081d7981 */ /* 0x008722000c1e1500 */
[----:B-1----:R-:W-:-:S04]  /*16070*/  IMAD.WIDE R2, R0, 0x2, R18 ;  /* 0x0000000200027825 */ /* 0x002fc800078e0212 */
[C---:B0-----:R-:W-:Y:S01]  /*16080*/  IMAD.WIDE R10, R0.reuse, 0x2, R16 ;  /* 0x00000002000a7825 */ /* 0x041fe200078e0210 */
[----:B------:R0:W-:Y:S04]  /*16090*/  STL [R1+0x2e4], R28 ;  /* 0x0002e41c01007387 */ /* 0x0001e80000100800 */
[----:B------:R1:W-:Y:S04]  /*160a0*/  STL [R1+0x2e0], R26 ;  /* 0x0002e01a01007387 */ /* 0x0003e80000100800 */
[----:B------:R-:W4:Y:S04]  /*160b0*/  LDL.64 R18, [R1+0x1aa8] ;  /* 0x001aa80001127983 */ /* 0x000f280000100a00 */
[----:B0-----:R0:W4:Y:S04]  /*160c0*/  LDG.E.U16 R28, [R6.64] ;  /* 0x00000006061c7981 */ /* 0x001128000c1e1500 */
[----:B-1----:R4:W4:Y:S04]  /*160d0*/  LDG.E.U16 R26, [R4.64] ;  /* 0x00000006041a7981 */ /* 0x002928000c1e1500 */
[----:B------:R1:W-:Y:S01]  /*160e0*/  STL [R1+0x2dc], R27 ;  /* 0x0002dc1b01007387 */ /* 0x0003e20000100800 */
[----:B---3--:R-:W-:-:S03]  /*160f0*/  IMAD.WIDE R8, R0, 0x2, R20 ;  /* 0x0000000200087825 */ /* 0x008fc600078e0214 */
[----:B-1----:R1:W3:Y:S01]  /*16100*/  LDG.E.U16 R27, [R2.64] ;  /* 0x00000006021b7981 */ /* 0x0022e2000c1e1500 */
[----:B0-----:R-:W-:-:S03]  /*16110*/  IMAD.WIDE R6, R0, 0x2, R12 ;  /* 0x0000000200067825 */ /* 0x001fc600078e020c */
[----:B--2---:R0:W-:Y:S04]  /*16120*/  STL [R1+0x2d8], R23 ;  /* 0x0002d81701007387 */ /* 0x0041e80000100800 */
[----:B------:R-:W2:Y:S01]  /*16130*/  LDL.64 R20, [R1+0x1a90] ;  /* 0x001a900001147983 */ /* 0x000ea20000100a00 */
[----:B----4-:R-:W-:-:S03]  /*16140*/  IMAD.WIDE R4, R0, 0x2, R24 ;  /* 0x0000000200047825 */ /* 0x010fc600078e0218 */
[----:B------:R-:W4:Y:S04]  /*16150*/  LDL.64 R16, [R1+0x1a98] ;  /* 0x001a980001107983 */ /* 0x000f280000100a00 */
[----:B0-----:R-:W4:Y:S04]  /*16160*/  LDL.64 R22, [R1+0x1aa0] ;  /* 0x001aa00001167983 */ /* 0x001f280000100a00 */
[----:B------:R0:W4:Y:S04]  /*16170*/  LDG.E.U16 R25, [R10.64] ;  /* 0x000000060a197981 */ /* 0x000128000c1e1500 */
[----:B------:R-:W4:Y:S04]  /*16180*/  LDL.64 R12, [R1+0x1a88] ;  /* 0x001a8800010c7983 */ /* 0x000f280000100a00 */
[----:B------:R0:W-:Y:S04]  /*16190*/  STL [R1+0x2d4], R29 ;  /* 0x0002d41d01007387 */ /* 0x0001e80000100800 */
[----:B0-----:R4:W4:Y:S01]  /*161a0*/  LDG.E.U16 R29, [R8.64] ;  /* 0x00000006081d7981 */ /* 0x001922000c1e1500 */
[----:B-1----:R-:W-:-:S04]  /*161b0*/  IMAD.WIDE R2, R0, 0x2, R14 ;  /* 0x0000000200027825 */ /* 0x002fc800078e020e */
[C---:B------:R-:W-:Y:S01]  /*161c0*/  IMAD.WIDE R10, R0.reuse, 0x2, R18 ;  /* 0x00000002000a7825 */ /* 0x040fe200078e0212 */
[----:B------:R0:W-:Y:S04]  /*161d0*/  STL [R1+0x2d0], R28 ;  /* 0x0002d01c01007387 */ /* 0x0001e80000100800 */
[----:B------:R1:W-:Y:S04]  /*161e0*/  STL [R1+0x2cc], R26 ;  /* 0x0002cc1a01007387 */ /* 0x0003e80000100800 */
[----:B------:R-:W4:Y:S04]  /*161f0*/  LDL.64 R14, [R1+0x1a80] ;  /* 0x001a8000010e7983 */ /* 0x000f280000100a00 */
[----:B0-----:R0:W4:Y:S04]  /*16200*/  LDG.E.U16 R28, [R6.64] ;  /* 0x00000006061c7981 */ /* 0x001128000c1e1500 */
[----:B-1----:R2:W4:Y:S04]  /*16210*/  LDG.E.U16 R26, [R4.64] ;  /* 0x00000006041a7981 */ /* 0x002528000c1e1500 */
[----:B---3--:R1:W-:Y:S04]  /*16220*/  STL [R1+0x2c8], R27 ;  /* 0x0002c81b01007387 */ /* 0x0083e80000100800 */
[----:B-1----:R1:W4:Y:S01]  /*16230*/  LDG.E.U16 R27, [R2.64] ;  /* 0x00000006021b7981 */ /* 0x002322000c1e1500 */
[----:B--2---:R-:W-:-:S03]  /*16240*/  IMAD.WIDE R4, R0, 0x2, R20 ;  /* 0x0000000200047825 */ /* 0x004fc600078e0214 */
[----:B------:R2:W3:Y:S01]  /*16250*/  LDG.E.U16 R21, [R10.64] ;  /* 0x000000060a157981 */ /* 0x0004e2000c1e1500 */
[----:B----4-:R-:W-:-:S03]  /*16260*/  IMAD.WIDE R8, R0, 0x2, R22 ;  /* 0x0000000200087825 */ /* 0x010fc600078e0216 */
[----:B------:R4:W-:Y:S04]  /*16270*/  STL [R1+0x2c4], R25 ;  /* 0x0002c41901007387 */ /* 0x0009e80000100800 */
[----:B------:R-:W3:Y:S01]  /*16280*/  LDL.64 R22, [R1+0x1a68] ;  /* 0x001a680001167983 */ /* 0x000ee20000100a00 */
[----:B0-----:R-:W-:-:S03]  /*16290*/  IMAD.WIDE R6, R0, 0x2, R16 ;  /* 0x0000000200067825 */ /* 0x001fc600078e0210 */
[----:B------:R-:W3:Y:S04]  /*162a0*/  LDL.64 R18, [R1+0x1a70] ;  /* 0x001a700001127983 */ /* 0x000ee80000100a00 */
[----:B----4-:R-:W4:Y:S04]  /*162b0*/  LDL.64 R24, [R1+0x1a78] ;  /* 0x001a780001187983 */ /* 0x010f280000100a00 */
[----:B------:R-:W4:Y:S04]  /*162c0*/  LDL.64 R16, [R1+0x1a60] ;  /* 0x001a600001107983 */ /* 0x000f280000100a00 */
[----:B------:R0:W-:Y:S04]  /*162d0*/  STL [R1+0x2c0], R29 ;  /* 0x0002c01d01007387 */ /* 0x0001e80000100800 */
[----:B0-----:R4:W4:Y:S01]  /*162e0*/  LDG.E.U16 R29, [R8.64] ;  /* 0x00000006081d7981 */ /* 0x001922000c1e1500 */
[----:B-1----:R-:W-:-:S04]  /*162f0*/  IMAD.WIDE R2, R0, 0x2, R12 ;  /* 0x0000000200027825 */ /* 0x002fc800078e020c */
[C---:B--2---:R-:W-:Y:S01]  /*16300*/  IMAD.WIDE R10, R0.reuse, 0x2, R14 ;  /* 0x00000002000a7825 */ /* 0x044fe200078e020e */
[----:B------:R0:W-:Y:S04]  /*16310*/  STL [R1+0x2bc], R28 ;  /* 0x0002bc1c01007387 */ /* 0x0001e80000100800 */
[----:B------:R1:W-:Y:S04]  /*16320*/  STL [R1+0x2b8], R26 ;  /* 0x0002b81a01007387 */ /* 0x0003e80000100800 */
[----:B------:R-:W4:Y:S04]  /*16330*/  LDL.64 R12, [R1+0x1a58] ;  /* 0x001a5800010c7983 */ /* 0x000f280000100a00 */
[----:B0-----:R0:W4:Y:S04]  /*16340*/  LDG.E.U16 R28, [R6.64] ;  /* 0x00000006061c7981 */ /* 0x001128000c1e1500 */
[----:B-1----:R1:W4:Y:S04]  /*16350*/  LDG.E.U16 R26, [R4.64] ;  /* 0x00000006041a7981 */ /* 0x002328000c1e1500 */
[----:B------:R0:W-:Y:S04]  /*16360*/  STL [R1+0x2b4], R27 ;  /* 0x0002b41b01007387 */ /* 0x0001e80000100800 */
[----:B0-----:R0:W4:Y:S04]  /*16370*/  LDG.E.U16 R27, [R2.64] ;  /* 0x00000006021b7981 */ /* 0x001128000c1e1500 */
[----:B---3--:R3:W-:Y:S04]  /*16380*/  STL [R1+0x2b0], R21 ;  /* 0x0002b01501007387 */ /* 0x0087e80000100800 */
[----:B------:R-:W2:Y:S04]  /*16390*/  LDL.64 R14, [R1+0x1a48] ;  /* 0x001a4800010e7983 */ /* 0x000ea80000100a00 */
[----:B---3--:R-:W3:Y:S01]  /*163a0*/  LDL.64 R20, [R1+0x1a50] ;  /* 0x001a500001147983 */ /* 0x008ee20000100a00 */
[----:B-1----:R-:W-:-:S03]  /*163b0*/  IMAD.WIDE R4, R0, 0x2, R22 ;  /* 0x0000000200047825 */ /* 0x002fc600078e0216 */
[----:B------:R1:W2:Y:S01]  /*163c0*/  LDG.E.U16 R23, [R10.64] ;  /* 0x000000060a177981 */ /* 0x0002a2000c1e1500 */
[----:B----4-:R-:W-:-:S03]  /*163d0*/  IMAD.WIDE R8, R0, 0x2, R24 ;  /* 0x0000000200087825 */ /* 0x010fc600078e0218 */
[----:B------:R-:W4:Y:S01]  /*163e0*/  LDL.64 R24, [R1+0x1a40] ;  /* 0x001a400001187983 */ /* 0x000f220000100a00 */
[----:B------:R-:W-:-:S03]  /*163f0*/  IMAD.WIDE R6, R0, 0x2, R18 ;  /* 0x0000000200067825 */ /* 0x000fc600078e0212 */
[----:B------:R-:W4:Y:S04]  /*16400*/  LDL.64 R18, [R1+0x1a38] ;  /* 0x001a380001127983 */ /* 0x000f280000100a00 */
[----:B------:R0:W-:Y:S04]  /*16410*/  STL [R1+0x2ac], R29 ;  /* 0x0002ac1d01007387 */ /* 0x0001e80000100800 */
[----:B0-----:R3:W4:Y:S01]  /*16420*/  LDG.E.U16 R29, [R8.64] ;  /* 0x00000006081d7981 */ /* 0x001722000c1e1500 */
[----:B------:R-:W-:-:S04]  /*16430*/  IMAD.WIDE R2, R0, 0x2, R16 ;  /* 0x0000000200027825 */ /* 0x000fc800078e0210 */
[C---:B-1----:R-:W-:Y:S01]  /*16440*/  IMAD.WIDE R10, R0.reuse, 0x2, R12 ;  /* 0x00000002000a7825 */ /* 0x042fe200078e020c */
[----:B------:R0:W-:Y:S04]  /*16450*/  STL [R1+0x2a8], R28 ;  /* 0x0002a81c01007387 */ /* 0x0001e80000100800 */
[----:B------:R1:W-:Y:S04]  /*16460*/  STL [R1+0x2a4], R26 ;  /* 0x0002a41a01007387 */ /* 0x0003e80000100800 */
[----:B------:R-:W4:Y:S04]  /*16470*/  LDL.64 R16, [R1+0x1a30] ;  /* 0x001a300001107983 */ /* 0x000f280000100a00 */
[----:B0-----:R0:W4:Y:S04]  /*16480*/  LDG.E.U16 R28, [R6.64] ;  /* 0x00000006061c7981 */ /* 0x001128000c1e1500 */
[----:B-1----:R4:W4:Y:S04]  /*16490*/  LDG.E.U16 R26, [R4.64] ;  /* 0x00000006041a7981 */ /* 0x002928000c1e1500 */
[----:B------:R1:W-:Y:S04]  /*164a0*/  STL [R1+0x2a0], R27 ;  /* 0x0002a01b01007387 */ /* 0x0003e80000100800 */
[----:B-1----:R1:W4:Y:S01]  /*164b0*/  LDG.E.U16 R27, [R2.64] ;  /* 0x00000006021b7981 */ /* 0x002322000c1e1500 */
[----:B---3--:R-:W-:-:S03]  /*164c0*/  IMAD.WIDE R8, R0, 0x2, R20 ;  /* 0x0000000200087825 */ /* 0x008fc600078e0214 */
[----:B--2---:R2:W-:Y:S04]  /*164d0*/  STL [R1+0x29c], R23 ;  /* 0x00029c1701007387 */ /* 0x0045e80000100800 */
[----:B------:R-:W3:Y:S01]  /*164e0*/  LDL.64 R20, [R1+0x1a18] ;  /* 0x001a180001147983 */ /* 0x000ee20000100a00 */
[----:B----4-:R-:W-:-:S03]  /*164f0*/  IMAD.WIDE R4, R0, 0x2, R24 ;  /* 0x0000000200047825 */ /* 0x010fc600078e0218 */
[----:B------:R-:W2:Y:S04]  /*16500*/  LDL.64 R12, [R1+0x1a20] ;  /* 0x001a2000010c7983 */ /* 0x000ea80000100a00 */
[----:B--2---:R-:W2:Y:S04]  /*16510*/  LDL.64 R22, [R1+0x1a28] ;  /* 0x001a280001167983 */ /* 0x004ea80000100a00 */
[----:B------:R1:W2:Y:S01]  /*16520*/  LDG.E.U16 R25, [R10.64] ;  /* 0x000000060a197981 */ /* 0x0002a2000c1e1500 */
[----:B0-----:R-:W-:-:S03]  /*16530*/  IMAD.WIDE R6, R0, 0x2, R14 ;  /* 0x0000000200067825 */ /* 0x001fc600078e020e */
[----:B------:R-:W2:Y:S04]  /*16540*/  LDL.64 R14, [R1+0x1a10] ;  /* 0x001a1000010e7983 */ /* 0x000ea80000100a00 */
[----:B------:R0:W-:Y:S04]  /*16550*/  STL [R1+0x298], R29 ;  /* 0x0002981d01007387 */ /* 0x0001e80000100800 */
[----:B0-----:R2:W2:Y:S01]  /*16560*/  LDG.E.U16 R29, [R8.64] ;  /* 0x00000006081d7981 */ /* 0x0014a2000c1e1500 */
[----:B-1----:R-:W-:-:S04]  /*16570*/  IMAD.WIDE R2, R0, 0x2, R18 ;  /* 0x0000000200027825 */ /* 0x002fc800078e0212 */
[C---:B------:R-:W-:Y:S01]  /*16580*/  IMAD.WIDE R10, R0.reuse, 0x2, R16 ;  /* 0x00000002000a7825 */ /* 0x040fe200078e0210 */
[----:B------:R0:W-:Y:S04]  /*16590*/  STL [R1+0x294], R28 ;  /* 0x0002941c01007387 */ /* 0x0001e80000100800 */
[----:B------:R1:W-:Y:S04]  /*165a0*/  STL [R1+0x290], R26 ;  /* 0x0002901a01007387 */ /* 0x0003e80000100800 */
[----:B------:R-:W2:Y:S04]  /*165b0*/  LDL.64 R18, [R1+0x1a08] ;  /* 0x001a080001127983 */ /* 0x000ea80000100a00 */
[----:B0-----:R0:W2:Y:S04]  /*165c0*/  LDG.E.U16 R28, [R6.64] ;  /* 0x00000006061c7981 */ /* 0x0010a8000c1e1500 */
[----:B-1----:R3:W2:Y:S04]  /*165d0*/  LDG.E.U16 R26, [R4.64] ;  /* 0x00000006041a7981 */ /* 0x0026a8000c1e1500 */
[----:B------:R1:W-:Y:S04]  /*165e0*/  STL [R1+0x28c], R27 ;  /* 0x00028c1b01007387 */ /* 0x0003e80000100800 */
[----:B-1----:R1:W2:Y:S01]  /*165f0*/  LDG.E.U16 R27, [R2.64] ;  /* 0x00000006021b7981 */ /* 0x0022a2000c1e1500 */
[----:B---3--:R-:W-:-:S03]  /*16600*/  IMAD.WIDE R4, R0, 0x2, R20 ;  /* 0x0000000200047825 */ /* 0x008fc600078e0214 */
[----:B------:R3:W4:Y:S01]  /*16610*/  LDG.E.U16 R21, [R10.64] ;  /* 0x000000060a157981 */ /* 0x000722000c1e1500 */
[----:B--2---:R-:W-:-:S03]  /*16620*/  IMAD.WIDE R8, R0, 0x2, R22 ;  /* 0x0000000200087825 */ /* 0x004fc600078e0216 */
[----:B------:R2:W-:Y:S04]  /*16630*/  STL [R1+0x288], R25 ;  /* 0x0002881901007387 */ /* 0x0005e80000100800 */
[----:B------:R-:W4:Y:S01]  /*16640*/  LDL.64 R22, [R1+0x19f0] ;  /* 0x0019f00001167983 */ /* 0x000f220000100a00 */
[----:B0-----:R-:W-:-:S03]  /*16650*/  IMAD.WIDE R6, R0, 0x2, R12 ;  /* 0x0000000200067825 */ /* 0x001fc600078e020c */
[----:B------:R-:W4:Y:S04]  /*16660*/  LDL.64 R16, [R1+0x19f8] ;  /* 0x0019f80001107983 */ /* 0x000f280000100a00 */
[----:B--2---:R-:W2:Y:S04]  /*16670*/  LDL.64 R24, [R1+0x1a00] ;  /* 0x001a000001187983 */ /* 0x004ea80000100a00 */
[----:B------:R-:W2:Y:S04]  /*16680*/  LDL.64 R12, [R1+0x19e8] ;  /* 0x0019e800010c7983 */ /* 0x000ea80000100a00 */
[----:B------:R0:W-:Y:S04]  /*16690*/  STL [R1+0x284], R29 ;  /* 0x0002841d01007387 */ /* 0x0001e80000100800 */
[----:B0-----:R2:W2:Y:S01]  /*166a0*/  LDG.E.U16 R29, [R8.64] ;  /* 0x00000006081d7981 */ /* 0x0014a2000c1e1500 */
[----:B-1----:R-:W-:-:S04]  /*166b0*/  IMAD.WIDE R2, R0, 0x2, R14 ;  /* 0x0000000200027825 */ /* 0x002fc800078e020e */
[C---:B---3--:R-:W-:Y:S01]  /*166c0*/  IMAD.WIDE R10, R0.reuse, 0x2, R18 ;  /* 0x00000002000a7825 */ /* 0x048fe200078e0212 */
[----:B------:R0:W-:Y:S04]  /*166d0*/  STL [R1+0x280], R28 ;  /* 0x0002801c01007387 */ /* 0x0001e80000100800 */
[----:B------:R1:W-:Y:S04]  /*166e0*/  STL [R1+0x27c], R26 ;  /* 0x00027c1a01007387 */ /* 0x0003e80000100800 */
[----:B------:R-:W2:Y:S04]  /*166f0*/  LDL.64 R14, [R1+0x19e0] ;  /* 0x0019e000010e7983 */ /* 0x000ea80000100a00 */
[----:B0-----:R0:W2:Y:S04]  /*16700*/  LDG.E.U16 R28, [R6.64] ;  /* 0x00000006061c7981 */ /* 0x0010a8000c1e1500 */
[----:B-1----:R1:W2:Y:S04]  /*16710*/  LDG.E.U16 R26, [R4.64] ;  /* 0x00000006041a7981 */ /* 0x0022a8000c1e1500 */
[----:B------:R0:W-:Y:S04]  /*16720*/  STL [R1+0x278], R27 ;  /* 0x0002781b01007387 */ /* 0x0001e80000100800 */
[----:B0-----:R0:W2:Y:S04]  /*16730*/  LDG.E.U16 R27, [R2.64] ;  /* 0x00000006021b7981 */ /* 0x0010a8000c1e1500 */
[----:B----4-:R4:W-:Y:S04]  /*16740*/  STL [R1+0x274], R21 ;  /* 0x0002741501007387 */ /* 0x0109e80000100800 */
[----:B------:R-:W3:Y:S04]  /*16750*/  LDL.64 R18, [R1+0x19d0] ;  /* 0x0019d00001127983 */ /* 0x000ee80000100a00 */
[----:B----4-:R-:W4:Y:S01]  /*16760*/  LDL.64 R20, [R1+0x19d8] ;  /* 0x0019d80001147983 */ /* 0x010f220000100a00 */
[----:B-1----:R-:W-:-:S03]  /*16770*/  IMAD.WIDE R4, R0, 0x2, R22 ;  /* 0x0000000200047825 */ /* 0x002fc600078e0216 */
[----:B------:R1:W4:Y:S01]  /*16780*/  LDG.E.U16 R23, [R10.64] ;  /* 0x000000060a177981 */ /* 0x000322000c1e1500 */
[----:B--2---:R-:W-:-:S03]  /*16790*/  IMAD.WIDE R8, R0, 0x2, R24 ;  /* 0x0000000200087825 */ /* 0x004fc600078e0218 */
[----:B------:R-:W2:Y:S01]  /*167a0*/  LDL.64 R24, [R1+0x19c8] ;  /* 0x0019c80001187983 */ /* 0x000ea20000100a00 */
[----:B------:R-:W-:-:S03]  /*167b0*/  IMAD.WIDE R6, R0, 0x2, R16 ;  /* 0x0000000200067825 */ /* 0x000fc600078e0210 */
        /* <DEDUP_REMOVED lines=8> */
[----:B0-----:R3:W2:Y:S04]  /*16840*/  LDG.E.U16 R28, [R6.64] ;  /* 0x00000006061c7981 */ /* 0x0016a8000c1e1500 */
[----:B-1----:R2:W2:Y:S04]  /*16850*/  LDG.E.U16 R26, [R4.64] ;  /* 0x00000006041a7981 */ /* 0x0024a8000c1e1500 */
[----:B------:R0:W-:Y:S04]  /*16860*/  STL [R1+0x264], R27 ;  /* 0x0002641b01007387 */ /* 0x0001e80000100800 */
[----:B0-----:R0:W2:Y:S01]  /*16870*/  LDG.E.U16 R27, [R2.64] ;  /* 0x00000006021b7981 */ /* 0x0010a2000c1e1500 */
[----:B---3--:R-:W-:-:S04]  /*16880*/  IMAD.WIDE R6, R0, 0x2, R18 ;  /* 0x0000000200067825 */ /* 0x008fc800078e0212 */
[C---:B----4-:R-:W-:Y:S01]  /*16890*/  IMAD.WIDE R8, R0.reuse, 0x2, R20 ;  /* 0x0000000200087825 */ /* 0x050fe200078e0214 */
[----:B------:R1:W-:Y:S04]  /*168a0*/  STL [R1+0x260], R23 ;  /* 0x0002601701007387 */ /* 0x0003e80000100800 */
[----:B------:R-:W3:Y:S01]  /*168b0*/  LDL.64 R18, [R1+0x1998] ;  /* 0x0019980001127983 */ /* 0x000ee20000100a00 */
[----:B--2---:R-:W-:-:S03]  /*168c0*/  IMAD.WIDE R4, R0, 0x2, R24 ;  /* 0x0000000200047825 */ /* 0x004fc600078e0218 */
[----:B------:R-:W2:Y:S04]  /*168d0*/  LDL.64 R14, [R1+0x19a8] ;  /* 0x0019a800010e7983 */ /* 0x000ea80000100a00 */
[----:B-1----:R-:W4:Y:S04]  /*168e0*/  LDL.64 R22, [R1+0x19b0] ;  /* 0x0019b00001167983 */ /* 0x002f280000100a00 */
        /* <DEDUP_REMOVED lines=12> */
[----:B0-----:R3:W2:Y:S02]  /*169b0*/  LDG.E.U16 R27, [R2.64] ;  /* 0x00000006021b7981 */ /* 0x0016a4000c1e1500 */
[----:B---3--:R-:W-:-:S02]  /*169c0*/  IMAD.WIDE R2, R0, 0x2, R18 ;  /* 0x0000000200027825 */ /* 0x008fc400078e0212 */
[----:B------:R0:W3:Y:S02]  /*169d0*/  LDG.E.U16 R19, [R10.64] ;  /* 0x000000060a137981 */ /* 0x0000e4000c1e1500 */
[C---:B----4-:R-:W-:Y:S02]  /*169e0*/  IMAD.WIDE R8, R0.reuse, 0x2, R22 ;  /* 0x0000000200087825 */ /* 0x050fe400078e0216 */
[----:B--2---:R2:W-:Y:S04]  /*169f0*/  STL [R1+0x24c], R25 ;  /* 0x00024c1901007387 */ /* 0x0045e80000100800 */
[----:B------:R-:W4:Y:S01]  /*16a00*/  LDL.64 R22, [R1+0x1978] ;  /* 0x0019780001167983 */ /* 0x000f220000100a00 */
[----:B------:R-:W-:-:S03]  /*16a10*/  IMAD.WIDE R6, R0, 0x2, R14 ;  /* 0x0000000200067825 */ /* 0x000fc600078e020e */
[----:B------:R-:W4:Y:S04]  /*16a20*/  LDL.64 R12, [R1+0x1980] ;  /* 0x00198000010c7983 */ /* 0x000f280000100a00 */
[----:B--2---:R-:W2:Y:S04]  /*16a30*/  LDL.64 R24, [R1+0x1988] ;  /* 0x0019880001187983 */ /* 0x004ea80000100a00 */
        /* <DEDUP_REMOVED lines=11> */
[----:B-1----:R1:W2:Y:S04]  /*16af0*/  LDG.E.U16 R27, [R2.64] ;  /* 0x00000006021b7981 */ /* 0x0022a8000c1e1500 */
[----:B---3--:R3:W-:Y:S04]  /*16b00*/  STL [R1+0x238], R19 ;  /* 0x0002381301007387 */ /* 0x0087e80000100800 */
[----:B------:R-:W2:Y:S04]  /*16b10*/  LDL.64 R16, [R1+0x1958] ;  /* 0x0019580001107983 */ /* 0x000ea80000100a00 */
[----:B---3--:R-:W3:Y:S01]  /*16b20*/  LDL.64 R18, [R1+0x1960] ;  /* 0x0019600001127983 */ /* 0x008ee20000100a00 */
[----:B----4-:R-:W-:-:S03]  /*16b30*/  IMAD.WIDE R4, R0, 0x2, R22 ;  /* 0x0000000200047825 */ /* 0x010fc600078e0216 */
[----:B------:R4:W3:Y:S01]  /*16b40*/  LDG.E.U16 R23, [R10.64] ;  /* 0x000000060a177981 */ /* 0x0008e2000c1e1500 */
[----:B--2---:R-:W-:-:S03]  /*16b50*/  IMAD.WIDE R8, R0, 0x2, R24 ;  /* 0x0000000200087825 */ /* 0x004fc600078e0218 */
[----:B------:R-:W2:Y:S01]  /*16b60*/  LDL.64 R24, [R1+0x1950] ;  /* 0x0019500001187983 */ /* 0x000ea20000100a00 */
[----:B0-----:R-:W-:-:S03]  /*16b70*/  IMAD.WIDE R6, R0, 0x2, R12 ;  /* 0x0000000200067825 */ /* 0x001fc600078e020c */
[----:B------:R-:W2:Y:S04]  /*16b80*/  LDL.64 R12, [R1+0x1948] ;  /* 0x00194800010c7983 */ /* 0x000ea80000100a00 */
[----:B------:R0:W-:Y:S04]  /*16b90*/  STL [R1+0x234], R29 ;  /* 0x0002341d01007387 */ /* 0x0001e80000100800 */
[----:B0-----:R3:W2:Y:S01]  /*16ba0*/  LDG.E.U16 R29, [R8.64] ;  /* 0x00000006081d7981 */ /* 0x0016a2000c1e1500 */
[----:B-1----:R-:W-:-:S04]  /*16bb0*/  IMAD.WIDE R2, R0, 0x2, R14 ;  /* 0x0000000200027825 */ /* 0x002fc800078e020e */
[C---:B----4-:R-:W-:Y:S01]  /*16bc0*/  IMAD.WIDE R10, R0.reuse, 0x2, R20 ;  /* 0x00000002000a7825 */ /* 0x050fe200078e0214 */
[----:B------:R0:W-:Y:S04]  /*16bd0*/  STL [R1+0x230], R28 ;  /* 0x0002301c01007387 */ /* 0x0001e80000100800 */
[----:B------:R1:W-:Y:S04]  /*16be0*/  STL [R1+0x22c], R26 ;  /* 0x00022c1a01007387 */ /* 0x0003e80000100800 */
[----:B------:R-:W4:Y:S04]  /*16bf0*/  LDL.64 R14, [R1+0x1940] ;  /* 0x00194000010e7983 */ /* 0x000f280000100a00 */
[----:B0-----:R0:W4:Y:S04]  /*16c00*/  LDG.E.U16 R28, [R6.64] ;  /* 0x00000006061c7981 */ /* 0x001128000c1e1500 */
[----:B-1----:R2:W4:Y:S04]  /*16c10*/  LDG.E.U16 R26, [R4.64] ;  /* 0x00000006041a7981 */ /* 0x002528000c1e1500 */
[----:B------:R1:W-:Y:S04]  /*16c20*/  STL [R1+0x228], R27 ;  /* 0x0002281b01007387 */ /* 0x0003e80000100800 */
[----:B-1----:R1:W4:Y:S01]  /*16c30*/  LDG.E.U16 R27, [R2.64] ;  /* 0x00000006021b7981 */ /* 0x002322000c1e1500 */
[----:B0-----:R-:W-:-:S04]  /*16c40*/  IMAD.WIDE R6, R0, 0x2, R16 ;  /* 0x0000000200067825 */ /* 0x001fc800078e0210 */
[C---:B---3--:R-:W-:Y:S01]  /*16c50*/  IMAD.WIDE R8, R0.reuse, 0x2, R18 ;  /* 0x0000000200087825 */ /* 0x048fe200078e0212 */
[----:B------:R0:W-:Y:S04]  /*16c60*/  STL [R1+0x224], R23 ;  /* 0x0002241701007387 */ /* 0x0001e80000100800 */
[----:B------:R-:W3:Y:S01]  /*16c70*/  LDL.64 R20, [R1+0x1930] ;  /* 0x0019300001147983 */ /* 0x000ee20000100a00 */
[----:B--2---:R-:W-:-:S03]  /*16c80*/  IMAD.WIDE R4, R0, 0x2, R24 ;  /* 0x0000000200047825 */ /* 0x004fc600078e0218 */
[----:B------:R-:W2:Y:S04]  /*16c90*/  LDL.64 R16, [R1+0x1920] ;  /* 0x0019200001107983 */ /* 0x000ea80000100a00 */
[----:B------:R4:W2:Y:S04]  /*16ca0*/  LDG.E.U16 R25, [R10.64] ;  /* 0x000000060a197981 */ /* 0x0008a8000c1e1500 */
[----:B0-----:R-:W2:Y:S04]  /*16cb0*/  LDL.64 R22, [R1+0x1938] ;  /* 0x0019380001167983 */ /* 0x001ea80000100a00 */
[----:B------:R-:W2:Y:S04]  /*16cc0*/  LDL.64 R18, [R1+0x1928] ;  /* 0x0019280001127983 */ /* 0x000ea80000100a00 */
[----:B------:R0:W-:Y:S04]  /*16cd0*/  STL [R1+0x220], R29 ;  /* 0x0002201d01007387 */ /* 0x0001e80000100800 */
[----:B0-----:R0:W2:Y:S01]  /*16ce0*/  LDG.E.U16 R29, [R8.64] ;  /* 0x00000006081d7981 */ /* 0x0010a2000c1e1500 */
[----:B-1----:R-:W-:-:S04]  /*16cf0*/  IMAD.WIDE R2, R0, 0x2, R12 ;  /* 0x0000000200027825 */ /* 0x002fc800078e020c */
[C---:B----4-:R-:W-:Y:S01]  /*16d00*/  IMAD.WIDE R10, R0.reuse, 0x2, R14 ;  /* 0x00000002000a7825 */ /* 0x050fe200078e020e */
[----:B------:R1:W-:Y:S04]  /*16d10*/  STL [R1+0x21c], R28 ;  /* 0x00021c1c01007387 */ /* 0x0003e80000100800 */
[----:B------:R4:W-:Y:S04]  /*16d20*/  STL [R1+0x218], R26 ;  /* 0x0002181a01007387 */ /* 0x0009e80000100800 */
[----:B------:R-:W2:Y:S04]  /*16d30*/  LDL.64 R12, [R1+0x1918] ;  /* 0x00191800010c7983 */ /* 0x000ea80000100a00 */
[----:B-1----:R3:W2:Y:S04]  /*16d40*/  LDG.E.U16 R28, [R6.64] ;  /* 0x00000006061c7981 */ /* 0x0026a8000c1e1500 */
[----:B----4-:R1:W4:Y:S04]  /*16d50*/  LDG.E.U16 R26, [R4.64] ;  /* 0x00000006041a7981 */ /* 0x010328000c1e1500 */
[----:B------:R0:W-:Y:S04]  /*16d60*/  STL [R1+0x214], R27 ;  /* 0x0002141b01007387 */ /* 0x0001e80000100800 */
[----:B0-----:R2:W4:Y:S01]  /*16d70*/  LDG.E.U16 R27, [R2.64] ;  /* 0x00000006021b7981 */ /* 0x001522000c1e1500 */
[----:B---3--:R-:W-:-:S04]  /*16d80*/  IMAD.WIDE R6, R0, 0x2, R20 ;  /* 0x0000000200067825 */ /* 0x008fc800078e0214 */
[C---:B--2---:R-:W-:Y:S02]  /*16d90*/  IMAD.WIDE R2, R0.reuse, 0x2, R16 ;  /* 0x0000000200027825 */ /* 0x044fe400078e0210 */
[----:B------:R0:W2:Y:S04]  /*16da0*/  LDG.E.U16 R17, [R10.64] ;  /* 0x000000060a117981 */ /* 0x0000a8000c1e1500 */
[----:B------:R3:W-:Y:S04]  /*16db0*/  STL [R1+0x210], R25 ;  /* 0x0002101901007387 */ /* 0x0007e80000100800 */
[----:B------:R-:W2:Y:S01]  /*16dc0*/  LDL.64 R20, [R1+0x18f8] ;  /* 0x0018f80001147983 */ /* 0x000ea20000100a00 */
[----:B------:R-:W-:-:S03]  /*16dd0*/  IMAD.WIDE R8, R0, 0x2, R22 ;  /* 0x0000000200087825 */ /* 0x000fc600078e0216 */
[----:B------:R-:W2:Y:S04]  /*16de0*/  LDL.64 R14, [R1+0x1908] ;  /* 0x00190800010e7983 */ /* 0x000ea80000100a00 */
[----:B---3--:R-:W3:Y:S04]  /*16df0*/  LDL.64 R24, [R1+0x1910] ;  /* 0x0019100001187983 */ /* 0x008ee80000100a00 */
[----:B------:R-:W3:Y:S04]  /*16e00*/  LDL.64 R22, [R1+0x1900] ;  /* 0x0019000001167983 */ /* 0x000ee80000100a00 */
[----:B------:R0:W-:Y:S04]  /*16e10*/  STL [R1+0x20c], R29 ;  /* 0x00020c1d01007387 */ /* 0x0001e80000100800 */
[----:B0-----:R3:W3:Y:S01]  /*16e20*/  LDG.E.U16 R29, [R8.64] ;  /* 0x00000006081d7981 */ /* 0x0016e2000c1e1500 */
[----:B-1----:R-:W-:-:S04]  /*16e30*/  IMAD.WIDE R4, R0, 0x2, R18 ;  /* 0x0000000200047825 */ /* 0x002fc800078e0212 */
[C---:B------:R-:W-:Y:S01]  /*16e40*/  IMAD.WIDE R10, R0.reuse, 0x2, R12 ;  /* 0x00000002000a7825 */ /* 0x040fe200078e020c */
[----:B------:R0:W-:Y:S04]  /*16e50*/  STL [R1+0x208], R28 ;  /* 0x0002081c01007387 */ /* 0x0001e80000100800 */
[----:B----4-:R1:W-:Y:S04]  /*16e60*/  STL [R1+0x204], R26 ;  /* 0x0002041a01007387 */ /* 0x0103e80000100800 */
[----:B------:R-:W3:Y:S04]  /*16e70*/  LDL.64 R18, [R1+0x18f0] ;  /* 0x0018f00001127983 */ /* 0x000ee80000100a00 */
[----:B0-----:R0:W3:Y:S04]  /*16e80*/  LDG.E.U16 R28, [R6.64] ;  /* 0x00000006061c7981 */ /* 0x0010e8000c1e1500 */
[----:B-1----:R1:W3:Y:S04]  /*16e90*/  LDG.E.U16 R26, [R4.64] ;  /* 0x00000006041a7981 */ /* 0x0022e8000c1e1500 */
[----:B------:R0:W-:Y:S04]  /*16ea0*/  STL [R1+0x200], R27 ;  /* 0x0002001b01007387 */ /* 0x0001e80000100800 */
[----:B0-----:R0:W3:Y:S04]  /*16eb0*/  LDG.E.U16 R27, [R2.64] ;  /* 0x00000006021b7981 */ /* 0x0010e8000c1e1500 */
[----:B--2---:R2:W-:Y:S04]  /*16ec0*/  STL [R1+0x1fc], R17 ;  /* 0x0001fc1101007387 */ /* 0x0045e80000100800 */
[----:B------:R-:W4:Y:S01]  /*16ed0*/  LDL.64 R12, [R1+0x18e0] ;  /* 0x0018e000010c7983 */ /* 0x000f220000100a00 */
[----:B0-----:R-:W-:-:S03]  /*16ee0*/  IMAD.WIDE R2, R0, 0x2, R20 ;  /* 0x0000000200027825 */ /* 0x001fc600078e0214 */
[----:B------:R0:W4:Y:S04]  /*16ef0*/  LDG.E.U16 R21, [R10.64] ;  /* 0x000000060a157981 */ /* 0x000128000c1e1500 */
[----:B--2---:R-:W2:Y:S01]  /*16f00*/  LDL.64 R16, [R1+0x18e8] ;  /* 0x0018e80001107983 */ /* 0x004ea20000100a00 */
[----:B---3--:R-:W-:-:S03]  /*16f10*/  IMAD.WIDE R8, R0, 0x2, R24 ;  /* 0x0000000200087825 */ /* 0x008fc600078e0218 */
[----:B------:R-:W3:Y:S01]  /*16f20*/  LDL.64 R24, [R1+0x18d8] ;  /* 0x0018d80001187983 */ /* 0x000ee20000100a00 */
[----:B------:R-:W-:-:S03]  /*16f30*/  IMAD.WIDE R6, R0, 0x2, R14 ;  /* 0x0000000200067825 */ /* 0x000fc600078e020e */
[----:B------:R-:W3:Y:S04]  /*16f40*/  LDL.64 R14, [R1+0x18d0] ;  /* 0x0018d000010e7983 */ /* 0x000ee80000100a00 */
[----:B------:R0:W-:Y:S04]  /*16f50*/  STL [R1+0x1f8], R29 ;  /* 0x0001f81d01007387 */ /* 0x0001e80000100800 */
[----:B0-----:R2:W3:Y:S01]  /*16f60*/  LDG.E.U16 R29, [R8.64] ;  /* 0x00000006081d7981 */ /* 0x0014e2000c1e1500 */
[----:B-1----:R-:W-:-:S04]  /*16f70*/  IMAD.WIDE R4, R0, 0x2, R22 ;  /* 0x0000000200047825 */ /* 0x002fc800078e0216 */
[C---:B------:R-:W-:Y:S01]  /*16f80*/  IMAD.WIDE R10, R0.reuse, 0x2, R18 ;  /* 0x00000002000a7825 */ /* 0x040fe200078e0212 */
[----:B------:R0:W-:Y:S04]  /*16f90*/  STL [R1+0x1f4], R28 ;  /* 0x0001f41c01007387 */ /* 0x0001e80000100800 */
[----:B------:R1:W-:Y:S04]  /*16fa0*/  STL [R1+0x1f0], R26 ;  /* 0x0001f01a01007387 */ /* 0x0003e80000100800 */
[----:B------:R-:W3:Y:S04]  /*16fb0*/  LDL.64 R22, [R1+0x18c8] ;  /* 0x0018c80001167983 */ /* 0x000ee80000100a00 */
[----:B0-----:R0:W3:Y:S04]  /*16fc0*/  LDG.E.U16 R28, [R6.64] ;  /* 0x00000006061c7981 */ /* 0x0010e8000c1e1500 */
[----:B-1----:R3:W3:Y:S04]  /*16fd0*/  LDG.E.U16 R26, [R4.64] ;  /* 0x00000006041a7981 */ /* 0x0026e8000c1e1500 */
[----:B------:R1:W-:Y:S04]  /*16fe0*/  STL [R1+0x1ec], R27 ;  /* 0x0001ec1b01007387 */ /* 0x0003e80000100800 */
[----:B-1----:R1:W3:Y:S04]  /*16ff0*/  LDG.E.U16 R27, [R2.64] ;  /* 0x00000006021b7981 */ /* 0x0022e8000c1e1500 */
[----:B----4-:R4:W-:Y:S04]  /*17000*/  STL [R1+0x1e8], R21 ;  /* 0x0001e81501007387 */ /* 0x0109e80000100800 */
[----:B------:R-:W3:Y:S01]  /*17010*/  LDL.64 R18, [R1+0x18b8] ;  /* 0x0018b80001127983 */ /* 0x000ee20000100a00 */
[----:B--2---:R-:W-:-:S03]  /*17020*/  IMAD.WIDE R8, R0, 0x2, R16 ;  /* 0x0000000200087825 */ /* 0x004fc600078e0210 */
[----:B------:R-:W2:Y:S01]  /*17030*/  LDL.64 R16, [R1+0x18b0] ;  /* 0x0018b00001107983 */ /* 0x000ea20000100a00 */
[----:B---3--:R-:W-:-:S03]  /*17040*/  IMAD.WIDE R4, R0, 0x2, R24 ;  /* 0x0000000200047825 */ /* 0x008fc600078e0218 */
[----:B------:R3:W2:Y:S01]  /*17050*/  LDG.E.U16 R25, [R10.64] ;  /* 0x000000060a197981 */ /* 0x0006a2000c1e1500 */
[----:B0-----:R-:W-:-:S03]  /*17060*/  IMAD.WIDE R6, R0, 0x2, R12 ;  /* 0x0000000200067825 */ /* 0x001fc600078e020c */
[----:B----4-:R-:W4:Y:S04]  /*17070*/  LDL.64 R20, [R1+0x18c0] ;  /* 0x0018c00001147983 */ /* 0x010f280000100a00 */
[----:B------:R-:W4:Y:S04]  /*17080*/  LDL.64 R12, [R1+0x18a8] ;  /* 0x0018a800010c7983 */ /* 0x000f280000100a00 */
[----:B------:R0:W-:Y:S04]  /*17090*/  STL [R1+0x1e4], R29 ;  /* 0x0001e41d01007387 */ /* 0x0001e80000100800 */
[----:B0-----:R4:W4:Y:S01]  /*170a0*/  LDG.E.U16 R29, [R8.64] ;  /* 0x00000006081d7981 */ /* 0x001922000c1e1500 */
[----:B-1----:R-:W-:-:S04]  /*170b0*/  IMAD.WIDE R2, R0, 0x2, R14 ;  /* 0x0000000200027825 */ /* 0x002fc800078e020e */
[C---:B---3--:R-:W-:Y:S01]  /*170c0*/  IMAD.WIDE R10, R0.reuse, 0x2, R22 ;  /* 0x00000002000a7825 */ /* 0x048fe200078e0216 */
[----:B------:R0:W-:Y:S04]  /*170d0*/  STL [R1+0x1e0], R28 ;  /* 0x0001e01c01007387 */ /* 0x0001e80000100800 */
[----:B------:R1:W-:Y:S04]  /*170e0*/  STL [R1+0x1dc], R26 ;  /* 0x0001dc1a01007387 */ /* 0x0003e80000100800 */
[----:B------:R-:W3:Y:S04]  /*170f0*/  LDL.64 R14, [R1+0x18a0] ;  /* 0x0018a000010e7983 */ /* 0x000ee80000100a00 */
[----:B0-----:R0:W3:Y:S04]  /*17100*/  LDG.E.U16 R28, [R6.64] ;  /* 0x00000006061c7981 */ /* 0x0010e8000c1e1500 */
[----:B-1----:R2:W3:Y:S04]  /*17110*/  LDG.E.U16 R26, [R4.64] ;  /* 0x00000006041a7981 */ /* 0x0024e8000c1e1500 */
[----:B------:R1:W-:Y:S04]  /*17120*/  STL [R1+0x1d8], R27 ;  /* 0x0001d81b01007387 */ /* 0x0003e80000100800 */
[----:B-1----:R1:W3:Y:S01]  /*17130*/  LDG.E.U16 R27, [R2.64] ;  /* 0x00000006021b7981 */ /* 0x0022e2000c1e1500 */
[----:B0-----:R-:W-:-:S04]  /*17140*/  IMAD.WIDE R6, R0, 0x2, R18 ;  /* 0x0000000200067825 */ /* 0x001fc800078e0212 */
[C---:B--2---:R-:W-:Y:S02]  /*17150*/  IMAD.WIDE R4, R0.reuse, 0x2, R16 ;  /* 0x0000000200047825 */ /* 0x044fe400078e0210 */
[----:B------:R3:W2:Y:S04]  /*17160*/  LDG.E.U16 R17, [R10.64] ;  /* 0x000000060a117981 */ /* 0x0006a8000c1e1500 */
[----:B------:R0:W-:Y:S04]  /*17170*/  STL [R1+0x1d4], R25 ;  /* 0x0001d41901007387 */ /* 0x0001e80000100800 */
[----:B------:R-:W2:Y:S01]  /*17180*/  LDL.64 R18, [R1+0x1880] ;  /* 0x0018800001127983 */ /* 0x000ea20000100a00 */
[----:B----4-:R-:W-:-:S03]  /*17190*/  IMAD.WIDE R8, R0, 0x2, R20 ;  /* 0x0000000200087825 */ /* 0x010fc600078e0214 */
[----:B------:R-:W4:Y:S04]  /*171a0*/  LDL.64 R22, [R1+0x1890] ;  /* 0x0018900001167983 */ /* 0x000f280000100a00 */
[----:B0-----:R-:W4:Y:S04]  /*171b0*/  LDL.64 R24, [R1+0x1898] ;  /* 0x0018980001187983 */ /* 0x001f280000100a00 */
[----:B------:R-:W4:Y:S04]  /*171c0*/  LDL.64 R20, [R1+0x1888] ;  /* 0x0018880001147983 */ /* 0x000f280000100a00 */
[----:B------:R0:W-:Y:S04]  /*171d0*/  STL [R1+0x1d0], R29 ;  /* 0x0001d01d01007387 */ /* 0x0001e80000100800 */
[----:B0-----:R0:W4:Y:S01]  /*171e0*/  LDG.E.U16 R29, [R8.64] ;  /* 0x00000006081d7981 */ /* 0x001122000c1e1500 */
[----:B-1----:R-:W-:-:S04]  /*171f0*/  IMAD.WIDE R2, R0, 0x2, R12 ;  /* 0x0000000200027825 */ /* 0x002fc800078e020c */
[C---:B---3--:R-:W-:Y:S01]  /*17200*/  IMAD.WIDE R10, R0.reuse, 0x2, R14 ;  /* 0x00000002000a7825 */ /* 0x048fe200078e020e */
[----:B------:R1:W-:Y:S04]  /*17210*/  STL [R1+0x1cc], R28 ;  /* 0x0001cc1c01007387 */ /* 0x0003e80000100800 */
[----:B------:R3:W-:Y:S04]  /*17220*/  STL [R1+0x1c8], R26 ;  /* 0x0001c81a01007387 */ /* 0x0007e80000100800 */
[----:B------:R-:W4:Y:S04]  /*17230*/  LDL.64 R12, [R1+0x1878] ;  /* 0x00187800010c7983 */ /* 0x000f280000100a00 */
[----:B-1----:R4:W4:Y:S04]  /*17240*/  LDG.E.U16 R28, [R6.64] ;  /* 0x00000006061c7981 */ /* 0x002928000c1e1500 */
[----:B---3--:R1:W4:Y:S04]  /*17250*/  LDG.E.U16 R26, [R4.64] ;  /* 0x00000006041a7981 */ /* 0x008328000c1e1500 */
[----:B------:R0:W-:Y:S04]  /*17260*/  STL [R1+0x1c4], R27 ;  /* 0x0001c41b01007387 */ /* 0x0001e80000100800 */
[----:B0-----:R0:W4:Y:S04]  /*17270*/  LDG.E.U16 R27, [R2.64] ;  /* 0x00000006021b7981 */ /* 0x001128000c1e1500 */
[----:B--2---:R2:W-:Y:S04]  /*17280*/  STL [R1+0x1c0], R17 ;  /* 0x0001c01101007387 */ /* 0x0045e80000100800 */
[----:B------:R-:W3:Y:S01]  /*17290*/  LDL.64 R14, [R1+0x1868] ;  /* 0x00186800010e7983 */ /* 0x000ee20000100a00 */
[----:B0-----:R-:W-:-:S03]  /*172a0*/  IMAD.WIDE R2, R0, 0x2, R18 ;  /* 0x0000000200027825 */ /* 0x001fc600078e0212 */
[----:B------:R0:W3:Y:S01]  /*172b0*/  LDG.E.U16 R19, [R10.64] ;  /* 0x000000060a137981 */ /* 0x0000e2000c1e1500 */
[----:B----4-:R-:W-:-:S03]  /*172c0*/  IMAD.WIDE R6, R0, 0x2, R22 ;  /* 0x0000000200067825 */ /* 0x010fc600078e0216 */
[----:B--2---:R-:W2:Y:S01]  /*172d0*/  LDL.64 R16, [R1+0x1870] ;  /* 0x0018700001107983 */ /* 0x004ea20000100a00 */
[----:B------:R-:W-:-:S03]  /*172e0*/  IMAD.WIDE R8, R0, 0x2, R24 ;  /* 0x0000000200087825 */ /* 0x000fc600078e0218 */
[----:B------:R-:W2:Y:S04]  /*172f0*/  LDL.64 R22, [R1+0x1858] ;  /* 0x0018580001167983 */ /* 0x000ea80000100a00 */
[----:B------:R-:W2:Y:S04]  /*17300*/  LDL.64 R24, [R1+0x1860] ;  /* 0x0018600001187983 */ /* 0x000ea80000100a00 */
[----:B------:R0:W-:Y:S04]  /*17310*/  STL [R1+0x1bc], R29 ;  /* 0x0001bc1d01007387 */ /* 0x0001e80000100800 */
[----:B0-----:R2:W4:Y:S01]  /*17320*/  LDG.E.U16 R29, [R8.64] ;  /* 0x00000006081d7981 */ /* 0x001522000c1e1500 */
[----:B-1----:R-:W-:-:S04]  /*17330*/  IMAD.WIDE R4, R0, 0x2, R20 ;  /* 0x0000000200047825 */ /* 0x002fc800078e0214 */
[C---:B------:R-:W-:Y:S01]  /*17340*/  IMAD.WIDE R10, R0.reuse, 0x2, R12 ;  /* 0x00000002000a7825 */ /* 0x040fe200078e020c */
[----:B------:R0:W-:Y:S04]  /*17350*/  STL [R1+0x1b8], R28 ;  /* 0x0001b81c01007387 */ /* 0x0001e80000100800 */
[----:B------:R-:W4:Y:S04]  /*17360*/  LDL.64 R20, [R1+0x1850] ;  /* 0x0018500001147983 */ /* 0x000f280000100a00 */
[----:B------:R1:W-:Y:S04]  /*17370*/  STL [R1+0x1b4], R26 ;  /* 0x0001b41a01007387 */ /* 0x0003e80000100800 */
[----:B0-----:R3:W4:Y:S04]  /*17380*/  LDG.E.U16 R28, [R6.64] ;  /* 0x00000006061c7981 */ /* 0x001728000c1e1500 */
[----:B------:R0:W-:Y:S04]  /*17390*/  STL [R1+0x1b0], R27 ;  /* 0x0001b01b01007387 */ /* 0x0001e80000100800 */
[----:B-1----:R1:W4:Y:S04]  /*173a0*/  LDG.E.U16 R26, [R4.64] ;  /* 0x00000006041a7981 */ /* 0x002328000c1e1500 */
[----:B0-----:R0:W4:Y:S01]  /*173b0*/  LDG.E.U16 R27, [R2.64] ;  /* 0x00000006021b7981 */ /* 0x001122000c1e1500 */
[----:B---3--:R-:W-:-:S03]  /*173c0*/  IMAD.WIDE R6, R0, 0x2, R14 ;  /* 0x0000000200067825 */ /* 0x008fc600078e020e */
[----:B------:R3:W-:Y:S04]  /*173d0*/  STL [R1+0x1ac], R19 ;  /* 0x0001ac1301007387 */ /* 0x0007e80000100800 */
[----:B------:R-:W4:Y:S01]  /*173e0*/  LDL.64 R12, [R1+0x1840] ;  /* 0x00184000010c7983 */ /* 0x000f220000100a00 */
[----:B--2---:R-:W-:-:S03]  /*173f0*/  IMAD.WIDE R8, R0, 0x2, R16 ;  /* 0x0000000200087825 */ /* 0x004fc600078e0210 */
[----:B------:R-:W2:Y:S01]  /*17400*/  LDL.64 R16, [R1+0x1838] ;  /* 0x0018380001107983 */ /* 0x000ea20000100a00 */
[----:B0-----:R-:W-:-:S03]  /*17410*/  IMAD.WIDE R2, R0, 0x2, R22 ;  /* 0x0000000200027825 */ /* 0x001fc600078e0216 */
[----:B---3--:R-:W3:Y:S01]  /*17420*/  LDL.64 R18, [R1+0x1848] ;  /* 0x0018480001127983 */ /* 0x008ee20000100a00 */
[----:B-1----:R-:W-:-:S03]  /*17430*/  IMAD.WIDE R4, R0, 0x2, R24 ;  /* 0x0000000200047825 */ /* 0x002fc600078e0218 */
[----:B------:R0:W2:Y:S04]  /*17440*/  LDG.E.U16 R23, [R10.64] ;  /* 0x000000060a177981 */ /* 0x0000a8000c1e1500 */
[----:B------:R1:W2:Y:S04]  /*17450*/  LDG.E.U16 R25, [R6.64] ;  /* 0x0000000606197981 */ /* 0x0002a8000c1e1500 */
[----:B------:R-:W2:Y:S04]  /*17460*/  LDL.64 R14, [R1+0x1830] ;  /* 0x00183000010e7983 */ /* 0x000ea80000100a00 */
[----:B------:R3:W2:Y:S04]  /*17470*/  LDG.E.U16 R24, [R8.64] ;  /* 0x0000000608187981 */ /* 0x0006a8000c1e1500 */
[----:B----4-:R4:W-:Y:S04]  /*17480*/  STL [R1+0x1a8], R29 ;  /* 0x0001a81d01007387 */ /* 0x0109e80000100800 */
[----:B----4-:R2:W4:Y:S01]  /*17490*/  LDG.E.U16 R29, [R4.64] ;  /* 0x00000006041d7981 */ /* 0x010522000c1e1500 */
[----:B0-----:R-:W-:-:S06]  /*174a0*/  IMAD.WIDE R10, R0, 0x2, R20 ;  /* 0x00000002000a7825 */ /* 0x001fcc00078e0214 */
[----:B------:R-:W4:Y:S04]  /*174b0*/  LDG.E.U16 R11, [R10.64] ;  /* 0x000000060a0b7981 */ /* 0x000f28000c1e1500 */
[----:B------:R0:W-:Y:S04]  /*174c0*/  STL [R1+0x1a4], R28 ;  /* 0x0001a41c01007387 */ /* 0x0001e80000100800 */
[----:B0-----:R0:W4:Y:S04]  /*174d0*/  LDG.E.U16 R28, [R2.64] ;  /* 0x00000006021c7981 */ /* 0x001128000c1e1500 */
[----:B------:R-:W-:Y:S04]  /*174e0*/  STL [R1+0x19c], R27 ;  /* 0x00019c1b01007387 */ /* 0x000fe80000100800 */
[----:B------:R0:W-:Y:S04]  /*174f0*/  STL [R1+0x1a0], R26 ;  /* 0x0001a01a01007387 */ /* 0x0001e80000100800 */
[----:B0-----:R-:W4:Y:S01]  /*17500*/  LDL.64 R26, [R1+0x1828] ;  /* 0x00182800011a7983 */ /* 0x001f220000100a00 */
[----:B-1----:R-:W-:-:S04]  /*17510*/  IMAD.WIDE R6, R0, 0x2, R12 ;  /* 0x0000000200067825 */ /* 0x002fc800078e020c */
[C---:B---3--:R-:W-:Y:S02]  /*17520*/  IMAD.WIDE R8, R0.reuse, 0x2, R18 ;  /* 0x0000000200087825 */ /* 0x048fe400078e0212 */
[----:B------:R-:W3:Y:S02]  /*17530*/  LDG.E.U16 R7, [R6.64] ;  /* 0x0000000606077981 */ /* 0x000ee4000c1e1500 */
[C---:B--2---:R-:W-:Y:S02]  /*17540*/  IMAD.WIDE R4, R0.reuse, 0x2, R16 ;  /* 0x0000000200047825 */ /* 0x044fe400078e0210 */
[----:B------:R0:W-:Y:S04]  /*17550*/  STL [R1+0x198], R23 ;  /* 0x0001981701007387 */ /* 0x0001e80000100800 */
[----:B------:R-:W2:Y:S04]  /*17560*/  LDL.64 R20, [R1+0x1818] ;  /* 0x0018180001147983 */ /* 0x000ea80000100a00 */
[----:B------:R-:W2:Y:S04]  /*17570*/  LDG.E.U16 R9, [R8.64] ;  /* 0x0000000608097981 */ /* 0x000ea8000c1e1500 */
[----:B0-----:R-:W3:Y:S04]  /*17580*/  LDL.64 R22, [R1+0x1820] ;  /* 0x0018200001167983 */ /* 0x001ee80000100a00 */
[----:B------:R-:W-:Y:S04]  /*17590*/  STL [R1+0x190], R25 ;  /* 0x0001901901007387 */ /* 0x000fe80000100800 */
[----:B------:R0:W-:Y:S04]  /*175a0*/  STL [R1+0x194], R24 ;  /* 0x0001941801007387 */ /* 0x0001e80000100800 */
[----:B------:R-:W3:Y:S04]  /*175b0*/  LDL.64 R12, [R1+0x1808] ;  /* 0x00180800010c7983 */ /* 0x000ee80000100a00 */
[----:B0-----:R-:W3:Y:S04]  /*175c0*/  LDL.64 R24, [R1+0x1810] ;  /* 0x0018100001187983 */ /* 0x001ee80000100a00 */
[----:B----4-:R0:W-:Y:S01]  /*175d0*/  STL [R1+0x18c], R29 ;  /* 0x00018c1d01007387 */ /* 0x0101e20000100800 */
[----:B------:R-:W-:-:S03]  /*175e0*/  IMAD.WIDE R2, R0, 0x2, R14 ;  /* 0x0000000200027825 */ /* 0x000fc600078e020e */
[----:B------:R-:W4:Y:S04]  /*175f0*/  LDL.64 R18, [R1+0x1800] ;  /* 0x0018000001127983 */ /* 0x000f280000100a00 */
[----:B------:R-:W4:Y:S04]  /*17600*/  LDL.64 R16, [R1+0x17f8] ;  /* 0x0017f80001107983 */ /* 0x000f280000100a00 */
[----:B0-----:R0:W4:Y:S04]  /*17610*/  LDG.E.U16 R29, [R4.64] ;  /* 0x00000006041d7981 */ /* 0x001128000c1e1500 */
[----:B------:R-:W4:Y:S04]  /*17620*/  LDL.64 R14, [R1+0x17f0] ;  /* 0x0017f000010e7983 */ /* 0x000f280000100a00 */
[----:B------:R1:W-:Y:S04]  /*17630*/  STL [R1+0x188], R28 ;  /* 0x0001881c01007387 */ /* 0x0003e80000100800 */
[----:B------:R0:W-:Y:S04]  /*17640*/  STL [R1+0x184], R11 ;  /* 0x0001840b01007387 */ /* 0x0001e80000100800 */
[----:B-1----:R1:W4:Y:S01]  /*17650*/  LDG.E.U16 R28, [R2.64] ;  /* 0x00000006021c7981 */ /* 0x002322000c1e1500 */
[----:B0-----:R-:W-:-:S03]  /*17660*/  IMAD.WIDE R10, R0, 0x2, R26 ;  /* 0x00000002000a7825 */ /* 0x001fc600078e021a */
[----:B--2---:R0:W-:Y:S04]  /*17670*/  STL [R1+0x180], R9 ;  /* 0x0001800901007387 */ /* 0x0041e80000100800 */
[----:B---3--:R2:W-:Y:S01]  /*17680*/  STL [R1+0x17c], R7 ;  /* 0x00017c0701007387 */ /* 0x0085e20000100800 */
[----:B0-----:R-:W-:-:S03]  /*17690*/  IMAD.WIDE R8, R0, 0x2, R22 ;  /* 0x0000000200087825 */ /* 0x001fc600078e0216 */
[----:B------:R-:W3:Y:S01]  /*176a0*/  LDL.64 R22, [R1+0x17e8] ;  /* 0x0017e80001167983 */ /* 0x000ee20000100a00 */
[----:B--2---:R-:W-:-:S03]  /*176b0*/  IMAD.WIDE R6, R0, 0x2, R20 ;  /* 0x0000000200067825 */ /* 0x004fc600078e0214 */
[----:B------:R-:W2:Y:S01]  /*176c0*/  LDL.64 R20, [R1+0x17e0] ;  /* 0x0017e00001147983 */ /* 0x000ea20000100a00 */
[----:B-1----:R-:W-:-:S03]  /*176d0*/  IMAD.WIDE R2, R0, 0x2, R12 ;  /* 0x0000000200027825 */ /* 0x002fc600078e020c */
[----:B------:R0:W2:Y:S01]  /*176e0*/  LDG.E.U16 R27, [R6.64] ;  /* 0x00000006061b7981 */ /* 0x0000a2000c1e1500 */
[----:B------:R-:W-:-:S03]  /*176f0*/  IMAD.WIDE R4, R0, 0x2, R24 ;  /* 0x0000000200047825 */ /* 0x000fc600078e0218 */
[----:B------:R1:W2:Y:S04]  /*17700*/  LDG.E.U16 R26, [R8.64] ;  /* 0x00000006081a7981 */ /* 0x0002a8000c1e1500 */
[----:B------:R2:W2:Y:S04]  /*17710*/  LDG.E.U16 R25, [R2.64] ;  /* 0x0000000602197981 */ /* 0x0004a8000c1e1500 */
[----:B------:R3:W2:Y:S04]  /*17720*/  LDG.E.U16 R24, [R4.64] ;  /* 0x0000000604187981 */ /* 0x0006a8000c1e1500 */
[----:B----4-:R4:W-:Y:S01]  /*17730*/  STL [R1+0x178], R29 ;  /* 0x0001781d01007387 */ /* 0x0109e20000100800 */
[----:B-1----:R-:W-:-:S03]  /*17740*/  IMAD.WIDE R8, R0, 0x2, R16 ;  /* 0x0000000200087825 */ /* 0x002fc600078e0210 */
[----:B------:R-:W2:Y:S01]  /*17750*/  LDL.64 R12, [R1+0x17d8] ;  /* 0x0017d800010c7983 */ /* 0x000ea20000100a00 */
[----:B0-----:R-:W-:-:S03]  /*17760*/  IMAD.WIDE R6, R0, 0x2, R14 ;  /* 0x0000000200067825 */ /* 0x001fc600078e020e */
[----:B------:R-:W2:Y:S04]  /*17770*/  LDG.E.U16 R9, [R8.64] ;  /* 0x0000000608097981 */ /* 0x000ea8000c1e1500 */
[----:B----4-:R0:W4:Y:S04]  /*17780*/  LDG.E.U16 R29, [R10.64] ;  /* 0x000000060a1d7981 */ /* 0x010128000c1e1500 */
[----:B------:R-:W4:Y:S01]  /*17790*/  LDG.E.U16 R7, [R6.64] ;  /* 0x0000000606077981 */ /* 0x000f22000c1e1500 */
[----:B0-----:R-:W-:-:S04]  /*177a0*/  IMAD.WIDE R10, R0, 0x2, R18 ;  /* 0x00000002000a7825 */ /* 0x001fc800078e0212 */
[----:B---3--:R-:W-:-:S04]  /*177b0*/  IMAD.WIDE R4, R0, 0x2, R22 ;  /* 0x0000000200047825 */ /* 0x008fc800078e0216 */
[C---:B--2---:R-:W-:Y:S02]  /*177c0*/  IMAD.WIDE R2, R0.reuse, 0x2, R20 ;  /* 0x0000000200027825 */ /* 0x044fe400078e0214 */
[----:B------:R0:W2:Y:S04]  /*177d0*/  LDG.E.U16 R21, [R10.64] ;  /* 0x000000060a157981 */ /* 0x0000a8000c1e1500 */
[----:B------:R-:W3:Y:S04]  /*177e0*/  LDG.E.U16 R5, [R4.64] ;  /* 0x0000000604057981 */ /* 0x000ee8000c1e1500 */
[----:B------:R-:W3:Y:S04]  /*177f0*/  LDG.E.U16 R3, [R2.64] ;  /* 0x0000000602037981 */ /* 0x000ee8000c1e1500 */
[----:B----4-:R-:W-:Y:S04]  /*17800*/  STL [R1+0x170], R29 ;  /* 0x0001701d01007387 */ /* 0x010fe80000100800 */
[----:B------:R1:W-:Y:S04]  /*17810*/  STL [R1+0x174], R28 ;  /* 0x0001741c01007387 */ /* 0x0003e80000100800 */
[----:B------:R-:W4:Y:S04]  /*17820*/  LDL.64 R18, [R1+0x17c8] ;  /* 0x0017c80001127983 */ /* 0x000f280000100a00 */
[----:B------:R-:W4:Y:S04]  /*17830*/  LDL.64 R16, [R1+0x17c0] ;  /* 0x0017c00001107983 */ /* 0x000f280000100a00 */
[----:B-1----:R-:W4:Y:S04]  /*17840*/  LDL.64 R28, [R1+0x17d0] ;  /* 0x0017d000011c7983 */ /* 0x002f280000100a00 */
[----:B------:R-:W4:Y:S04]  /*17850*/  LDL.64 R14, [R1+0x17b8] ;  /* 0x0017b800010e7983 */ /* 0x000f280000100a00 */
[----:B------:R-:W-:Y:S04]  /*17860*/  STL [R1+0x168], R27 ;  /* 0x0001681b01007387 */ /* 0x000fe80000100800 */
[----:B------:R1:W-:Y:S01]  /*17870*/  STL [R1+0x16c], R26 ;  /* 0x00016c1a01007387 */ /* 0x0003e20000100800 */
[----:B0-----:R-:W-:-:S06]  /*17880*/  IMAD.WIDE R10, R0, 0x2, R12 ;  /* 0x00000002000a7825 */ /* 0x001fcc00078e020c */
[----:B------:R-:W4:Y:S04]  /*17890*/  LDG.E.U16 R11, [R10.64] ;  /* 0x000000060a0b7981 */ /* 0x000f28000c1e1500 */
[----:B-1----:R-:W4:Y:S04]  /*178a0*/  LDL.64 R26, [R1+0x17b0] ;  /* 0x0017b000011a7983 */ /* 0x002f280000100a00 */
[----:B------:R-:W-:Y:S04]  /*178b0*/  STL [R1+0x160], R25 ;  /* 0x0001601901007387 */ /* 0x000fe80000100800 */
[----:B------:R0:W-:Y:S04]  /*178c0*/  STL [R1+0x164], R24 ;  /* 0x0001641801007387 */ /* 0x0001e80000100800 */
[----:B------:R-:W4:Y:S04]  /*178d0*/  LDL.64 R22, [R1+0x17a0] ;  /* 0x0017a00001167983 */ /* 0x000f280000100a00 */
[----:B0-----:R-:W4:Y:S04]  /*178e0*/  LDL.64 R24, [R1+0x17a8] ;  /* 0x0017a80001187983 */ /* 0x001f280000100a00 */
[----:B--2---:R0:W-:Y:S04]  /*178f0*/  STL [R1+0x15c], R21 ;  /* 0x00015c1501007387 */ /* 0x0041e80000100800 */
[----:B------:R-:W2:Y:S04]  /*17900*/  LDL.64 R12, [R1+0x1790] ;  /* 0x00179000010c7983 */ /* 0x000ea80000100a00 */
[----:B0-----:R-:W2:Y:S04]  /*17910*/  LDL.64 R20, [R1+0x1798] ;  /* 0x0017980001147983 */ /* 0x001ea80000100a00 */
[----:B------:R-:W-:Y:S04]  /*17920*/  STL [R1+0x158], R9 ;  /* 0x0001580901007387 */ /* 0x000fe80000100800 */
[----:B------:R4:W-:Y:S04]  /*17930*/  STL [R1+0x154], R7 ;  /* 0x0001540701007387 */ /* 0x0009e80000100800 */
[----:B---3--:R0:W-:Y:S04]  /*17940*/  STL [R1+0x150], R5 ;  /* 0x0001500501007387 */ /* 0x0081e80000100800 */
[----:B------:R1:W-:Y:S01]  /*17950*/  STL [R1+0x14c], R3 ;  /* 0x00014c0301007387 */ /* 0x0003e20000100800 */
[----:B----4-:R-:W-:-:S03]  /*17960*/  IMAD.WIDE R6, R0, 0x2, R18 ;  /* 0x0000000200067825 */ /* 0x010fc600078e0212 */
[----:B------:R-:W3:Y:S01]  /*17970*/  LDL.64 R18, [R1+0x1788] ;  /* 0x0017880001127983 */ /* 0x000ee20000100a00 */
[----:B0-----:R-:W-:-:S03]  /*17980*/  IMAD.WIDE R4, R0, 0x2, R16 ;  /* 0x0000000200047825 */ /* 0x001fc600078e0210 */
[----:B------:R-:W4:Y:S01]  /*17990*/  LDG.E.U16 R7, [R6.64] ;  /* 0x0000000606077981 */ /* 0x000f22000c1e1500 */
[----:B------:R-:W-:-:S03]  /*179a0*/  IMAD.WIDE R8, R0, 0x2, R28 ;  /* 0x0000000200087825 */ /* 0x000fc600078e021c */
[----:B------:R0:W3:Y:S01]  /*179b0*/  LDG.E.U16 R29, [R4.64] ;  /* 0x00000006041d7981 */ /* 0x0000e2000c1e1500 */
[----:B-1----:R-:W-:-:S03]  /*179c0*/  IMAD.WIDE R2, R0, 0x2, R14 ;  /* 0x0000000200027825 */ /* 0x002fc600078e020e */
[----:B------:R-:W3:Y:S04]  /*179d0*/  LDG.E.U16 R9, [R8.64] ;  /* 0x0000000608097981 */ /* 0x000ee8000c1e1500 */
[----:B------:R2:W4:Y:S04]  /*179e0*/  LDG.E.U16 R28, [R2.64] ;  /* 0x00000006021c7981 */ /* 0x000528000c1e1500 */
[----:B------:R-:W4:Y:S04]  /*179f0*/  LDL.64 R14, [R1+0x1778] ;  /* 0x00177800010e7983 */ /* 0x000f280000100a00 */
[----:B------:R-:W4:Y:S04]  /*17a00*/  LDL.64 R16, [R1+0x1780] ;  /* 0x0017800001107983 */ /* 0x000f280000100a00 */
[----:B------:R1:W-:Y:S02]  /*17a10*/  STL [R1+0x148], R11 ;  /* 0x0001480b01007387 */ /* 0x0003e40000100800 */
[----:B-1----:R-:W-:-:S04]  /*17a20*/  IMAD.WIDE R10, R0, 0x2, R26 ;  /* 0x00000002000a7825 */ /* 0x002fc800078e021a */
[----:B--2---:R-:W-:-:S04]  /*17a30*/  IMAD.WIDE R2, R0, 0x2, R12 ;  /* 0x0000000200027825 */ /* 0x004fc800078e020c */
[----:B0-----:R-:W-:-:S05]  /*17a40*/  IMAD.WIDE R4, R0, 0x2, R20 ;  /* 0x0000000200047825 */ /* 0x001fca00078e0214 */
[----:B------:R0:W2:Y:S04]  /*17a50*/  LDG.E.U16 R26, [R4.64] ;  /* 0x00000006041a7981 */ /* 0x0000a8000c1e1500 */
[----:B---3--:R1:W-:Y:S04]  /*17a60*/  STL [R1+0x144], R9 ;  /* 0x0001440901007387 */ /* 0x0083e80000100800 */
[----:B----4-:R3:W-:Y:S04]  /*17a70*/  STL [R1+0x140], R7 ;  /* 0x0001400701007387 */ /* 0x0107e80000100800 */
[----:B------:R-:W4:Y:S01]  /*17a80*/  LDL.64 R20, [R1+0x1770] ;  /* 0x0017700001147983 */ /* 0x000f220000100a00 */
[----:B-1----:R-:W-:-:S03]  /*17a90*/  IMAD.WIDE R8, R0, 0x2, R24 ;  /* 0x0000000200087825 */ /* 0x002fc600078e0218 */
[----:B------:R1:W-:Y:S04]  /*17aa0*/  STL [R1+0x13c], R29 ;  /* 0x00013c1d01007387 */ /* 0x0003e80000100800 */
[----:B------:R-:W2:Y:S01]  /*17ab0*/  LDL.64 R12, [R1+0x1768] ;  /* 0x00176800010c7983 */ /* 0x000ea20000100a00 */
[----:B---3--:R-:W-:-:S03]  /*17ac0*/  IMAD.WIDE R6, R0, 0x2, R22 ;  /* 0x0000000200067825 */ /* 0x008fc600078e0216 */
[----:B------:R3:W4:Y:S04]  /*17ad0*/  LDG.E.U16 R25, [R2.64] ;  /* 0x0000000602197981 */ /* 0x000728000c1e1500 */
[----:B-1----:R1:W4:Y:S04]  /*17ae0*/  LDG.E.U16 R29, [R10.64] ;  /* 0x000000060a1d7981 */ /* 0x002328000c1e1500 */
[----:B------:R0:W-:Y:S04]  /*17af0*/  STL [R1+0x138], R28 ;  /* 0x0001381c01007387 */ /* 0x0001e80000100800 */
[----:B------:R3:W4:Y:S04]  /*17b00*/  LDG.E.U16 R27, [R6.64] ;  /* 0x00000006061b7981 */ /* 0x000728000c1e1500 */
[----:B-1----:R-:W4:Y:S04]  /*17b10*/  LDL.64 R10, [R1+0x1760] ;  /* 0x00176000010a7983 */ /* 0x002f280000100a00 */
[----:B0-----:R0:W4:Y:S01]  /*17b20*/  LDG.E.U16 R28, [R8.64] ;  /* 0x00000006081c7981 */ /* 0x001122000c1e1500 */
[----:B---3--:R-:W-:-:S03]  /*17b30*/  IMAD.WIDE R6, R0, 0x2, R18 ;  /* 0x0000000200067825 */ /* 0x008fc600078e0212 */
[----:B------:R-:W3:Y:S01]  /*17b40*/  LDL.64 R18, [R1+0x1758] ;  /* 0x0017580001127983 */ /* 0x000ee20000100a00 */
[----:B------:R-:W-:-:S03]  /*17b50*/  IMAD.WIDE R2, R0, 0x2, R14 ;  /* 0x0000000200027825 */ /* 0x000fc600078e020e */
[----:B------:R-:W3:Y:S01]  /*17b60*/  LDL.64 R14, [R1+0x1750] ;  /* 0x00175000010e7983 */ /* 0x000ee20000100a00 */
[----:B------:R-:W-:-:S03]  /*17b70*/  IMAD.WIDE R4, R0, 0x2, R16 ;  /* 0x0000000200047825 */ /* 0x000fc600078e0210 */
[----:B------:R-:W3:Y:S04]  /*17b80*/  LDL.64 R16, [R1+0x1748] ;  /* 0x0017480001107983 */ /* 0x000ee80000100a00 */
[----:B0-----:R-:W3:Y:S04]  /*17b90*/  LDL.64 R8, [R1+0x1740] ;  /* 0x0017400001087983 */ /* 0x001ee80000100a00 */
[----:B------:R0:W3:Y:S04]  /*17ba0*/  LDG.E.U16 R24, [R6.64] ;  /* 0x0000000606187981 */ /* 0x0000e8000c1e1500 */
[----:B------:R2:W3:Y:S04]  /*17bb0*/  LDG.E.U16 R22, [R2.64] ;  /* 0x0000000602167981 */ /* 0x0004e8000c1e1500 */
[----:B------:R1:W3:Y:S01]  /*17bc0*/  LDG.E.U16 R23, [R4.64] ;  /* 0x0000000604177981 */ /* 0x0002e2000c1e1500 */
[----:B--2---:R-:W-:-:S03]  /*17bd0*/  IMAD.WIDE R2, R0, 0x2, R12 ;  /* 0x0000000200027825 */ /* 0x004fc600078e020c */
[----:B----4-:R-:W-:Y:S04]  /*17be0*/  STL [R1+0x134], R29 ;  /* 0x0001341d01007387 */ /* 0x010fe80000100800 */
[----:B------:R-:W2:Y:S04]  /*17bf0*/  LDL.64 R12, [R1+0x1738] ;  /* 0x00173800010c7983 */ /* 0x000ea80000100a00 */
[----:B------:R4:W-:Y:S04]  /*17c00*/  STL [R1+0x130], R28 ;  /* 0x0001301c01007387 */ /* 0x0009e80000100800 */
[----:B----4-:R4:W2:Y:S02]  /*17c10*/  LDG.E.U16 R28, [R2.64] ;  /* 0x00000006021c7981 */ /* 0x0108a4000c1e1500 */
[----:B----4-:R-:W-:-:S02]  /*17c20*/  IMAD.WIDE R2, R0, 0x2, R10 ;  /* 0x0000000200027825 */ /* 0x010fc400078e020a */
[----:B------:R-:W4:Y:S04]  /*17c30*/  LDL.64 R10, [R1+0x1730] ;  /* 0x00173000010a7983 */ /* 0x000f280000100a00 */
[----:B------:R3:W-:Y:S04]  /*17c40*/  STL [R1+0x12c], R27 ;  /* 0x00012c1b01007387 */ /* 0x0007e80000100800 */
[----:B0-----:R-:W4:Y:S01]  /*17c50*/  LDL.64 R6, [R1+0x1728] ;  /* 0x0017280001067983 */ /* 0x001f220000100a00 */
[----:B-1----:R-:W-:-:S03]  /*17c60*/  IMAD.WIDE R4, R0, 0x2, R20 ;  /* 0x0000000200047825 */ /* 0x002fc600078e0214 */
[----:B---3--:R0:W3:Y:S04]  /*17c70*/  LDG.E.U16 R27, [R2.64] ;  /* 0x00000006021b7981 */ /* 0x0080e8000c1e1500 */
[----:B------:R1:W3:Y:S01]  /*17c80*/  LDG.E.U16 R29, [R4.64] ;  /* 0x00000006041d7981 */ /* 0x0002e2000c1e1500 */
[----:B0-----:R-:W-:-:S05]  /*17c90*/  IMAD.WIDE R2, R0, 0x2, R18 ;  /* 0x0000000200027825 */ /* 0x001fca00078e0212 */
[----:B------:R0:W3:Y:S02]  /*17ca0*/  LDG.E.U16 R20, [R2.64] ;  /* 0x0000000602147981 */ /* 0x0000e4000c1e1500 */
[C---:B0-----:R-:W-:Y:S02]  /*17cb0*/  IMAD.WIDE R2, R0.reuse, 0x2, R14 ;  /* 0x0000000200027825 */ /* 0x041fe400078e020e */
[----:B------:R-:W3:Y:S04]  /*17cc0*/  LDL.64 R14, [R1+0x1720] ;  /* 0x00172000010e7983 */ /* 0x000ee80000100a00 */
[----:B------:R0:W-:Y:S04]  /*17cd0*/  STL [R1+0x128], R26 ;  /* 0x0001281a01007387 */ /* 0x0001e80000100800 */
[----:B-1----:R-:W3:Y:S04]  /*17ce0*/  LDL.64 R4, [R1+0x1718] ;  /* 0x0017180001047983 */ /* 0x002ee80000100a00 */
[----:B0-----:R0:W3:Y:S04]  /*17cf0*/  LDG.E.U16 R26, [R2.64] ;  /* 0x00000006021a7981 */ /* 0x0010e8000c1e1500 */
[----:B------:R1:W-:Y:S01]  /*17d00*/  STL [R1+0x124], R25 ;  /* 0x0001241901007387 */ /* 0x0003e20000100800 */
[----:B0-----:R-:W-:-:S05]  /*17d10*/  IMAD.WIDE R2, R0, 0x2, R16 ;  /* 0x0000000200027825 */ /* 0x001fca00078e0210 */
[----:B-1----:R0:W3:Y:S02]  /*17d20*/  LDG.E.U16 R25, [R2.64] ;  /* 0x0000000602197981 */ /* 0x0020e4000c1e1500 */
[C---:B0-----:R-:W-:Y:S02]  /*17d30*/  IMAD.WIDE R2, R0.reuse, 0x2, R8 ;  /* 0x0000000200027825 */ /* 0x041fe400078e0208 */
[----:B------:R-:W3:Y:S04]  /*17d40*/  LDL.64 R8, [R1+0x1710] ;  /* 0x0017100001087983 */ /* 0x000ee80000100a00 */
[----:B------:R0:W-:Y:S04]  /*17d50*/  STL [R1+0x120], R24 ;  /* 0x0001201801007387 */ /* 0x0001e80000100800 */
[----:B0-----:R2:W3:Y:S02]  /*17d60*/  LDG.E.U16 R24, [R2.64] ;  /* 0x0000000602187981 */ /* 0x0014e4000c1e1500 */
[----:B--2---:R-:W-:-:S02]  /*17d70*/  IMAD.WIDE R2, R0, 0x2, R12 ;  /* 0x0000000200027825 */ /* 0x004fc400078e020c */
[----:B------:R-:W2:Y:S04]  /*17d80*/  LDL.64 R12, [R1+0x1708] ;  /* 0x00170800010c7983 */ /* 0x000ea80000100a00 */
[----:B------:R0:W-:Y:S04]  /*17d90*/  STL [R1+0x11c], R23 ;  /* 0x00011c1701007387 */ /* 0x0001e80000100800 */
[----:B0-----:R4:W2:Y:S02]  /*17da0*/  LDG.E.U16 R23, [R2.64] ;  /* 0x0000000602177981 */ /* 0x0018a4000c1e1500 */
[----:B----4-:R-:W-:-:S02]  /*17db0*/  IMAD.WIDE R2, R0, 0x2, R10 ;  /* 0x0000000200027825 */ /* 0x010fc400078e020a */
[----:B------:R-:W4:Y:S04]  /*17dc0*/  LDL.64 R10, [R1+0x1700] ;  /* 0x00170000010a7983 */ /* 0x000f280000100a00 */
[----:B------:R0:W4:Y:S02]  /*17dd0*/  LDG.E.U16 R21, [R2.64] ;  /* 0x0000000602157981 */ /* 0x000124000c1e1500 */
[C---:B0-----:R-:W-:Y:S02]  /*17de0*/  IMAD.WIDE R2, R0.reuse, 0x2, R6 ;  /* 0x0000000200027825 */ /* 0x041fe400078e0206 */
[----:B------:R-:W4:Y:S04]  /*17df0*/  LDL.64 R6, [R1+0x16f8] ;  /* 0x0016f80001067983 */ /* 0x000f280000100a00 */
[----:B------:R0:W-:Y:S04]  /*17e00*/  STL [R1+0x118], R22 ;  /* 0x0001181601007387 */ /* 0x0001e80000100800 */
[----:B0-----:R3:W4:Y:S02]  /*17e10*/  LDG.E.U16 R22, [R2.64] ;  /* 0x0000000602167981 */ /* 0x001724000c1e1500 */
[----:B---3--:R-:W-:-:S02]  /*17e20*/  IMAD.WIDE R2, R0, 0x2, R14 ;  /* 0x0000000200027825 */ /* 0x008fc400078e020e */
[----:B------:R-:W3:Y:S04]  /*17e30*/  LDL.64 R14, [R1+0x16f0] ;  /* 0x0016f000010e7983 */ /* 0x000ee80000100a00 */
[----:B------:R0:W3:Y:S04]  /*17e40*/  LDG.E.U16 R19, [R2.64] ;  /* 0x0000000602137981 */ /* 0x0000e8000c1e1500 */
[----:B------:R-:W-:Y:S01]  /*17e50*/  STL [R1+0x114], R29 ;  /* 0x0001141d01007387 */ /* 0x000fe20000100800 */
[----:B0-----:R-:W-:-:S03]  /*17e60*/  IMAD.WIDE R2, R0, 0x2, R4 ;  /* 0x0000000200027825 */ /* 0x001fc600078e0204 */
[----:B------:R-:W3:Y:S04]  /*17e70*/  LDL.64 R4, [R1+0x16e8] ;  /* 0x0016e80001047983 */ /* 0x000ee80000100a00 */
[----:B------:R0:W3:Y:S04]  /*17e80*/  LDG.E.U16 R18, [R2.64] ;  /* 0x0000000602127981 */ /* 0x0000e8000c1e1500 */
[----:B------:R-:W-:Y:S01]  /*17e90*/  STL [R1+0x110], R28 ;  /* 0x0001101c01007387 */ /* 0x000fe20000100800 */
[----:B0-----:R-:W-:-:S03]  /*17ea0*/  IMAD.WIDE R2, R0, 0x2, R8 ;  /* 0x0000000200027825 */ /* 0x001fc600078e0208 */
[----:B------:R-:W3:Y:S04]  /*17eb0*/  LDL.64 R8, [R1+0x16e0] ;  /* 0x0016e00001087983 */ /* 0x000ee80000100a00 */
[----:B------:R2:W3:Y:S04]  /*17ec0*/  LDG.E.U16 R17, [R2.64] ;  /* 0x0000000602117981 */ /* 0x0004e8000c1e1500 */
[----:B------:R-:W-:Y:S01]  /*17ed0*/  STL [R1+0x10c], R27 ;  /* 0x00010c1b01007387 */ /* 0x000fe20000100800 */
[----:B--2---:R-:W-:-:S03]  /*17ee0*/  IMAD.WIDE R2, R0, 0x2, R12 ;  /* 0x0000000200027825 */ /* 0x004fc600078e020c */
[----:B------:R-:W2:Y:S04]  /*17ef0*/  LDL.64 R12, [R1+0x16d8] ;  /* 0x0016d800010c7983 */ /* 0x000ea80000100a00 */
[----:B------:R4:W2:Y:S04]  /*17f00*/  LDG.E.U16 R16, [R2.64] ;  /* 0x0000000602107981 */ /* 0x0008a8000c1e1500 */
[----:B------:R0:W-:Y:S01]  /*17f10*/  STL [R1+0x108], R20 ;  /* 0x0001081401007387 */ /* 0x0001e20000100800 */
[----:B----4-:R-:W-:-:S03]  /*17f20*/  IMAD.WIDE R2, R0, 0x2, R10 ;  /* 0x0000000200027825 */ /* 0x010fc600078e020a */
[----:B------:R-:W4:Y:S04]  /*17f30*/  LDL.64 R10, [R1+0x16d0] ;  /* 0x0016d000010a7983 */ /* 0x000f280000100a00 */
[----:B0-----:R0:W4:Y:S04]  /*17f40*/  LDG.E.U16 R20, [R2.64] ;  /* 0x0000000602147981 */ /* 0x001128000c1e1500 */
[----:B------:R1:W-:Y:S01]  /*17f50*/  STL [R1+0x104], R26 ;  /* 0x0001041a01007387 */ /* 0x0003e20000100800 */
[----:B0-----:R-:W-:-:S03]  /*17f60*/  IMAD.WIDE R2, R0, 0x2, R6 ;  /* 0x0000000200027825 */ /* 0x001fc600078e0206 */
[----:B------:R-:W4:Y:S04]  /*17f70*/  LDL.64 R6, [R1+0x16c8] ;  /* 0x0016c80001067983 */ /* 0x000f280000100a00 */
[----:B-1----:R3:W4:Y:S04]  /*17f80*/  LDG.E.U16 R26, [R2.64] ;  /* 0x00000006021a7981 */ /* 0x002728000c1e1500 */
[----:B------:R0:W-:Y:S01]  /*17f90*/  STL [R1+0x100], R25 ;  /* 0x0001001901007387 */ /* 0x0001e20000100800 */
[----:B---3--:R-:W-:-:S03]  /*17fa0*/  IMAD.WIDE R2, R0, 0x2, R14 ;  /* 0x0000000200027825 */ /* 0x008fc600078e020e */
[----:B------:R-:W3:Y:S04]  /*17fb0*/  LDL.64 R14, [R1+0x16c0] ;  /* 0x0016c000010e7983 */ /* 0x000ee80000100a00 */
[----:B0-----:R0:W3:Y:S04]  /*17fc0*/  LDG.E.U16 R25, [R2.64] ;  /* 0x0000000602197981 */ /* 0x0010e8000c1e1500 */
[----:B------:R1:W-:Y:S01]  /*17fd0*/  STL [R1+0xfc], R24 ;  /* 0x0000fc1801007387 */ /* 0x0003e20000100800 */
[----:B0-----:R-:W-:-:S03]  /*17fe0*/  IMAD.WIDE R2, R0, 0x2, R4 ;  /* 0x0000000200027825 */ /* 0x001fc600078e0204 */
[----:B------:R-:W3:Y:S04]  /*17ff0*/  LDL.64 R4, [R1+0x16b8] ;  /* 0x0016b80001047983 */ /* 0x000ee80000100a00 */
[----:B-1----:R0:W3:Y:S04]  /*18000*/  LDG.E.U16 R24, [R2.64] ;  /* 0x0000000602187981 */ /* 0x0020e8000c1e1500 */
[----:B------:R1:W-:Y:S01]  /*18010*/  STL [R1+0xf8], R23 ;  /* 0x0000f81701007387 */ /* 0x0003e20000100800 */
[----:B0-----:R-:W-:-:S03]  /*18020*/  IMAD.WIDE R2, R0, 0x2, R8 ;  /* 0x0000000200027825 */ /* 0x001fc600078e0208 */
[----:B------:R-:W3:Y:S04]  /*18030*/  LDL.64 R8, [R1+0x16b0] ;  /* 0x0016b00001087983 */ /* 0x000ee80000100a00 */
[----:B-1----:R2:W3:Y:S04]  /*18040*/  LDG.E.U16 R23, [R2.64] ;  /* 0x0000000602177981 */ /* 0x0024e8000c1e1500 */
[----:B------:R0:W-:Y:S01]  /*18050*/  STL [R1+0xf4], R21 ;  /* 0x0000f41501007387 */ /* 0x0001e20000100800 */
[----:B--2---:R-:W-:-:S03]  /*18060*/  IMAD.WIDE R2, R0, 0x2, R12 ;  /* 0x0000000200027825 */ /* 0x004fc600078e020c */
[----:B------:R-:W2:Y:S04]  /*18070*/  LDL.64 R12, [R1+0x16a8] ;  /* 0x0016a800010c7983 */ /* 0x000ea80000100a00 */
[----:B0-----:R4:W2:Y:S04]  /*18080*/  LDG.E.U16 R21, [R2.64] ;  /* 0x0000000602157981 */ /* 0x0018a8000c1e1500 */
        /* <DEDUP_REMOVED lines=71> */
[----:B------:R4:W2:Y:S04]  /*18500*/  LDG.E.U16 R28, [R2.64] ;  /* 0x00000006021c7981 */ /* 0x0008a8000c1e1500 */
[----:B------:R1:W-:Y:S01]  /*18510*/  STL [R1+0xa8], R25 ;  /* 0x0000a81901007387 */ /* 0x0003e20000100800 */
[----:B----4-:R-:W-:-:S03]  /*18520*/  IMAD.WIDE R2, R0, 0x2, R10 ;  /* 0x0000000200027825 */ /* 0x010fc600078e020a */
[----:B------:R-:W4:Y:S04]  /*18530*/  LDL.64 R10, [R1+0x1610] ;  /* 0x00161000010a7983 */ /* 0x000f280000100a00 */
[----:B------:R0:W4:Y:S04]  /*18540*/  LDG.E.U16 R27, [R2.64] ;  /* 0x00000006021b7981 */ /* 0x000128000c1e1500 */
[----:B------:R-:W-:Y:S01]  /*18550*/  STL [R1+0xa4], R24 ;  /* 0x0000a41801007387 */ /* 0x000fe20000100800 */
[----:B0-----:R-:W-:-:S03]  /*18560*/  IMAD.WIDE R2, R0, 0x2, R6 ;  /* 0x0000000200027825 */ /* 0x001fc600078e0206 */
[----:B------:R-:W4:Y:S04]  /*18570*/  LDL.64 R6, [R1+0x1608] ;  /* 0x0016080001067983 */ /* 0x000f280000100a00 */
[----:B------:R3:W4:Y:S04]  /*18580*/  LDG.E.U16 R26, [R2.64] ;  /* 0x00000006021a7981 */ /* 0x000728000c1e1500 */
[----:B------:R-:W-:Y:S01]  /*18590*/  STL [R1+0xa0], R23 ;  /* 0x0000a01701007387 */ /* 0x000fe20000100800 */
[----:B---3--:R-:W-:-:S03]  /*185a0*/  IMAD.WIDE R2, R0, 0x2, R14 ;  /* 0x0000000200027825 */ /* 0x008fc600078e020e */
[----:B------:R-:W3:Y:S04]  /*185b0*/  LDL.64 R14, [R1+0x1600] ;  /* 0x00160000010e7983 */ /* 0x000ee80000100a00 */
[----:B-1----:R0:W3:Y:S04]  /*185c0*/  LDG.E.U16 R25, [R2.64] ;  /* 0x0000000602197981 */ /* 0x0020e8000c1e1500 */
[----:B------:R1:W-:Y:S01]  /*185d0*/  STL [R1+0x9c], R21 ;  /* 0x00009c1501007387 */ /* 0x0003e20000100800 */
[----:B0-----:R-:W-:-:S03]  /*185e0*/  IMAD.WIDE R2, R0, 0x2, R4 ;  /* 0x0000000200027825 */ /* 0x001fc600078e0204 */
[----:B------:R-:W3:Y:S04]  /*185f0*/  LDL.64 R4, [R1+0x15f8] ;  /* 0x0015f80001047983 */ /* 0x000ee80000100a00 */
[----:B-1----:R0:W3:Y:S04]  /*18600*/  LDG.E.U16 R21, [R2.64] ;  /* 0x0000000602157981 */ /* 0x0020e8000c1e1500 */
[----:B------:R1:W-:Y:S01]  /*18610*/  STL [R1+0x98], R22 ;  /* 0x0000981601007387 */ /* 0x0003e20000100800 */
[----:B0-----:R-:W-:-:S03]  /*18620*/  IMAD.WIDE R2, R0, 0x2, R8 ;  /* 0x0000000200027825 */ /* 0x001fc600078e0208 */
[----:B------:R-:W3:Y:S04]  /*18630*/  LDL.64 R8, [R1+0x15f0] ;  /* 0x0015f00001087983 */ /* 0x000ee80000100a00 */
[----:B------:R2:W3:Y:S04]  /*18640*/  LDG.E.U16 R23, [R2.64] ;  /* 0x0000000602177981 */ /* 0x0004e8000c1e1500 */
[----:B------:R0:W-:Y:S01]  /*18650*/  STL [R1+0x94], R19 ;  /* 0x0000941301007387 */ /* 0x0001e20000100800 */
[----:B--2---:R-:W-:-:S03]  /*18660*/  IMAD.WIDE R2, R0, 0x2, R12 ;  /* 0x0000000200027825 */ /* 0x004fc600078e020c */
[----:B------:R-:W2:Y:S04]  /*18670*/  LDL.64 R12, [R1+0x15e8] ;  /* 0x0015e800010c7983 */ /* 0x000ea80000100a00 */
[----:B-1----:R4:W2:Y:S04]  /*18680*/  LDG.E.U16 R22, [R2.64] ;  /* 0x0000000602167981 */ /* 0x0028a8000c1e1500 */
[----:B------:R-:W-:Y:S01]  /*18690*/  STL [R1+0x90], R18 ;  /* 0x0000901201007387 */ /* 0x000fe20000100800 */
[----:B----4-:R-:W-:-:S03]  /*186a0*/  IMAD.WIDE R2, R0, 0x2, R10 ;  /* 0x0000000200027825 */ /* 0x010fc600078e020a */
[----:B------:R-:W4:Y:S04]  /*186b0*/  LDL.64 R10, [R1+0x15e0] ;  /* 0x0015e000010a7983 */ /* 0x000f280000100a00 */
[----:B------:R1:W4:Y:S04]  /*186c0*/  LDG.E.U16 R24, [R2.64] ;  /* 0x0000000602187981 */ /* 0x000328000c1e1500 */
[----:B------:R-:W-:Y:S01]  /*186d0*/  STL [R1+0x8c], R17 ;  /* 0x00008c1101007387 */ /* 0x000fe20000100800 */
[----:B-1----:R-:W-:-:S03]  /*186e0*/  IMAD.WIDE R2, R0, 0x2, R6 ;  /* 0x0000000200027825 */ /* 0x002fc600078e0206 */
[----:B------:R-:W4:Y:S04]  /*186f0*/  LDL.64 R6, [R1+0x15d8] ;  /* 0x0015d80001067983 */ /* 0x000f280000100a00 */
[----:B0-----:R3:W4:Y:S04]  /*18700*/  LDG.E.U16 R19, [R2.64] ;  /* 0x0000000602137981 */ /* 0x001728000c1e1500 */
[----:B------:R0:W-:Y:S04]  /*18710*/  STL [R1+0x88], R16 ;  /* 0x0000881001007387 */ /* 0x0001e80000100800 */
[----:B0-----:R-:W4:Y:S01]  /*18720*/  LDL.64 R16, [R1+0x15d0] ;  /* 0x0015d00001107983 */ /* 0x001f220000100a00 */
[----:B---3--:R-:W-:-:S03]  /*18730*/  IMAD.WIDE R2, R0, 0x2, R14 ;  /* 0x0000000200027825 */ /* 0x008fc600078e020e */
[----:B------:R0:W-:Y:S04]  /*18740*/  STL [R1+0x84], R20 ;  /* 0x0000841401007387 */ /* 0x0001e80000100800 */
[----:B------:R1:W3:Y:S02]  /*18750*/  LDG.E.U16 R18, [R2.64] ;  /* 0x0000000602127981 */ /* 0x0002e4000c1e1500 */
[C---:B-1----:R-:W-:Y:S02]  /*18760*/  IMAD.WIDE R2, R0.reuse, 0x2, R4 ;  /* 0x0000000200027825 */ /* 0x042fe400078e0204 */
[----:B------:R-:W3:Y:S04]  /*18770*/  LDL.64 R4, [R1+0x15c8] ;  /* 0x0015c80001047983 */ /* 0x000ee80000100a00 */
[----:B------:R1:W-:Y:S04]  /*18780*/  STL [R1+0x80], R28 ;  /* 0x0000801c01007387 */ /* 0x0003e80000100800 */
[----:B------:R-:W3:Y:S04]  /*18790*/  LDL.64 R14, [R1+0x718] ;  /* 0x00071800010e7983 */ /* 0x000ee80000100a00 */
[----:B0-----:R0:W3:Y:S04]  /*187a0*/  LDG.E.U16 R20, [R2.64] ;  /* 0x0000000602147981 */ /* 0x0010e8000c1e1500 */
        /* <DEDUP_REMOVED lines=15> */
[----:B-1----:R0:W4:Y:S02]  /*188a0*/  LDG.E.U16 R25, [R2.64] ;  /* 0x0000000602197981 */ /* 0x002124000c1e1500 */
[----:B0-----:R-:W-:-:S05]  /*188b0*/  IMAD.WIDE R2, R0, 0x2, R16 ;  /* 0x0000000200027825 */ /* 0x001fca00078e0210 */
[----:B------:R3:W4:Y:S04]  /*188c0*/  LDG.E.U16 R21, [R2.64] ;  /* 0x0000000602157981 */ /* 0x000728000c1e1500 */
[----:B------:R0:W-:Y:S01]  /*188d0*/  STL [R1+0x6c], R23 ;  /* 0x00006c1701007387 */ /* 0x0001e20000100800 */
[----:B---3--:R-:W-:-:S03]  /*188e0*/  IMAD.WIDE R2, R0, 0x2, R4 ;  /* 0x0000000200027825 */ /* 0x008fc600078e0204 */
[----:B------:R-:W3:Y:S04]  /*188f0*/  LDL.64 R4, [R1+0x14e0] ;  /* 0x0014e00001047983 */ /* 0x000ee80000100a00 */
[----:B0-----:R0:W3:Y:S04]  /*18900*/  LDG.E.U16 R23, [R2.64] ;  /* 0x0000000602177981 */ /* 0x0010e8000c1e1500 */
[----:B------:R1:W-:Y:S01]  /*18910*/  STL [R1+0x68], R22 ;  /* 0x0000681601007387 */ /* 0x0003e20000100800 */
[----:B0-----:R-:W-:-:S05]  /*18920*/  IMAD.WIDE R2, R0, 0x2, R14 ;  /* 0x0000000200027825 */ /* 0x001fca00078e020e */
[----:B-1----:R0:W3:Y:S04]  /*18930*/  LDG.E.U16 R22, [R2.64] ;  /* 0x0000000602167981 */ /* 0x0020e8000c1e1500 */
[----:B------:R1:W-:Y:S04]  /*18940*/  STL [R1+0x64], R24 ;  /* 0x0000641801007387 */ /* 0x0003e80000100800 */
[----:B------:R-:W3:Y:S01]  /*18950*/  LDL.64 R16, [R1+0x15b8] ;  /* 0x0015b80001107983 */ /* 0x000ee20000100a00 */
[----:B0-----:R-:W-:-:S03]  /*18960*/  IMAD.WIDE R2, R0, 0x2, R8 ;  /* 0x0000000200027825 */ /* 0x001fc600078e0208 */
[----:B------:R-:W3:Y:S04]  /*18970*/  LDL.64 R14, [R1+0x15b0] ;  /* 0x0015b000010e7983 */ /* 0x000ee80000100a00 */
[----:B-1----:R2:W3:Y:S04]  /*18980*/  LDG.E.U16 R24, [R2.64] ;  /* 0x0000000602187981 */ /* 0x0024e8000c1e1500 */
[----:B------:R0:W-:Y:S04]  /*18990*/  STL [R1+0x5c], R19 ;  /* 0x00005c1301007387 */ /* 0x0001e80000100800 */
[----:B------:R-:W3:Y:S04]  /*189a0*/  LDL.64 R8, [R1+0x1558] ;  /* 0x0015580001087983 */ /* 0x000ee80000100a00 */
[----:B------:R1:W-:Y:S04]  /*189b0*/  STL [R1+0x58], R18 ;  /* 0x0000581201007387 */ /* 0x0003e80000100800 */
[----:B------:R0:W-:Y:S01]  /*189c0*/  STL [R1+0x54], R20 ;  /* 0x0000541401007387 */ /* 0x0001e20000100800 */
[----:B--2---:R-:W-:-:S03]  /*189d0*/  IMAD.WIDE R2, R0, 0x2, R12 ;  /* 0x0000000200027825 */ /* 0x004fc600078e020c */
[----:B------:R-:W2:Y:S04]  /*189e0*/  LDL.64 R12, [R1+0x1550] ;  /* 0x00155000010c7983 */ /* 0x000ea80000100a00 */
[----:B0-----:R4:W2:Y:S02]  /*189f0*/  LDG.E.U16 R19, [R2.64] ;  /* 0x0000000602137981 */ /* 0x0018a4000c1e1500 */
[----:B----4-:R-:W-:-:S05]  /*18a00*/  IMAD.WIDE R2, R0, 0x2, R10 ;  /* 0x0000000200027825 */ /* 0x010fca00078e020a */
[----:B-1----:R0:W4:Y:S02]  /*18a10*/  LDG.E.U16 R18, [R2.64] ;  /* 0x0000000602127981 */ /* 0x002124000c1e1500 */
[----:B0-----:R-:W-:Y:S02]  /*18a20*/  IMAD.WIDE R2, R0, 0x2, R6 ;  /* 0x0000000200027825 */ /* 0x001fe400078e0206 */
[----:B------:R-:W2:Y:S04]  /*18a30*/  LDL.64 R6, [R1+0x14d8] ;  /* 0x0014d80001067983 */ /* 0x000ea80000100a00 */
[----:B------:R-:W2:Y:S04]  /*18a40*/  LDG.E.U16 R20, [R2.64] ;  /* 0x0000000602147981 */ /* 0x000ea8000c1e1500 */
[----:B------:R-:W-:Y:S04]  /*18a50*/  STL [R1+0x50], R28 ;  /* 0x0000501c01007387 */ /* 0x000fe80000100800 */
[----:B--2---:R0:W-:Y:S04]  /*18a60*/  STL [R1+0x42b8], R20 ;  /* 0x0042b81401007387 */ /* 0x0041e80000100800 */
[----:B0-----:R-:W3:Y:S04]  /*18a70*/  LDL R20, [R1+0x380] ;  /* 0x0003800001147983 */ /* 0x001ee80000100800 */
[----:B------:R0:W-:Y:S04]  /*18a80*/  STL [R1+0x4c], R27 ;  /* 0x00004c1b01007387 */ /* 0x0001e80000100800 */
[----:B------:R-:W2:Y:S01]  /*18a90*/  LDL.64 R10, [R1+0x15a8] ;  /* 0x0015a800010a7983 */ /* 0x000ea20000100a00 */
[----:B---3--:R-:W-:-:S03]  /*18aa0*/  IMAD.WIDE R2, R20, 0x2, R4 ;  /* 0x0000000214027825 */ /* 0x008fc600078e0204 */
[----:B------:R-:W3:Y:S04]  /*18ab0*/  LDL.64 R4, [R1+0x14d0] ;  /* 0x0014d00001047983 */ /* 0x000ee80000100a00 */
[----:B------:R1:W2:Y:S02]  /*18ac0*/  LDG.E.U16 R0, [R2.64] ;  /* 0x0000000602007981 */ /* 0x0002a4000c1e1500 */
[----:B-1----:R-:W-:-:S05]  /*18ad0*/  IMAD.WIDE R2, R20, 0x2, R16 ;  /* 0x0000000214027825 */ /* 0x002fca00078e0210 */
[----:B0-----:R0:W3:Y:S04]  /*18ae0*/  LDG.E.U16 R27, [R2.64] ;  /* 0x00000006021b7981 */ /* 0x0010e8000c1e1500 */
[----:B------:R1:W-:Y:S01]  /*18af0*/  STL [R1+0x48], R26 ;  /* 0x0000481a01007387 */ /* 0x0003e20000100800 */
[----:B0-----:R-:W-:-:S05]  /*18b00*/  IMAD.WIDE R2, R20, 0x2, R14 ;  /* 0x0000000214027825 */ /* 0x001fca00078e020e */
[----:B-1----:R0:W4:Y:S02]  /*18b10*/  LDG.E.U16 R26, [R2.64] ;  /* 0x00000006021a7981 */ /* 0x002124000c1e1500 */
[C---:B0-----:R-:W-:Y:S02]  /*18b20*/  IMAD.WIDE R2, R20.reuse, 0x2, R8 ;  /* 0x0000000214027825 */ /* 0x041fe400078e0208 */
[----:B--2---:R-:W-:Y:S04]  /*18b30*/  STL [R1+0x42bc], R0 ;  /* 0x0042bc0001007387 */ /* 0x004fe80000100800 */
[----:B------:R-:W-:Y:S04]  /*18b40*/  STL [R1+0x44], R25 ;  /* 0x0000441901007387 */ /* 0x000fe80000100800 */
[----:B------:R0:W-:Y:S04]  /*18b50*/  STL [R1+0x40], R21 ;  /* 0x0000401501007387 */ /* 0x0001e80000100800 */
[----:B------:R-:W2:Y:S04]  /*18b60*/  LDL.64 R8, [R1+0x1548] ;  /* 0x0015480001087983 */ /* 0x000ea80000100a00 */
[----:B------:R-:W-:Y:S04]  /*18b70*/  STL [R1+0x3c], R23 ;  /* 0x00003c1701007387 */ /* 0x000fe80000100800 */
[----:B0-----:R0:W4:Y:S04]  /*18b80*/  LDG.E.U16 R21, [R2.64] ;  /* 0x0000000602157981 */ /* 0x001128000c1e1500 */
[----:B------:R1:W-:Y:S01]  /*18b90*/  STL [R1+0x60], R22 ;  /* 0x0000601601007387 */ /* 0x0003e20000100800 */
[----:B---3--:R-:W-:-:S03]  /*18ba0*/  IMAD.WIDE R4, R20, 0x2, R4 ;  /* 0x0000000214047825 */ /* 0x008fc600078e0204 */
[----:B------:R-:W3:Y:S01]  /*18bb0*/  LDL.64 R16, [R1+0x14c8] ;  /* 0x0014c80001107983 */ /* 0x000ee20000100a00 */
[----:B0-----:R-:W-:-:S03]  /*18bc0*/  IMAD.WIDE R2, R20, 0x2, R12 ;  /* 0x0000000214027825 */ /* 0x001fc600078e020c */
[----:B-1----:R-:W3:Y:S04]  /*18bd0*/  LDL.64 R22, [R1+0x1540] ;  /* 0x0015400001167983 */ /* 0x002ee80000100a00 */
[----:B------:R0:W4:Y:S02]  /*18be0*/  LDG.E.U16 R25, [R2.64] ;  /* 0x0000000602197981 */ /* 0x000124000c1e1500 */
[C---:B0-----:R-:W-:Y:S02]  /*18bf0*/  IMAD.WIDE R2, R20.reuse, 0x2, R6 ;  /* 0x0000000214027825 */ /* 0x041fe400078e0206 */
[----:B------:R-:W4:Y:S04]  /*18c00*/  LDL.64 R6, [R1+0x14c0] ;  /* 0x0014c00001067983 */ /* 0x000f280000100a00 */
[----:B------:R0:W4:Y:S04]  /*18c10*/  LDG.E.U16 R2, [R2.64] ;  /* 0x0000000602027981 */ /* 0x000128000c1e1500 */
[----:B0-----:R0:W4:Y:S04]  /*18c20*/  LDG.E.U16 R3, [R4.64] ;  /* 0x0000000604037981 */ /* 0x001128000c1e1500 */
[----:B------:R1:W-:Y:S01]  /*18c30*/  STL [R1+0x38], R24 ;  /* 0x0000381801007387 */ /* 0x0003e20000100800 */
[----:B0-----:R-:W-:-:S05]  /*18c40*/  IMAD.WIDE R4, R20, 0x2, R10 ;  /* 0x0000000214047825 */ /* 0x001fca00078e020a */
[----:B-1----:R2:W4:Y:S02]  /*18c50*/  LDG.E.U16 R24, [R4.64] ;  /* 0x0000000604187981 */ /* 0x002524000c1e1500 */
[----:B--2---:R-:W-:-:S05]  /*18c60*/  IMAD.WIDE R4, R20, 0x2, R8 ;  /* 0x0000000214047825 */ /* 0x004fca00078e0208 */
[----:B------:R3:W2:Y:S02]  /*18c70*/  LDG.E.U16 R0, [R4.64] ;  /* 0x0000000604007981 */ /* 0x0006a4000c1e1500 */
[----:B---3--:R-:W-:-:S05]  /*18c80*/  IMAD.WIDE R4, R20, 0x2, R22 ;  /* 0x0000000214047825 */ /* 0x008fca00078e0216 */
[----:B------:R0:W3:Y:S02]  /*18c90*/  LDG.E.U16 R22, [R4.64] ;  /* 0x0000000604167981 */ /* 0x0000e4000c1e1500 */
[C---:B0-----:R-:W-:Y:S02]  /*18ca0*/  IMAD.WIDE R4, R20.reuse, 0x2, R16 ;  /* 0x0000000214047825 */ /* 0x041fe400078e0210 */
[----:B----4-:R-:W-:Y:S02]  /*18cb0*/  STL [R1+0x42ac], R2 ;  /* 0x0042ac0201007387 */ /* 0x010fe40000100800 */
[C---:B------:R-:W-:Y:S02]  /*18cc0*/  IMAD.WIDE R6, R20.reuse, 0x2, R6 ;  /* 0x0000000214067825 */ /* 0x040fe400078e0206 */
[----:B------:R-:W-:Y:S04]  /*18cd0*/  STL [R1+0x28], R19 ;  /* 0x0000281301007387 */ /* 0x000fe80000100800 */
[----:B------:R0:W4:Y:S04]  /*18ce0*/  LDG.E.U16 R4, [R4.64] ;  /* 0x0000000604047981 */ /* 0x000128000c1e1500 */
[----:B------:R-:W-:Y:S04]  /*18cf0*/  STL [R1+0x42b0], R3 ;  /* 0x0042b00301007387 */ /* 0x000fe80000100800 */
[----:B------:R1:W-:Y:S04]  /*18d00*/  STL [R1+0x24], R18 ;  /* 0x0000241201007387 */ /* 0x0003e80000100800 */
[----:B0-----:R0:W2:Y:S04]  /*18d10*/  LDG.E.U16 R5, [R6.64] ;  /* 0x0000000606057981 */ /* 0x0010a8000c1e1500 */
[----:B------:R-:W2:Y:S04]  /*18d20*/  LDL.64 R14, [R1+0x1538] ;  /* 0x00153800010e7983 */ /* 0x000ea80000100a00 */
[----:B-1----:R-:W0:Y:S04]  /*18d30*/  LDL.64 R18, [R1+0x15a0] ;  /* 0x0015a00001127983 */ /* 0x002e280000100a00 */
[----:B------:R-:W3:Y:S04]  /*18d40*/  LDL.64 R12, [R1+0x1530] ;  /* 0x00153000010c7983 */ /* 0x000ee80000100a00 */
[----:B------:R-:W3:Y:S04]  /*18d50*/  LDL.64 R10, [R1+0x14b8] ;  /* 0x0014b800010a7983 */ /* 0x000ee80000100a00 */
[----:B------:R-:W3:Y:S04]  /*18d60*/  LDL.64 R8, [R1+0x14b0] ;  /* 0x0014b00001087983 */ /* 0x000ee80000100a00 */
[----:B----4-:R-:W-:Y:S04]  /*18d70*/  STL [R1+0x4294], R4 ;  /* 0x0042940401007387 */ /* 0x010fe80000100800 */
[----:B------:R-:W-:Y:S04]  /*18d80*/  STL [R1+0x34], R27 ;  /* 0x0000341b01007387 */ /* 0x000fe80000100800 */
[----:B------:R-:W4:Y:S04]  /*18d90*/  LDL.64 R16, [R1+0x1598] ;  /* 0x0015980001107983 */ /* 0x000f280000100a00 */
[----:B------:R-:W-:Y:S04]  /*18da0*/  STL [R1+0x30], R26 ;  /* 0x0000301a01007387 */ /* 0x000fe80000100800 */
[----:B------:R-:W4:Y:S01]  /*18db0*/  LDL.64 R2, [R1+0x1590] ;  /* 0x0015900001027983 */ /* 0x000f220000100a00 */
[----:B0-----:R-:W-:-:S03]  /*18dc0*/  IMAD.WIDE R6, R20, 0x2, R18 ;  /* 0x0000000214067825 */ /* 0x001fc600078e0212 */
[----:B--2---:R-:W-:Y:S04]  /*18dd0*/  STL [R1+0x4298], R5 ;  /* 0x0042980501007387 */ /* 0x004fe80000100800 */
[----:B------:R0:W-:Y:S04]  /*18de0*/  STL [R1+0x1c], R21 ;  /* 0x00001c1501007387 */ /* 0x0001e80000100800 */
[----:B0-----:R0:W2:Y:S02]  /*18df0*/  LDG.E.U16 R21, [R6.64] ;  /* 0x0000000606157981 */ /* 0x0010a4000c1e1500 */
[----:B0-----:R-:W-:-:S05]  /*18e00*/  IMAD.WIDE R6, R20, 0x2, R14 ;  /* 0x0000000214067825 */ /* 0x001fca00078e020e */
[----:B------:R3:W2:Y:S02]  /*18e10*/  LDG.E.U16 R19, [R6.64] ;  /* 0x0000000606137981 */ /* 0x0006a4000c1e1500 */
[----:B---3--:R-:W-:-:S05]  /*18e20*/  IMAD.WIDE R6, R20, 0x2, R12 ;  /* 0x0000000214067825 */ /* 0x008fca00078e020c */
[----:B------:R0:W3:Y:S02]  /*18e30*/  LDG.E.U16 R18, [R6.64] ;  /* 0x0000000606127981 */ /* 0x0000e4000c1e1500 */
[----:B0-----:R-:W-:-:S06]  /*18e40*/  IMAD.WIDE R6, R20, 0x2, R10 ;  /* 0x0000000214067825 */ /* 0x001fcc00078e020a */
[----:B------:R0:W2:Y:S01]  /*18e50*/  LDG.E.U16 R6, [R6.64] ;  /* 0x0000000606067981 */ /* 0x0000a2000c1e1500 */
[----:B------:R-:W-:-:S05]  /*18e60*/  IMAD.WIDE R8, R20, 0x2, R8 ;  /* 0x0000000214087825 */ /* 0x000fca00078e0208 */
[----:B0-----:R4:W3:Y:S04]  /*18e70*/  LDG.E.U16 R7, [R8.64] ;  /* 0x0000000608077981 */ /* 0x0018e8000c1e1500 */
[----:B------:R-:W-:Y:S04]  /*18e80*/  STL [R1+0x18], R25 ;  /* 0x0000181901007387 */ /* 0x000fe80000100800 */
[----:B------:R-:W3:Y:S04]  /*18e90*/  LDL.64 R4, [R1+0x1528] ;  /* 0x0015280001047983 */ /* 0x000ee80000100a00 */
[----:B------:R-:W3:Y:S01]  /*18ea0*/  LDL.64 R14, [R1+0x1520] ;  /* 0x00152000010e7983 */ /* 0x000ee20000100a00 */
[----:B----4-:R-:W-:-:S05]  /*18eb0*/  IMAD.WIDE R8, R20, 0x2, R16 ;  /* 0x0000000214087825 */ /* 0x010fca00078e0210 */
[----:B------:R0:W4:Y:S02]  /*18ec0*/  LDG.E.U16 R16, [R8.64] ;  /* 0x0000000608107981 */ /* 0x000124000c1e1500 */
[C---:B0-----:R-:W-:Y:S02]  /*18ed0*/  IMAD.WIDE R8, R20.reuse, 0x2, R2 ;  /* 0x0000000214087825 */ /* 0x041fe400078e0202 */
[----:B--2---:R-:W-:Y:S04]  /*18ee0*/  STL [R1+0x4284], R6 ;  /* 0x0042840601007387 */ /* 0x004fe80000100800 */
[----:B------:R-:W2:Y:S04]  /*18ef0*/  LDL.64 R12, [R1+0x14a8] ;  /* 0x0014a800010c7983 */ /* 0x000ea80000100a00 */
[----:B------:R-:W4:Y:S04]  /*18f00*/  LDL.64 R10, [R1+0x14a0] ;  /* 0x0014a000010a7983 */ /* 0x000f280000100a00 */
[----:B------:R-:W-:Y:S04]  /*18f10*/  STL [R1+0x2c], R24 ;  /* 0x00002c1801007387 */ /* 0x000fe80000100800 */
[----:B---3--:R-:W-:Y:S04]  /*18f20*/  STL [R1+0x4288], R7 ;  /* 0x0042880701007387 */ /* 0x008fe80000100800 */
[----:B------:R0:W-:Y:S04]  /*18f30*/  STL [R1+0x14], R0 ;  /* 0x0000140001007387 */ /* 0x0001e80000100800 */
[----:B------:R-:W3:Y:S04]  /*18f40*/  LDL.64 R2, [R1+0x1588] ;  /* 0x0015880001027983 */ /* 0x000ee80000100a00 */
[----:B0-----:R0:W3:Y:S02]  /*18f50*/  LDG.E.U16 R0, [R8.64] ;  /* 0x0000000608007981 */ /* 0x0010e4000c1e1500 */
[----:B0-----:R-:W-:-:S05]  /*18f60*/  IMAD.WIDE R8, R20, 0x2, R4 ;  /* 0x0000000214087825 */ /* 0x001fca00078e0204 */
[----:B------:R0:W3:Y:S02]  /*18f70*/  LDG.E.U16 R29, [R8.64] ;  /* 0x00000006081d7981 */ /* 0x0000e4000c1e1500 */
[----:B0-----:R-:W-:-:S05]  /*18f80*/  IMAD.WIDE R8, R20, 0x2, R14 ;  /* 0x0000000214087825 */ /* 0x001fca00078e020e */
[----:B------:R2:W3:Y:S04]  /*18f90*/  LDG.E.U16 R26, [R8.64] ;  /* 0x00000006081a7981 */ /* 0x0004e8000c1e1500 */
[----:B------:R-:W-:Y:S04]  /*18fa0*/  STL [R1+0x8], R22 ;  /* 0x0000081601007387 */ /* 0x000fe80000100800 */
[----:B------:R-:W3:Y:S01]  /*18fb0*/  LDL.64 R4, [R1+0x1518] ;  /* 0x0015180001047983 */ /* 0x000ee20000100a00 */
[----:B--2---:R-:W-:-:S06]  /*18fc0*/  IMAD.WIDE R8, R20, 0x2, R12 ;  /* 0x0000000214087825 */ /* 0x004fcc00078e020c */
[----:B------:R0:W2:Y:S01]  /*18fd0*/  LDG.E.U16 R8, [R8.64] ;  /* 0x0000000608087981 */ /* 0x0000a2000c1e1500 */
[----:B----4-:R-:W-:-:S05]  /*18fe0*/  IMAD.WIDE R10, R20, 0x2, R10 ;  /* 0x00000002140a7825 */ /* 0x010fca00078e020a */
[----:B0-----:R3:W4:Y:S02]  /*18ff0*/  LDG.E.U16 R9, [R10.64] ;  /* 0x000000060a097981 */ /* 0x001724000c1e1500 */
[----:B---3--:R-:W-:-:S05]  /*19000*/  IMAD.WIDE R10, R20, 0x2, R2 ;  /* 0x00000002140a7825 */ /* 0x008fca00078e0202 */
[----:B------:R0:W3:Y:S04]  /*19010*/  LDG.E.U16 R28, [R10.64] ;  /* 0x000000060a1c7981 */ /* 0x0000e8000c1e1500 */
[----:B------:R-:W-:Y:S04]  /*19020*/  STL [R1+0x426c], R29 ;  /* 0x00426c1d01007387 */ /* 0x000fe80000100800 */
[----:B------:R-:W3:Y:S04]  /*19030*/  LDL.64 R14, [R1+0x1510] ;  /* 0x00151000010e7983 */ /* 0x000ee80000100a00 */
[----:B------:R-:W-:Y:S04]  /*19040*/  STL [R1+0x4270], R26 ;  /* 0x0042701a01007387 */ /* 0x000fe80000100800 */
[----:B------:R-:W3:Y:S04]  /*19050*/  LDL.64 R6, [R1+0x1498] ;  /* 0x0014980001067983 */ /* 0x000ee80000100a00 */
[----:B------:R-:W-:Y:S01]  /*19060*/  STL [R1+0x20], R21 ;  /* 0x0000201501007387 */ /* 0x000fe20000100800 */
[----:B0-----:R-:W-:-:S05]  /*19070*/  IMAD.WIDE R10, R20, 0x2, R4 ;  /* 0x00000002140a7825 */ /* 0x001fca00078e0204 */
[----:B------:R0:W3:Y:S04]  /*19080*/  LDG.E.U16 R24, [R10.64] ;  /* 0x000000060a187981 */ /* 0x0000e8000c1e1500 */
[----:B--2---:R-:W-:Y:S04]  /*19090*/  STL [R1+0x4274], R8 ;  /* 0x0042740801007387 */ /* 0x004fe80000100800 */
[----:B------:R-:W2:Y:S04]  /*190a0*/  LDL.64 R12, [R1+0x1490] ;  /* 0x00149000010c7983 */ /* 0x000ea80000100a00 */
[----:B------:R-:W-:Y:S04]  /*190b0*/  STL [R1+0x4], R19 ;  /* 0x0000041301007387 */ /* 0x000fe80000100800 */
[----:B----4-:R1:W-:Y:S04]  /*190c0*/  STL [R1+0x4278], R9 ;  /* 0x0042780901007387 */ /* 0x0103e80000100800 */
[----:B------:R4:W-:Y:S04]  /*190d0*/  STL [R1], R18 ;  /* 0x0000001201007387 */ /* 0x0009e80000100800 */
[----:B------:R-:W4:Y:S04]  /*190e0*/  LDL.64 R2, [R1+0x1580] ;  /* 0x0015800001027983 */ /* 0x000f280000100a00 */
[----:B---3--:R-:W-:Y:S04]  /*190f0*/  STL [R1+0x423c], R28 ;  /* 0x00423c1c01007387 */ /* 0x008fe80000100800 */
[----:B-1----:R-:W3:Y:S04]  /*19100*/  LDL.64 R8, [R1+0x1508] ;  /* 0x0015080001087983 */ /* 0x002ee80000100a00 */
[----:B------:R-:W3:Y:S01]  /*19110*/  LDL.64 R4, [R1+0x1500] ;  /* 0x0015000001047983 */ /* 0x000ee20000100a00 */
[----:B0-----:R-:W-:-:S05]  /*19120*/  IMAD.WIDE R10, R20, 0x2, R14 ;  /* 0x00000002140a7825 */ /* 0x001fca00078e020e */
[----:B------:R0:W3:Y:S02]  /*19130*/  LDG.E.U16 R22, [R10.64] ;  /* 0x000000060a167981 */ /* 0x0000e4000c1e1500 */
[----:B0-----:R-:W-:-:S06]  /*19140*/  IMAD.WIDE R10, R20, 0x2, R6 ;  /* 0x00000002140a7825 */ /* 0x001fcc00078e0206 */
[----:B------:R0:W3:Y:S04]  /*19150*/  LDG.E.U16 R10, [R10.64] ;  /* 0x000000060a0a7981 */ /* 0x0000e8000c1e1500 */
[----:B------:R-:W-:Y:S04]  /*19160*/  STL [R1+0x4258], R24 ;  /* 0x0042581801007387 */ /* 0x000fe80000100800 */
[----:B------:R-:W-:Y:S01]  /*19170*/  STL [R1+0x10], R16 ;  /* 0x0000101001007387 */ /* 0x000fe20000100800 */
[----:B--2---:R-:W-:-:S05]  /*19180*/  IMAD.WIDE R12, R20, 0x2, R12 ;  /* 0x00000002140c7825 */ /* 0x004fca00078e020c */
[----:B0-----:R4:W2:Y:S02]  /*19190*/  LDG.E.U16 R11, [R12.64] ;  /* 0x000000060c0b7981 */ /* 0x0018a4000c1e1500 */
[----:B----4-:R-:W-:-:S05]  /*191a0*/  IMAD.WIDE R12, R20, 0x2, R2 ;  /* 0x00000002140c7825 */ /* 0x010fca00078e0202 */
[----:B------:R3:W4:Y:S02]  /*191b0*/  LDG.E.U16 R18, [R12.64] ;  /* 0x000000060c127981 */ /* 0x000724000c1e1500 */
[----:B---3--:R-:W-:-:S04]  /*191c0*/  IMAD.WIDE R12, R20, 0x2, R8 ;  /* 0x00000002140c7825 */ /* 0x008fc800078e0208 */
[C---:B------:R-:W-:Y:S02]  /*191d0*/  IMAD.WIDE R14, R20.reuse, 0x2, R4 ;  /* 0x00000002140e7825 */ /* 0x040fe400078e0204 */
[----:B------:R0:W2:Y:S04]  /*191e0*/  LDG.E.U16 R12, [R12.64] ;  /* 0x000000060c0c7981 */ /* 0x0000a8000c1e1500 */
[----:B------:R1:W-:Y:S04]  /*191f0*/  STL [R1+0x425c], R22 ;  /* 0x00425c1601007387 */ /* 0x0003e80000100800 */
[----:B------:R-:W2:Y:S04]  /*19200*/  LDL.64 R6, [R1+0x1488] ;  /* 0x0014880001067983 */ /* 0x000ea80000100a00 */
[----:B0-----:R0:W2:Y:S04]  /*19210*/  LDG.E.U16 R13, [R14.64] ;  /* 0x000000060e0d7981 */ /* 0x0010a8000c1e1500 */
[----:B------:R-:W-:Y:S04]  /*19220*/  STL [R1+0xc], R0 ;  /* 0x00000c0001007387 */ /* 0x000fe80000100800 */
[----:B------:R-:W-:Y:S04]  /*19230*/  STL [R1+0x4260], R10 ;  /* 0x0042600a01007387 */ /* 0x000fe80000100800 */
[----:B--2---:R2:W-:Y:S04]  /*19240*/  STL [R1+0x4264], R11 ;  /* 0x0042640b01007387 */ /* 0x0045e80000100800 */
[----:B------:R-:W3:Y:S04]  /*19250*/  LDL.64 R2, [R1+0x1480] ;  /* 0x0014800001027983 */ /* 0x000ee80000100a00 */
[----:B-1----:R-:W3:Y:S04]  /*19260*/  LDL.64 R22, [R1+0x1578] ;  /* 0x0015780001167983 */ /* 0x002ee80000100a00 */
[----:B----4-:R-:W-:Y:S04]  /*19270*/  STL [R1+0x4240], R18 ;  /* 0x0042401201007387 */ /* 0x010fe80000100800 */
[----:B--2---:R-:W2:Y:S04]  /*19280*/  LDL.64 R10, [R1+0x1570] ;  /* 0x00157000010a7983 */ /* 0x004ea80000100a00 */
[----:B------:R-:W4:Y:S04]  /*19290*/  LDL.64 R8, [R1+0x14f8] ;  /* 0x0014f80001087983 */ /* 0x000f280000100a00 */
[----:B------:R-:W-:Y:S04]  /*192a0*/  STL [R1+0x4244], R12 ;  /* 0x0042440c01007387 */ /* 0x000fe80000100800 */
[----:B------:R-:W4:Y:S01]  /*192b0*/  LDL.64 R4, [R1+0x14f0] ;  /* 0x0014f00001047983 */ /* 0x000f220000100a00 */
[----:B0-----:R-:W-:-:S03]  /*192c0*/  IMAD.WIDE R14, R20, 0x2, R6 ;  /* 0x00000002140e7825 */ /* 0x001fc600078e0206 */
[----:B------:R-:W-:Y:S04]  /*192d0*/  STL [R1+0x4248], R13 ;  /* 0x0042480d01007387 */ /* 0x000fe80000100800 */
[----:B------:R-:W4:Y:S04]  /*192e0*/  LDL.64 R6, [R1+0x1478] ;  /* 0x0014780001067983 */ /* 0x000f280000100a00 */
[----:B------:R3:W4:Y:S02]  /*192f0*/  LDG.E.U16 R16, [R14.64] ;  /* 0x000000060e107981 */ /* 0x000724000c1e1500 */
[----:B---3--:R-:W-:-:S05]  /*19300*/  IMAD.WIDE R14, R20, 0x2, R2 ;  /* 0x00000002140e7825 */ /* 0x008fca00078e0202 */
[----:B------:R0:W3:Y:S02]  /*19310*/  LDG.E.U16 R17, [R14.64] ;  /* 0x000000060e117981 */ /* 0x0000e4000c1e1500 */
[----:B0-----:R-:W-:-:S05]  /*19320*/  IMAD.WIDE R14, R20, 0x2, R22 ;  /* 0x00000002140e7825 */ /* 0x001fca00078e0216 */
[----:B------:R2:W3:Y:S02]  /*19330*/  LDG.E.U16 R19, [R14.64] ;  /* 0x000000060e137981 */ /* 0x0004e4000c1e1500 */
[----:B--2---:R-:W-:-:S05]  /*19340*/  IMAD.WIDE R14, R20, 0x2, R10 ;  /* 0x00000002140e7825 */ /* 0x004fca00078e020a */
[----:B------:R4:W2:Y:S02]  /*19350*/  LDG.E.U16 R21, [R14.64] ;  /* 0x000000060e157981 */ /* 0x0008a4000c1e1500 */
[----:B----4-:R-:W-:-:S05]  /*19360*/  IMAD.WIDE R14, R20, 0x2, R8 ;  /* 0x00000002140e7825 */ /* 0x010fca00078e0208 */
[----:B------:R0:W4:Y:S02]  /*19370*/  LDG.E.U16 R23, [R14.64] ;  /* 0x000000060e177981 */ /* 0x000124000c1e1500 */
[----:B0-----:R-:W-:-:S05]  /*19380*/  IMAD.WIDE R14, R20, 0x2, R4 ;  /* 0x00000002140e7825 */ /* 0x001fca00078e0204 */
[----:B------:R0:W4:Y:S04]  /*19390*/  LDG.E.U16 R25, [R14.64] ;  /* 0x000000060e197981 */ /* 0x000128000c1e1500 */
[----:B------:R-:W-:Y:S04]  /*193a0*/  STL [R1+0x424c], R16 ;  /* 0x00424c1001007387 */ /* 0x000fe80000100800 */
[----:B------:R-:W4:Y:S01]  /*193b0*/  LDL.64 R2, [R1+0x1470] ;  /* 0x0014700001027983 */ /* 0x000f220000100a00 */
[----:B0-----:R-:W-:-:S05]  /*193c0*/  IMAD.WIDE R14, R20, 0x2, R6 ;  /* 0x00000002140e7825 */ /* 0x001fca00078e0206 */
[----:B------:R0:W4:Y:S04]  /*193d0*/  LDG.E.U16 R27, [R14.64] ;  /* 0x000000060e1b7981 */ /* 0x000128000c1e1500 */
[----:B------:R-:W1:Y:S04]  /*193e0*/  S2R R5, SR_TID.X ;  /* 0x0000000000057919 */ /* 0x000e680000002100 */
[----:B---3--:R-:W-:Y:S04]  /*193f0*/  STL [R1+0x4250], R17 ;  /* 0x0042501101007387 */ /* 0x008fe80000100800 */
[----:B------:R-:W-:Y:S04]  /*19400*/  STL [R1+0x4228], R19 ;  /* 0x0042281301007387 */ /* 0x000fe80000100800 */
[----:B--2---:R-:W-:Y:S04]  /*19410*/  STL [R1+0x422c], R21 ;  /* 0x00422c1501007387 */ /* 0x004fe80000100800 */
[----:B----4-:R-:W-:Y:S04]  /*19420*/  STL [R1+0x4230], R23 ;  /* 0x0042301701007387 */ /* 0x010fe80000100800 */
[----:B------:R-:W-:Y:S04]  /*19430*/  STL [R1+0x4234], R25 ;  /* 0x0042341901007387 */ /* 0x000fe80000100800 */
[----:B-1----:R-:W-:Y:S01]  /*19440*/  STL [R1+0x42b4], R5 ;  /* 0x0042b40501007387 */ /* 0x002fe20000100800 */
[----:B0-----:R-:W-:-:S06]  /*19450*/  IMAD.WIDE R14, R20, 0x2, R2 ;  /* 0x00000002140e7825 */ /* 0x001fcc00078e0202 */
[----:B------:R0:W2:Y:S04]  /*19460*/  LDG.E.U16 R14, [R14.64] ;  /* 0x000000060e0e7981 */ /* 0x0000a8000c1e1500 */
[----:B------:R-:W-:Y:S04]  /*19470*/  STL [R1+0x4238], R27 ;  /* 0x0042381b01007387 */ /* 0x000fe80000100800 */
[----:B------:R-:W3:Y:S04]  /*19480*/  LDL.LU R3, [R1+0x60] ;  /* 0x0000600001037983 */ /* 0x000ee80000300800 */
[----:B------:R-:W4:Y:S01]  /*19490*/  LDL.LU R0, [R1+0x350] ;  /* 0x0003500001007983 */ /* 0x000f220000300800 */
[----:B------:R-:W-:-:S03]  /*194a0*/  LOP3.LUT R26, R5, 0xff, RZ, 0xc0, !PT ;  /* 0x000000ff051a7812 */ /* 0x000fc600078ec0ff */
[----:B------:R-:W-:Y:S06]  /*194b0*/  BAR.SYNC.DEFER_BLOCKING 0x0 ;  /* 0x0000000000007b1d */ /* 0x000fec0000010000 */
[----:B----4-:R1:W-:Y:S04]  /*194c0*/  STL [R1+0x42c0], R0 ;  /* 0x0042c00001007387 */ /* 0x0103e80000100800 */
[----:B-1----:R-:W4:Y:S04]  /*194d0*/  LDL.LU R0, [R1+0x39c] ;  /* 0x00039c0001007983 */ /* 0x002f280000300800 */
        /* <DEDUP_REMOVED lines=18> */
[----:B------:R-:W4:Y:S01]  /*19600*/  LDL.LU R8, [R1+0x90] ;  /* 0x0000900001087983 */ /* 0x000f220000300800 */
[----:B------:R-:W-:-:S03]  /*19610*/  IMAD.SHL.U32 R13, R26, 0x2, RZ ;  /* 0x000000021a0d7824 */ /* 0x000fc600078e00ff */
[----:B------:R-:W4:Y:S04]  /*19620*/  LDL.LU R29, [R1+0x8c] ;  /* 0x00008c00011d7983 */ /* 0x000f280000300800 */
[----:B------:R-:W4:Y:S04]  /*19630*/  LDL.LU R7, [R1+0x4c] ;  /* 0x00004c0001077983 */ /* 0x000f280000300800 */
[----:B------:R-:W4:Y:S04]  /*19640*/  LDL.LU R6, [R1+0x48] ;  /* 0x0000480001067983 */ /* 0x000f280000300800 */
[----:B------:R-:W4:Y:S04]  /*19650*/  LDL.LU R4, [R1+0x28] ;  /* 0x0000280001047983 */ /* 0x000f280000300800 */
[----:B------:R1:W-:Y:S04]  /*19660*/  STL [R1+0x428c], R26 ;  /* 0x00428c1a01007387 */ /* 0x0003e80000100800 */
[----:B---3--:R-:W-:Y:S04]  /*19670*/  STS.U16 [R13+0x20000], R3 ;  /* 0x020000030d007388 */ /* 0x008fe80000000400 */
[----:B-1----:R-:W3:Y:S04]  /*19680*/  LDL.LU R26, [R1+0x2d0] ;  /* 0x0002d000011a7983 */ /* 0x002ee80000300800 */
[----:B0-----:R-:W3:Y:S04]  /*19690*/  LDL.LU R15, [R1+0x30c] ;  /* 0x00030c00010f7983 */ /* 0x001ee80000300800 */
[----:B--2---:R0:W-:Y:S04]  /*196a0*/  STL [R1+0x4254], R14 ;  /* 0x0042540e01007387 */ /* 0x0041e80000100800 */
[----:B0-----:R-:W2:Y:S04]  /*196b0*/  LDL.LU R14, [R1+0x310] ;  /* 0x00031000010e7983 */ /* 0x001ea80000300800 */
[----:B------:R-:W2:Y:S04]  /*196c0*/  LDL.LU R3, [R1+0x24] ;  /* 0x0000240001037983 */ /* 0x000ea80000300800 */
[----:B----4-:R0:W-:Y:S04]  /*196d0*/  STS.U16 [R13+0x20200], R0 ;  /* 0x020200000d007388 */ /* 0x0101e80000000400 */
[----:B0-----:R-:W4:Y:S04]  /*196e0*/  LDL.LU R0, [R1+0x42c0] ;  /* 0x0042c00001007983 */ /* 0x001f280000300800 */
[----:B----4-:R0:W-:Y:S04]  /*196f0*/  STS.U16 [R13+0x22000], R0 ;  /* 0x022000000d007388 */ /* 0x0101e80000000400 */
[----:B------:R1:W-:Y:S04]  /*19700*/  STS.U16 [R13+0x22200], R20 ;  /* 0x022200140d007388 */ /* 0x0003e80000000400 */
[----:B--2---:R-:W-:Y:S04]  /*19710*/  STS.U16 [R13+0x24000], R14 ;  /* 0x0240000e0d007388 */ /* 0x004fe80000000400 */
[----:B---3--:R-:W-:Y:S04]  /*19720*/  STS.U16 [R13+0x24200], R15 ;  /* 0x0242000f0d007388 */ /* 0x008fe80000000400 */
[----:B------:R-:W-:Y:S04]  /*19730*/  STS.U16 [R13+0x26000], R26 ;  /* 0x0260001a0d007388 */ /* 0x000fe80000000400 */
[----:B------:R-:W-:Y:S04]  /*19740*/  STS.U16 [R13+0x26200], R27 ;  /* 0x0262001b0d007388 */ /* 0x000fe80000000400 */
[----:B0-----:R-:W2:Y:S04]  /*19750*/  LDL.LU R0, [R1+0x42bc] ;  /* 0x0042bc0001007983 */ /* 0x001ea80000300800 */
[----:B------:R-:W-:Y:S04]  /*19760*/  STS.U16 [R13+0x28000], R5 ;  /* 0x028000050d007388 */ /* 0x000fe80000000400 */
[----:B-1----:R-:W3:Y:S04]  /*19770*/  LDL.LU R20, [R1+0x42b8] ;  /* 0x0042b80001147983 */ /* 0x002ee80000300800 */
        /* <DEDUP_REMOVED lines=17> */
[----:B------:R0:W-:Y:S04]  /*19890*/  STS.U16 [R13+0x3a000], R7 ;  /* 0x03a000070d007388 */ /* 0x0001e80000000400 */
[----:B0-----:R-:W4:Y:S04]  /*198a0*/  LDL.LU R7, [R1+0x398] ;  /* 0x0003980001077983 */ /* 0x001f280000300800 */
[----:B------:R-:W4:Y:S04]  /*198b0*/  LDL.LU R5, [R1+0x394] ;  /* 0x0003940001057983 */ /* 0x000f280000300800 */
[----:B------:R-:W0:Y:S04]  /*198c0*/  S2R R2, SR_TID.X ;  /* 0x0000000000027919 */ /* 0x000e280000002100 */
[----:B------:R-:W-:Y:S04]  /*198d0*/  STS.U16 [R13+0x3a200], R6 ;  /* 0x03a200060d007388 */ /* 0x000fe80000000400 */
[----:B------:R-:W-:Y:S04]  /*198e0*/  STS.U16 [R13+0x3c000], R4 ;  /* 0x03c000040d007388 */ /* 0x000fe80000000400 */
[----:B------:R1:W-:Y:S04]  /*198f0*/  STS.U16 [R13+0x3c200], R3 ;  /* 0x03c200030d007388 */ /* 0x0003e80000000400 */
[----:B-1----:R-:W4:Y:S01]  /*19900*/  LDL.LU R3, [R1+0x348] ;  /* 0x0003480001037983 */ /* 0x002f220000300800 */
[----:B0-----:R-:W-:-:S03]  /*19910*/  LOP3.LUT R2, R2, 0xff, RZ, 0xc0, !PT ;  /* 0x000000ff02027812 */ /* 0x001fc600078ec0ff */
[----:B------:R-:W4:Y:S01]  /*19920*/  LDL.LU R4, [R1+0x344] ;  /* 0x0003440001047983 */ /* 0x000f220000300800 */
[----:B------:R-:W-:-:S04]  /*19930*/  SHF.L.U32 R2, R2, 0x1, RZ ;  /* 0x0000000102027819 */ /* 0x000fc800000006ff */
[----:B------:R-:W-:Y:S02]  /*19940*/  LOP3.LUT R8, R2, 0x10, RZ, 0x3c, !PT ;  /* 0x0000001002087812 */ /* 0x000fe400078e3cff */
        /* <DEDUP_REMOVED lines=19> */
[----:B---3--:R0:W-:Y:S04]  /*19a80*/  STS.U16 [R13+0x3e000], R20 ;  /* 0x03e000140d007388 */ /* 0x0081e80000000400 */
[----:B--2---:R1:W-:Y:S04]  /*19a90*/  STS.U16 [R13+0x3e200], R0 ;  /* 0x03e200000d007388 */ /* 0x0043e80000000400 */
[----:B0-----:R-:W2:Y:S04]  /*19aa0*/  LDL.LU R20, [R1+0x2c4] ;  /* 0x0002c40001147983 */ /* 0x001ea80000300800 */
[----:B-1----:R-:W3:Y:S04]  /*19ab0*/  LDL.LU R0, [R1+0x2c8] ;  /* 0x0002c80001007983 */ /* 0x002ee80000300800 */
[----:B------:R0:W-:Y:S04]  /*19ac0*/  STL [R1+0x427c], R13 ;  /* 0x00427c0d01007387 */ /* 0x0001e80000100800 */
[----:B0-----:R-:W2:Y:S04]  /*19ad0*/  LDL.LU R13, [R1+0x304] ;  /* 0x00030400010d7983 */ /* 0x001ea80000300800 */
[----:B------:R-:W3:Y:S04]  /*19ae0*/  LDL.LU R9, [R1+0x44] ;  /* 0x0000440001097983 */ /* 0x000ee80000300800 */
[----:B------:R-:W3:Y:S04]  /*19af0*/  LDL.LU R29, [R1+0x40] ;  /* 0x00004000011d7983 */ /* 0x000ee80000300800 */
[----:B----4-:R0:W-:Y:S04]  /*19b00*/  STS.U16 [R8+0x20400], R7 ;  /* 0x0204000708007388 */ /* 0x0101e80000000400 */
[----:B------:R1:W-:Y:S04]  /*19b10*/  STS.U16 [R8+0x20600], R5 ;  /* 0x0206000508007388 */ /* 0x0003e80000000400 */
[----:B0-----:R-:W4:Y:S04]  /*19b20*/  LDL.LU R7, [R1+0x1c] ;  /* 0x00001c0001077983 */ /* 0x001f280000300800 */
[----:B-1----:R-:W4:Y:S04]  /*19b30*/  LDL.LU R5, [R1+0x42b4] ;  /* 0x0042b40001057983 */ /* 0x002f280000300800 */
[----:B------:R0:W-:Y:S04]  /*19b40*/  STS.U16 [R8+0x22400], R3 ;  /* 0x0224000308007388 */ /* 0x0001e80000000400 */
[----:B------:R1:W-:Y:S04]  /*19b50*/  STS.U16 [R8+0x22600], R4 ;  /* 0x0226000408007388 */ /* 0x0003e80000000400 */
[----:B0-----:R-:W4:Y:S04]  /*19b60*/  LDL.LU R3, [R1+0x42b0] ;  /* 0x0042b00001037983 */ /* 0x001f280000300800 */
[----:B------:R0:W-:Y:S04]  /*19b70*/  STS.U16 [R8+0x24400], R2 ;  /* 0x0244000208007388 */ /* 0x0001e80000000400 */
[----:B-1----:R-:W4:Y:S04]  /*19b80*/  LDL.LU R4, [R1+0x18] ;  /* 0x0000180001047983 */ /* 0x002f280000300800 */
[----:B0-----:R-:W4:Y:S04]  /*19b90*/  LDL.LU R2, [R1+0x42ac] ;  /* 0x0042ac0001027983 */ /* 0x001f280000300800 */
[----:B--2---:R-:W-:Y:S04]  /*19ba0*/  STS.U16 [R8+0x24600], R13 ;  /* 0x0246000d08007388 */ /* 0x004fe80000000400 */
[----:B---3--:R-:W-:Y:S04]  /*19bb0*/  STS.U16 [R8+0x26400], R0 ;  /* 0x0264000008007388 */ /* 0x008fe80000000400 */
        /* <DEDUP_REMOVED lines=14> */
[----:B------:R-:W-:Y:S01]  /*19ca0*/  STS.U16 [R8+0x34600], R10 ;  /* 0x0346000a08007388 */ /* 0x000fe20000000400 */
[----:B----4-:R-:W-:-:S03]  /*19cb0*/  LOP3.LUT R5, R5, 0xff, RZ, 0xc0, !PT ;  /* 0x000000ff05057812 */ /* 0x010fc600078ec0ff */
[----:B------:R-:W-:Y:S04]  /*19cc0*/  STS.U16 [R8+0x36400], R22 ;  /* 0x0364001608007388 */ /* 0x000fe80000000400 */
[----:B------:R-:W-:Y:S04]  /*19cd0*/  STS.U16 [R8+0x36600], R24 ;  /* 0x0366001808007388 */ /* 0x000fe80000000400 */
[----:B------:R-:W-:Y:S04]  /*19ce0*/  STS.U16 [R8+0x38400], R28 ;  /* 0x0384001c08007388 */ /* 0x000fe80000000400 */
[----:B------:R0:W-:Y:S04]  /*19cf0*/  STS.U16 [R8+0x38600], R6 ;  /* 0x0386000608007388 */ /* 0x0001e80000000400 */
[----:B------:R-:W-:Y:S01]  /*19d00*/  STS.U16 [R8+0x3a400], R9 ;  /* 0x03a4000908007388 */ /* 0x000fe20000000400 */
[----:B0-----:R-:W-:-:S03]  /*19d10*/  IMAD.SHL.U32 R6, R5, 0x2, RZ ;  /* 0x0000000205067824 */ /* 0x001fc600078e00ff */
[----:B------:R0:W-:Y:S02]  /*19d20*/  STS.U16 [R8+0x3a600], R29 ;  /* 0x03a6001d08007388 */ /* 0x0001e40000000400 */
[----:B0-----:R-:W-:-:S05]  /*19d30*/  LOP3.LUT R29, R6, 0x20, RZ, 0x3c, !PT ;  /* 0x00000020061d7812 */ /* 0x001fca00078e3cff */
[----:B------:R-:W-:Y:S04]  /*19d40*/  STL [R1+0x42a8], R29 ;  /* 0x0042a81d01007387 */ /* 0x000fe80000100800 */
[----:B------:R0:W-:Y:S04]  /*19d50*/  STL [R1+0x429c], R6 ;  /* 0x00429c0601007387 */ /* 0x0001e80000100800 */
[----:B0-----:R-:W2:Y:S01]  /*19d60*/  LDL.LU R6, [R1+0x340] ;  /* 0x0003400001067983 */ /* 0x001ea20000300800 */
[----:B------:R-:W-:-:S03]  /*19d70*/  IMAD.SHL.U32 R5, R5, 0x2, RZ ;  /* 0x0000000205057824 */ /* 0x000fc600078e00ff */
[----:B--2---:R0:W-:Y:S04]  /*19d80*/  STL [R1+0x42a0], R6 ;  /* 0x0042a00601007387 */ /* 0x0041e80000100800 */
[----:B0-----:R-:W2:Y:S01]  /*19d90*/  LDL.LU R6, [R1+0x37c] ;  /* 0x00037c0001067983 */ /* 0x001ea20000300800 */
[----:B------:R-:W-:-:S03]  /*19da0*/  LOP3.LUT R29, R5, 0x10, RZ, 0x3c, !PT ;  /* 0x00000010051d7812 */ /* 0x000fc600078e3cff */
[----:B------:R-:W-:Y:S04]  /*19db0*/  STS.U16 [R8+0x3c400], R7 ;  /* 0x03c4000708007388 */ /* 0x000fe80000000400 */
[----:B------:R-:W-:Y:S04]  /*19dc0*/  STS.U16 [R29+0x3c600], R4 ;  /* 0x03c600041d007388 */ /* 0x000fe80000000400 */
[----:B------:R-:W-:Y:S04]  /*19dd0*/  STS.U16 [R29+0x3e400], R2 ;  /* 0x03e400021d007388 */ /* 0x000fe80000000400 */
[----:B------:R-:W-:Y:S04]  /*19de0*/  STS.U16 [R29+0x3e600], R3 ;  /* 0x03e600031d007388 */ /* 0x000fe80000000400 */
[----:B--2---:R0:W-:Y:S04]  /*19df0*/  STL [R1+0x42a4], R6 ;  /* 0x0042a40601007387 */ /* 0x0041e80000100800 */
[----:B0-----:R-:W2:Y:S04]  /*19e00*/  LDL.LU R6, [R1+0x390] ;  /* 0x0003900001067983 */ /* 0x001ea80000300800 */
[----:B------:R-:W3:Y:S04]  /*19e10*/  LDL.LU R5, [R1+0x33c] ;  /* 0x00033c0001057983 */ /* 0x000ee80000300800 */
[----:B------:R-:W4:Y:S04]  /*19e20*/  LDL.LU R4, [R1+0x300] ;  /* 0x0003000001047983 */ /* 0x000f280000300800 */
        /* <DEDUP_REMOVED lines=25> */
[----:B------:R-:W3:Y:S04]  /*19fc0*/  LDL.LU R3, [R1+0x2fc] ;  /* 0x0002fc0001037983 */ /* 0x000ee80000300800 */
[----:B--2---:R0:W-:Y:S04]  /*19fd0*/  STS.U16 [R29+0x20800], R6 ;  /* 0x020800061d007388 */ /* 0x0041e80000000400 */
[----:B0-----:R-:W2:Y:S04]  /*19fe0*/  LDL.LU R6, [R1+0x42a4] ;  /* 0x0042a40001067983 */ /* 0x001ea80000300800 */
[----:B--2---:R0:W-:Y:S04]  /*19ff0*/  STS.U16 [R29+0x20a00], R6 ;  /* 0x020a00061d007388 */ /* 0x0041e80000000400 */
[----:B0-----:R-:W2:Y:S04]  /*1a000*/  LDL.LU R6, [R1+0x42a0] ;  /* 0x0042a00001067983 */ /* 0x001ea80000300800 */
[----:B--2---:R0:W-:Y:S04]  /*1a010*/  STS.U16 [R29+0x22800], R6 ;  /* 0x022800061d007388 */ /* 0x0041e80000000400 */
[----:B---3--:R1:W-:Y:S04]  /*1a020*/  STS.U16 [R29+0x22a00], R5 ;  /* 0x022a00051d007388 */ /* 0x0083e80000000400 */
[----:B----4-:R2:W-:Y:S04]  /*1a030*/  STS.U16 [R29+0x24800], R4 ;  /* 0x024800041d007388 */ /* 0x0105e80000000400 */
[----:B------:R-:W-:Y:S04]  /*1a040*/  STS.U16 [R29+0x24a00], R3 ;  /* 0x024a00031d007388 */ /* 0x000fe80000000400 */
[----:B------:R-:W-:Y:S04]  /*1a050*/  STS.U16 [R29+0x26800], R2 ;  /* 0x026800021d007388 */ /* 0x000fe80000000400 */
[----:B------:R-:W-:Y:S04]  /*1a060*/  STS.U16 [R29+0x26a00], R13 ;  /* 0x026a000d1d007388 */ /* 0x000fe80000000400 */
[----:B------:R-:W-:Y:S04]  /*1a070*/  STS.U16 [R29+0x28800], R0 ;  /* 0x028800001d007388 */ /* 0x000fe80000000400 */
[----:B------:R-:W-:Y:S04]  /*1a080*/  STS.U16 [R29+0x28a00], R20 ;  /* 0x028a00141d007388 */ /* 0x000fe80000000400 */
[----:B0-----:R-:W3:Y:S04]  /*1a090*/  LDL.LU R6, [R1+0x429c] ;  /* 0x00429c0001067983 */ /* 0x001ee80000300800 */
[----:B------:R-:W-:Y:S04]  /*1a0a0*/  STS.U16 [R29+0x2a800], R14 ;  /* 0x02a8000e1d007388 */ /* 0x000fe80000000400 */
[----:B-1----:R-:W4:Y:S04]  /*1a0b0*/  LDL.LU R5, [R1+0x4298] ;  /* 0x0042980001057983 */ /* 0x002f280000300800 */
[----:B------:R-:W-:Y:S04]  /*1a0c0*/  STS.U16 [R29+0x2aa00], R15 ;  /* 0x02aa000f1d007388 */ /* 0x000fe80000000400 */
[----:B--2---:R-:W2:Y:S04]  /*1a0d0*/  LDL.LU R4, [R1+0x4294] ;  /* 0x0042940001047983 */ /* 0x004ea80000300800 */
[----:B------:R0:W-:Y:S04]  /*1a0e0*/  STS.U16 [R29+0x2c800], R26 ;  /* 0x02c8001a1d007388 */ /* 0x0001e80000000400 */
[----:B0-----:R-:W2:Y:S04]  /*1a0f0*/  LDL.LU R26, [R1+0x374] ;  /* 0x00037400011a7983 */ /* 0x001ea80000300800 */
        /* <DEDUP_REMOVED lines=8> */
[----:B--2---:R0:W-:Y:S04]  /*1a180*/  STL [R1+0x4290], R26 ;  /* 0x0042901a01007387 */ /* 0x0041e80000100800 */
        /* <DEDUP_REMOVED lines=27> */
[----:B------:R-:W2:Y:S01]  /*1a340*/  LDL.LU R10, [R1+0xf4] ;  /* 0x0000f400010a7983 */ /* 0x000ea20000300800 */
[----:B---3--:R-:W-:-:S03]  /*1a350*/  LOP3.LUT R0, R6, 0x30, RZ, 0x3c, !PT ;  /* 0x0000003006007812 */ /* 0x008fc600078e3cff */
[----:B------:R-:W3:Y:S04]  /*1a360*/  LDL.LU R22, [R1+0xb8] ;  /* 0x0000b80001167983 */ /* 0x000ee80000300800 */
[----:B------:R-:W3:Y:S04]  /*1a370*/  LDL.LU R24, [R1+0xb4] ;  /* 0x0000b40001187983 */ /* 0x000ee80000300800 */
[----:B------:R-:W3:Y:S04]  /*1a380*/  LDL.LU R28, [R1+0x78] ;  /* 0x00007800011c7983 */ /* 0x000ee80000300800 */
[----:B------:R-:W3:Y:S04]  /*1a390*/  LDL.LU R9, [R1+0x74] ;  /* 0x0000740001097983 */ /* 0x000ee80000300800 */
[----:B------:R-:W3:Y:S04]  /*1a3a0*/  LDL.LU R8, [R1+0x34] ;  /* 0x0000340001087983 */ /* 0x000ee80000300800 */
[----:B------:R-:W3:Y:S04]  /*1a3b0*/  LDL.LU R6, [R1+0x30] ;  /* 0x0000300001067983 */ /* 0x000ee80000300800 */
[----:B------:R0:W-:Y:S04]  /*1a3c0*/  STS.U16 [R29+0x3e800], R4 ;  /* 0x03e800041d007388 */ /* 0x0001e80000000400 */
[----:B----4-:R1:W-:Y:S04]  /*1a3d0*/  STS.U16 [R29+0x3ea00], R5 ;  /* 0x03ea00051d007388 */ /* 0x0103e80000000400 */
[----:B0-----:R-:W4:Y:S04]  /*1a3e0*/  LDL.LU R4, [R1+0x2f8] ;  /* 0x0002f80001047983 */ /* 0x001f280000300800 */
[----:B-1----:R-:W3:Y:S04]  /*1a3f0*/  LDL.LU R5, [R1+0x334] ;  /* 0x0003340001057983 */ /* 0x002ee80000300800 */
[----:B------:R-:W3:Y:S04]  /*1a400*/  LDL.LU R29, [R1+0x4] ;  /* 0x00000400011d7983 */ /* 0x000ee80000300800 */
[----:B--2---:R0:W-:Y:S04]  /*1a410*/  STS.U16 [R0+0x20c00], R26 ;  /* 0x020c001a00007388 */ /* 0x0041e80000000400 */
[----:B0-----:R-:W2:Y:S04]  /*1a420*/  LDL.LU R26, [R1+0x4290] ;  /* 0x00429000011a7983 */ /* 0x001ea80000300800 */
[----:B--2---:R0:W-:Y:S04]  /*1a430*/  STS.U16 [R0+0x20e00], R26 ;  /* 0x020e001a00007388 */ /* 0x0041e80000000400 */
[----:B0-----:R-:W2:Y:S04]  /*1a440*/  LDL.LU R26, [R1+0x428c] ;  /* 0x00428c00011a7983 */ /* 0x001ea80000300800 */
[----:B------:R0:W-:Y:S04]  /*1a450*/  STS.U16 [R0+0x22c00], R7 ;  /* 0x022c000700007388 */ /* 0x0001e80000000400 */
[----:B---3--:R-:W-:Y:S04]  /*1a460*/  STS.U16 [R0+0x22e00], R5 ;  /* 0x022e000500007388 */ /* 0x008fe80000000400 */
[----:B----4-:R-:W-:Y:S04]  /*1a470*/  STS.U16 [R0+0x24c00], R4 ;  /* 0x024c000400007388 */ /* 0x010fe80000000400 */
        /* <DEDUP_REMOVED lines=22> */
[----:B0-----:R-:W3:Y:S04]  /*1a5e0*/  LDL.LU R7, [R1+0x4288] ;  /* 0x0042880001077983 */ /* 0x001ee80000300800 */
[----:B------:R0:W-:Y:S04]  /*1a5f0*/  STS.U16 [R0+0x3ae00], R6 ;  /* 0x03ae000600007388 */ /* 0x0001e80000000400 */
[----:B0-----:R-:W4:Y:S04]  /*1a600*/  LDL.LU R6, [R1] ;  /* 0x0000000001067983 */ /* 0x001f280000300800 */
[----:B------:R0:W-:Y:S01]  /*1a610*/  STS.U16 [R0+0x3cc00], R29 ;  /* 0x03cc001d00007388 */ /* 0x0001e20000000400 */
[----:B--2---:R-:W-:-:S04]  /*1a620*/  SHF.L.U32 R28, R26, 0x1, RZ ;  /* 0x000000011a1c7819 */ /* 0x004fc800000006ff */
[----:B0-----:R-:W-:-:S05]  /*1a630*/  LOP3.LUT R0, R28, 0x40, RZ, 0x3c, !PT ;  /* 0x000000401c007812 */ /* 0x001fca00078e3cff */
[----:B------:R0:W-:Y:S04]  /*1a640*/  STL [R1+0x4280], R0 ;  /* 0x0042800001007387 */ /* 0x0001e80000100800 */
        /* <DEDUP_REMOVED lines=17> */
[----:B0-----:R-:W-:-:S03]  /*1a760*/  LOP3.LUT R0, R28, 0x30, RZ, 0x3c, !PT ;  /* 0x000000301c007812 */ /* 0x001fc600078e3cff */
        /* <DEDUP_REMOVED lines=9> */
[----:B----4-:R0:W-:Y:S04]  /*1a800*/  STS.U16 [R0+0x3ce00], R6 ;  /* 0x03ce000600007388 */ /* 0x0101e80000000400 */
[----:B0-----:R-:W4:Y:S04]  /*1a810*/  LDL.LU R6, [R1+0x4284] ;  /* 0x0042840001067983 */ /* 0x001f280000300800 */
[----:B----4-:R0:W-:Y:S04]  /*1a820*/  STS.U16 [R0+0x3ec00], R6 ;  /* 0x03ec000600007388 */ /* 0x0101e80000000400 */
[----:B---3--:R1:W-:Y:S04]  /*1a830*/  STS.U16 [R0+0x3ee00], R7 ;  /* 0x03ee000700007388 */ /* 0x0083e80000000400 */
[----:B0-----:R-:W3:Y:S04]  /*1a840*/  LDL.LU R6, [R1+0x2b0] ;  /* 0x0002b00001067983 */ /* 0x001ee80000300800 */
[----:B-1----:R-:W2:Y:S04]  /*1a850*/  LDL.LU R0, [R1+0x4280] ;  /* 0x0042800001007983 */ /* 0x002ea80000300800 */
[----:B------:R-:W4:Y:S04]  /*1a860*/  LDL.LU R7, [R1+0x2ec] ;  /* 0x0002ec0001077983 */ /* 0x000f280000300800 */
[----:B--2---:R0:W-:Y:S04]  /*1a870*/  STS.U16 [R0+0x21000], R13 ;  /* 0x0210000d00007388 */ /* 0x0041e80000000400 */
[----:B------:R1:W-:Y:S04]  /*1a880*/  STS.U16 [R0+0x21200], R9 ;  /* 0x0212000900007388 */ /* 0x0003e80000000400 */
[----:B0-----:R-:W2:Y:S04]  /*1a890*/  LDL.LU R13, [R1+0x427c] ;  /* 0x00427c00010d7983 */ /* 0x001ea80000300800 */
[----:B-1----:R-:W2:Y:S04]  /*1a8a0*/  LDL.LU R9, [R1+0x4278] ;  /* 0x0042780001097983 */ /* 0x002ea80000300800 */
[----:B------:R0:W-:Y:S04]  /*1a8b0*/  STS.U16 [R0+0x23000], R8 ;  /* 0x0230000800007388 */ /* 0x0001e80000000400 */
[----:B------:R1:W-:Y:S04]  /*1a8c0*/  STS.U16 [R0+0x23200], R26 ;  /* 0x0232001a00007388 */ /* 0x0003e80000000400 */
[----:B------:R3:W-:Y:S04]  /*1a8d0*/  STS.U16 [R0+0x25000], R29 ;  /* 0x0250001d00007388 */ /* 0x0007e80000000400 */
[----:B0-----:R-:W2:Y:S04]  /*1a8e0*/  LDL.LU R8, [R1+0x4274] ;  /* 0x0042740001087983 */ /* 0x001ea80000300800 */
[----:B-1----:R-:W2:Y:S04]  /*1a8f0*/  LDL.LU R26, [R1+0x4270] ;  /* 0x00427000011a7983 */ /* 0x002ea80000300800 */
[----:B---3--:R-:W3:Y:S04]  /*1a900*/  LDL.LU R29, [R1+0x426c] ;  /* 0x00426c00011d7983 */ /* 0x008ee80000300800 */
[----:B----4-:R-:W-:Y:S04]  /*1a910*/  STS.U16 [R0+0x25200], R7 ;  /* 0x0252000700007388 */ /* 0x010fe80000000400 */
[----:B------:R-:W-:Y:S04]  /*1a920*/  STS.U16 [R0+0x27000], R6 ;  /* 0x0270000600007388 */ /* 0x000fe80000000400 */
[----:B------:R-:W-:Y:S04]  /*1a930*/  STS.U16 [R0+0x27200], R5 ;  /* 0x0272000500007388 */ /* 0x000fe80000000400 */
[----:B------:R-:W-:Y:S04]  /*1a940*/  STS.U16 [R0+0x29000], R4 ;  /* 0x0290000400007388 */ /* 0x000fe80000000400 */
[----:B------:R-:W-:Y:S04]  /*1a950*/  STS.U16 [R0+0x29200], R3 ;  /* 0x0292000300007388 */ /* 0x000fe80000000400 */
[----:B------:R-:W-:Y:S04]  /*1a960*/  STS.U16 [R0+0x2b000], R2 ;  /* 0x02b0000200007388 */ /* 0x000fe80000000400 */
[----:B------:R-:W-:Y:S04]  /*1a970*/  STS.U16 [R0+0x2b200], R20 ;  /* 0x02b2001400007388 */ /* 0x000fe80000000400 */
[----:B------:R2:W-:Y:S04]  /*1a980*/  STS.U16 [R0+0x2d000], R14 ;  /* 0x02d0000e00007388 */ /* 0x0005e80000000400 */
        /* <DEDUP_REMOVED lines=11> */
[----:B------:R1:W-:Y:S04]  /*1aa40*/  STS.U16 [R0+0x39000], R10 ;  /* 0x0390000a00007388 */ /* 0x0003e80000000400 */
[----:B------:R4:W-:Y:S04]  /*1aa50*/  STS.U16 [R0+0x39200], R22 ;  /* 0x0392001600007388 */ /* 0x0009e80000000400 */
[----:B------:R0:W-:Y:S04]  /*1aa60*/  STS.U16 [R0+0x3b000], R24 ;  /* 0x03b0001800007388 */ /* 0x0001e80000000400 */
[----:B------:R-:W-:Y:S01]  /*1aa70*/  STS.U16 [R0+0x3b200], R28 ;  /* 0x03b2001c00007388 */ /* 0x000fe20000000400 */
[----:B--2---:R-:W-:-:S05]  /*1aa80*/  LOP3.LUT R14, R13, 0x50, RZ, 0x3c, !PT ;  /* 0x000000500d0e7812 */ /* 0x004fca00078e3cff */
[----:B------:R-:W-:Y:S04]  /*1aa90*/  STL [R1+0x4268], R14 ;  /* 0x0042680e01007387 */ /* 0x000fe80000100800 */
[----:B0-----:R-:W2:Y:S04]  /*1aaa0*/  LDL.LU R11, [R1+0x368] ;  /* 0x00036800010b7983 */ /* 0x001ea80000300800 */
[----:B-1----:R-:W2:Y:S04]  /*1aab0*/  LDL.LU R10, [R1+0x364] ;  /* 0x00036400010a7983 */ /* 0x002ea80000300800 */
[----:B----4-:R-:W4:Y:S04]  /*1aac0*/  LDL.LU R22, [R1+0x328] ;  /* 0x0003280001167983 */ /* 0x010f280000300800 */
[----:B------:R-:W2:Y:S04]  /*1aad0*/  LDL.LU R24, [R1+0x324] ;  /* 0x0003240001187983 */ /* 0x000ea80000300800 */
[----:B---3--:R0:W-:Y:S04]  /*1aae0*/  STS.U16 [R0+0x3d000], R29 ;  /* 0x03d0001d00007388 */ /* 0x0081e80000000400 */
[----:B0-----:R-:W3:Y:S04]  /*1aaf0*/  LDL.LU R29, [R1+0x2a4] ;  /* 0x0002a400011d7983 */ /* 0x001ee80000300800 */
        /* <DEDUP_REMOVED lines=11> */
[----:B------:R-:W-:-:S03]  /*1abb0*/  LOP3.LUT R14, R13, 0x40, RZ, 0x3c, !PT ;  /* 0x000000400d0e7812 */ /* 0x000fc600078e3cff */
        /* <DEDUP_REMOVED lines=10> */
[----:B------:R1:W-:Y:S04]  /*1ac60*/  STS.U16 [R14+0x3f000], R8 ;  /* 0x03f000080e007388 */ /* 0x0003e80000000400 */
[----:B------:R1:W-:Y:S04]  /*1ac70*/  STS.U16 [R14+0x3f200], R9 ;  /* 0x03f200090e007388 */ /* 0x0003e80000000400 */
[----:B0-----:R-:W2:Y:S04]  /*1ac80*/  LDL.LU R26, [R1+0x2a8] ;  /* 0x0002a800011a7983 */ /* 0x001ea80000300800 */
[----:B-1----:R-:W2:Y:S04]  /*1ac90*/  LDL.LU R8, [R1+0x2e4] ;  /* 0x0002e40001087983 */ /* 0x002ea80000300800 */
[----:B------:R-:W2:Y:S04]  /*1aca0*/  LDL.LU R14, [R1+0x4268] ;  /* 0x00426800010e7983 */ /* 0x000ea80000300800 */
[----:B------:R-:W3:Y:S04]  /*1acb0*/  LDL.LU R9, [R1+0x2e8] ;  /* 0x0002e80001097983 */ /* 0x000ee80000300800 */
[----:B--2---:R0:W-:Y:S04]  /*1acc0*/  STS.U16 [R14+0x21400], R11 ;  /* 0x0214000b0e007388 */ /* 0x0041e80000000400 */
[----:B------:R1:W-:Y:S04]  /*1acd0*/  STS.U16 [R14+0x21600], R10 ;  /* 0x0216000a0e007388 */ /* 0x0003e80000000400 */
[----:B----4-:R2:W-:Y:S04]  /*1ace0*/  STS.U16 [R14+0x23400], R22 ;  /* 0x023400160e007388 */ /* 0x0105e80000000400 */
[----:B0-----:R-:W4:Y:S04]  /*1acf0*/  LDL.LU R11, [R1+0x4264] ;  /* 0x00426400010b7983 */ /* 0x001f280000300800 */
[----:B-1----:R-:W4:Y:S04]  /*1ad00*/  LDL.LU R10, [R1+0x4260] ;  /* 0x00426000010a7983 */ /* 0x002f280000300800 */
[----:B--2---:R-:W2:Y:S04]  /*1ad10*/  LDL.LU R22, [R1+0x425c] ;  /* 0x00425c0001167983 */ /* 0x004ea80000300800 */
[----:B------:R0:W-:Y:S04]  /*1ad20*/  STS.U16 [R14+0x23600], R24 ;  /* 0x023600180e007388 */ /* 0x0001e80000000400 */
[----:B0-----:R-:W2:Y:S04]  /*1ad30*/  LDL.LU R24, [R1+0x4258] ;  /* 0x0042580001187983 */ /* 0x001ea80000300800 */
        /* <DEDUP_REMOVED lines=16> */
[----:B0-----:R-:W0:Y:S04]  /*1ae40*/  S2R R12, SR_TID.X ;  /* 0x00000000000c7919 */ /* 0x001e280000002100 */
[----:B------:R-:W-:Y:S04]  /*1ae50*/  STS.U16 [R14+0x35400], R23 ;  /* 0x035400170e007388 */ /* 0x000fe80000000400 */
[----:B------:R-:W-:Y:S04]  /*1ae60*/  STS.U16 [R14+0x35600], R21 ;  /* 0x035600150e007388 */ /* 0x000fe80000000400 */
[----:B------:R-:W-:Y:S04]  /*1ae70*/  STS.U16 [R14+0x37400], R19 ;  /* 0x037400130e007388 */ /* 0x000fe80000000400 */
[----:B------:R1:W-:Y:S04]  /*1ae80*/  STS.U16 [R14+0x37600], R17 ;  /* 0x037600110e007388 */ /* 0x0003e80000000400 */
[----:B------:R3:W-:Y:S01]  /*1ae90*/  STS.U16 [R14+0x39400], R16 ;  /* 0x039400100e007388 */ /* 0x0007e20000000400 */
[----:B0-----:R-:W-:-:S03]  /*1aea0*/  LOP3.LUT R12, R12, 0xff, RZ, 0xc0, !PT ;  /* 0x000000ff0c0c7812 */ /* 0x001fc600078ec0ff */
[----:B------:R0:W-:Y:S04]  /*1aeb0*/  STS.U16 [R14+0x39600], R13 ;  /* 0x0396000d0e007388 */ /* 0x0001e80000000400 */
[----:B-1----:R-:W4:Y:S01]  /*1aec0*/  LDL.LU R17, [R1+0x360] ;  /* 0x0003600001117983 */ /* 0x002f220000300800 */
[----:B------:R-:W-:-:S03]  /*1aed0*/  IMAD.SHL.U32 R4, R12, 0x2, RZ ;  /* 0x000000020c047824 */ /* 0x000fc600078e00ff */
[----:B---3--:R-:W3:Y:S04]  /*1aee0*/  LDL.LU R16, [R1+0x35c] ;  /* 0x00035c0001107983 */ /* 0x008ee80000300800 */
[----:B0-----:R-:W3:Y:S04]  /*1aef0*/  LDL.LU R13, [R1+0x320] ;  /* 0x00032000010d7983 */ /* 0x001ee80000300800 */
[----:B------:R0:W-:Y:S04]  /*1af00*/  STS.U16 [R14+0x3b400], R18 ;  /* 0x03b400120e007388 */ /* 0x0001e80000000400 */
[----:B------:R-:W3:Y:S04]  /*1af10*/  LDL.LU R12, [R1+0x31c] ;  /* 0x00031c00010c7983 */ /* 0x000ee80000300800 */
        /* <DEDUP_REMOVED lines=27> */
[----:B------:R-:W2:Y:S01]  /*1b0d0*/  LDL.LU R11, [R1+0x2a0] ;  /* 0x0002a000010b7983 */ /* 0x000ea20000300800 */
[----:B------:R-:W-:-:S05]  /*1b0e0*/  LOP3.LUT R27, R4, 0x60, RZ, 0x3c, !PT ;  /* 0x00000060041b7812 */ /* 0x000fca00078e3cff */
[----:B------:R0:W-:Y:S04]  /*1b0f0*/  STS.U16 [R27+0x21800], R17 ;  /* 0x021800111b007388 */ /* 0x0001e80000000400 */
[----:B---3--:R1:W-:Y:S04]  /*1b100*/  STS.U16 [R27+0x21a00], R16 ;  /* 0x021a00101b007388 */ /* 0x0083e80000000400 */
[----:B------:R3:W-:Y:S04]  /*1b110*/  STS.U16 [R27+0x23800], R13 ;  /* 0x0238000d1b007388 */ /* 0x0007e80000000400 */
[----:B0-----:R-:W4:Y:S04]  /*1b120*/  LDL.LU R17, [R1+0x4250] ;  /* 0x0042500001117983 */ /* 0x001f280000300800 */
[----:B-1----:R-:W4:Y:S04]  /*1b130*/  LDL.LU R16, [R1+0x424c] ;  /* 0x00424c0001107983 */ /* 0x002f280000300800 */
[----:B---3--:R-:W3:Y:S04]  /*1b140*/  LDL.LU R13, [R1+0x4248] ;  /* 0x00424800010d7983 */ /* 0x008ee80000300800 */
[----:B------:R0:W-:Y:S04]  /*1b150*/  STS.U16 [R27+0x23a00], R12 ;  /* 0x023a000c1b007388 */ /* 0x0001e80000000400 */
[----:B------:R1:W-:Y:S04]  /*1b160*/  STS.U16 [R27+0x25800], R18 ;  /* 0x025800121b007388 */ /* 0x0003e80000000400 */
[----:B------:R1:W-:Y:S04]  /*1b170*/  STS.U16 [R27+0x25a00], R28 ;  /* 0x025a001c1b007388 */ /* 0x0003e80000000400 */
[----:B0-----:R-:W3:Y:S04]  /*1b180*/  LDL.LU R12, [R1+0x4244] ;  /* 0x00424400010c7983 */ /* 0x001ee80000300800 */
[----:B-1----:R-:W3:Y:S04]  /*1b190*/  LDL.LU R18, [R1+0x4240] ;  /* 0x0042400001127983 */ /* 0x002ee80000300800 */
[----:B------:R-:W3:Y:S04]  /*1b1a0*/  LDL.LU R28, [R1+0x423c] ;  /* 0x00423c00011c7983 */ /* 0x000ee80000300800 */
[----:B--2---:R-:W-:Y:S04]  /*1b1b0*/  STS.U16 [R27+0x27800], R11 ;  /* 0x0278000b1b007388 */ /* 0x004fe80000000400 */
[----:B------:R-:W-:Y:S04]  /*1b1c0*/  STS.U16 [R27+0x27a00], R10 ;  /* 0x027a000a1b007388 */ /* 0x000fe80000000400 */
        /* <DEDUP_REMOVED lines=17> */
[----:B0-----:R-:W4:Y:S04]  /*1b2e0*/  LDL.LU R25, [R1+0x358] ;  /* 0x0003580001197983 */ /* 0x001f280000300800 */
[----:B-1----:R-:W4:Y:S04]  /*1b2f0*/  LDL.LU R23, [R1+0x354] ;  /* 0x0003540001177983 */ /* 0x002f280000300800 */
[----:B------:R0:W-:Y:S04]  /*1b300*/  STS.U16 [R27+0x39a00], R19 ;  /* 0x039a00131b007388 */ /* 0x0001e80000000400 */
[----:B--2---:R-:W2:Y:S04]  /*1b310*/  LDL.LU R21, [R1+0x318] ;  /* 0x0003180001157983 */ /* 0x004ea80000300800 */
        /* <DEDUP_REMOVED lines=17> */
[----:B---3--:R0:W-:Y:S04]  /*1b430*/  STS.U16 [R27+0x3b800], R28 ;  /* 0x03b8001c1b007388 */ /* 0x0081e80000000400 */
[----:B------:R1:W-:Y:S04]  /*1b440*/  STS.U16 [R27+0x3ba00], R18 ;  /* 0x03ba00121b007388 */ /* 0x0003e80000000400 */
[----:B------:R3:W-:Y:S04]  /*1b450*/  STS.U16 [R27+0x3d800], R12 ;  /* 0x03d8000c1b007388 */ /* 0x0007e80000000400 */
[----:B0-----:R-:W2:Y:S04]  /*1b460*/  LDL.LU R28, [R1+0x254] ;  /* 0x00025400011c7983 */ /* 0x001ea80000300800 */
[----:B-1----:R-:W2:Y:S04]  /*1b470*/  LDL.LU R18, [R1+0x258] ;  /* 0x0002580001127983 */ /* 0x002ea80000300800 */
[----:B---3--:R-:W3:Y:S04]  /*1b480*/  LDL.LU R12, [R1+0x294] ;  /* 0x00029400010c7983 */ /* 0x008ee80000300800 */
[----:B------:R0:W-:Y:S04]  /*1b490*/  STS.U16 [R27+0x3da00], R13 ;  /* 0x03da000d1b007388 */ /* 0x0001e80000000400 */
[----:B------:R1:W-:Y:S04]  /*1b4a0*/  STS.U16 [R27+0x3f800], R16 ;  /* 0x03f800101b007388 */ /* 0x0003e80000000400 */
[----:B------:R1:W-:Y:S04]  /*1b4b0*/  STS.U16 [R27+0x3fa00], R17 ;  /* 0x03fa00111b007388 */ /* 0x0003e80000000400 */
[----:B0-----:R-:W3:Y:S04]  /*1b4c0*/  LDL.LU R13, [R1+0x298] ;  /* 0x00029800010d7983 */ /* 0x001ee80000300800 */
[----:B-1----:R-:W3:Y:S04]  /*1b4d0*/  LDL.LU R16, [R1+0x2d4] ;  /* 0x0002d40001107983 */ /* 0x002ee80000300800 */
[----:B------:R-:W3:Y:S04]  /*1b4e0*/  LDL.LU R27, [R1+0x4238] ;  /* 0x00423800011b7983 */ /* 0x000ee80000300800 */
[----:B------:R-:W3:Y:S01]  /*1b4f0*/  LDL.LU R17, [R1+0x2d8] ;  /* 0x0002d80001117983 */ /* 0x000ee20000300800 */
[----:B------:R-:W-:-:S05]  /*1b500*/  LOP3.LUT R4, R4, 0x70, RZ, 0x3c, !PT ;  /* 0x0000007004047812 */ /* 0x000fca00078e3cff */
[----:B----4-:R0:W-:Y:S04]  /*1b510*/  STS.U16 [R4+0x21c00], R25 ;  /* 0x021c001904007388 */ /* 0x0101e80000000400 */
[----:B------:R1:W-:Y:S04]  /*1b520*/  STS.U16 [R4+0x21e00], R23 ;  /* 0x021e001704007388 */ /* 0x0003e80000000400 */
[----:B0-----:R-:W4:Y:S04]  /*1b530*/  LDL.LU R25, [R1+0x4234] ;  /* 0x0042340001197983 */ /* 0x001f280000300800 */
[----:B-1----:R-:W4:Y:S04]  /*1b540*/  LDL.LU R23, [R1+0x4230] ;  /* 0x0042300001177983 */ /* 0x002f280000300800 */
[----:B--2---:R0:W-:Y:S04]  /*1b550*/  STS.U16 [R4+0x23c00], R21 ;  /* 0x023c001504007388 */ /* 0x0041e80000000400 */
[----:B------:R1:W-:Y:S04]  /*1b560*/  STS.U16 [R4+0x23e00], R19 ;  /* 0x023e001304007388 */ /* 0x0003e80000000400 */
[----:B0-----:R-:W2:Y:S04]  /*1b570*/  LDL.LU R21, [R1+0x422c] ;  /* 0x00422c0001157983 */ /* 0x001ea80000300800 */
[----:B-1----:R-:W2:Y:S04]  /*1b580*/  LDL.LU R19, [R1+0x4228] ;  /* 0x0042280001137983 */ /* 0x002ea80000300800 */
        /* <DEDUP_REMOVED lines=20> */
[----:B0-----:R-:W0:Y:S04]  /*1b6d0*/  S2R R2, SR_TID.X ;  /* 0x0000000000027919 */ /* 0x001e280000002100 */
[----:B------:R1:W-:Y:S04]  /*1b6e0*/  STS.U16 [R4+0x39c00], R20 ;  /* 0x039c001404007388 */ /* 0x0003e80000000400 */
[----:B-1----:R-:W1:Y:S04]  /*1b6f0*/  S2R R20, SR_TID.X ;  /* 0x0000000000147919 */ /* 0x002e680000002100 */
[----:B------:R-:W3:Y:S04]  /*1b700*/  S2R R0, SR_TID.X ;  /* 0x0000000000007919 */ /* 0x000ee80000002100 */
[----:B------:R1:W-:Y:S01]  /*1b710*/  STS.U16 [R4+0x39e00], R15 ;  /* 0x039e000f04007388 */ /* 0x0003e20000000400 */
[----:B0-----:R-:W-:-:S02]  /*1b720*/  LOP3.LUT R3, R2, 0x7, RZ, 0xc0, !PT ;  /* 0x0000000702037812 */ /* 0x001fc400078ec0ff */
[C---:B-1----:R-:W-:Y:S02]  /*1b730*/  LOP3.LUT R2, R20.reuse, 0x7, RZ, 0xc0, !PT ;  /* 0x0000000714027812 */ /* 0x042fe400078ec0ff */
[----:B------:R-:W-:Y:S01]  /*1b740*/  SHF.L.U32 R5, R20, 0x1, RZ ;  /* 0x0000000114057819 */ /* 0x000fe200000006ff */
[----:B------:R-:W0:Y:S04]  /*1b750*/  S2R R15, SR_TID.X ;  /* 0x00000000000f7919 */ /* 0x000e280000002100 */
[----:B--2---:R-:W-:Y:S04]  /*1b760*/  STS.U16 [R4+0x3bc00], R19 ;  /* 0x03bc001304007388 */ /* 0x004fe80000000400 */
[----:B------:R-:W-:Y:S04]  /*1b770*/  STS.U16 [R4+0x3be00], R21 ;  /* 0x03be001504007388 */ /* 0x000fe80000000400 */
[----:B----4-:R-:W-:Y:S04]  /*1b780*/  STS.U16 [R4+0x3dc00], R23 ;  /* 0x03dc001704007388 */ /* 0x010fe80000000400 */
[----:B------:R-:W-:Y:S04]  /*1b790*/  STS.U16 [R4+0x3de00], R25 ;  /* 0x03de001904007388 */ /* 0x000fe80000000400 */
[----:B------:R-:W-:Y:S04]  /*1b7a0*/  STS.U16 [R4+0x3fc00], R27 ;  /* 0x03fc001b04007388 */ /* 0x000fe80000000400 */
[----:B------:R1:W-:Y:S02]  /*1b7b0*/  STS.U16 [R4+0x3fe00], R14 ;  /* 0x03fe000e04007388 */ /* 0x0003e40000000400 */
[----:B-1----:R-:W-:-:S04]  /*1b7c0*/  IMAD.SHL.U32 R4, R3, 0x10, RZ ;  /* 0x0000001003047824 */ /* 0x002fc800078e00ff */
[----:B------:R-:W-:Y:S01]  /*1b7d0*/  IMAD R4, R2, 0x100, R4 ;  /* 0x0000010002047824 */ /* 0x000fe200078e0204 */
[----:B------:R-:W-:-:S04]  /*1b7e0*/  LOP3.LUT R3, R20, 0x10, RZ, 0xc0, !PT ;  /* 0x0000001014037812 */ /* 0x000fc800078ec0ff */
[----:B------:R-:W-:Y:S02]  /*1b7f0*/  LOP3.LUT R4, R4, 0x10, R5, 0x78, !PT ;  /* 0x0000001004047812 */ /* 0x000fe400078e7805 */
[----:B---3--:R-:W-:-:S03]  /*1b800*/  LOP3.LUT R20, R0, 0x7, RZ, 0xc0, !PT ;  /* 0x0000000700147812 */ /* 0x008fc600078ec0ff */
[----:B------:R-:W-:Y:S01]  /*1b810*/  IMAD R4, R3, 0x80, R4 ;  /* 0x0000008003047824 */ /* 0x000fe200078e0204 */
[----:B------:R-:W-:Y:S01]  /*1b820*/  BAR.SYNC.DEFER_BLOCKING 0x0 ;  /* 0x0000000000007b1d */ /* 0x000fe20000010000 */
[C---:B------:R-:W-:Y:S01]  /*1b830*/  IMAD.SHL.U32 R3, R0.reuse, 0x2, RZ ;  /* 0x0000000200037824 */ /* 0x040fe200078e00ff */
[----:B------:R-:W-:Y:S02]  /*1b840*/  LOP3.LUT R0, R0, 0xe0, RZ, 0xc0, !PT ;  /* 0x000000e000007812 */ /* 0x000fe400078ec0ff */
[----:B------:R-:W-:-:S03]  /*1b850*/  SHF.L.U32 R2, R2, 0x4, RZ ;  /* 0x0000000402027819 */ /* 0x000fc600000006ff */
[----:B------:R-:W-:Y:S01]  /*1b860*/  IMAD R8, R20, 0x4, R0 ;  /* 0x0000000414087824 */ /* 0x000fe200078e0200 */
[----:B------:R-:W-:-:S04]  /*1b870*/  LOP3.LUT R9, R2, 0x30, R3, 0x78, !PT ;  /* 0x0000003002097812 */ /* 0x000fc800078e7803 */
[----:B------:R-:W-:Y:S01]  /*1b880*/  LEA R8, R8, R9, 0x8 ;  /* 0x0000000908087211 */ /* 0x000fe200078e40ff */
[----:B------:R-:W-:Y:S04]  /*1b890*/  LDSM.16.MT88.4 R24, [R4] ;  /* 0x000000000418783b */ /* 0x000fe80000004200 */
[----:B------:R-:W1:Y:S01]  /*1b8a0*/  LDSM.16.M88.4 R4, [R8+0x20000] ;  /* 0x020000000804783b */ /* 0x000e620000000200 */
[----:B------:R-:W-:Y:S01]  /*1b8b0*/  IMAD.SHL.U32 R18, R20, 0x10, RZ ;  /* 0x0000001014127824 */ /* 0x000fe200078e00ff */
[C---:B0-----:R-:W-:Y:S01]  /*1b8c0*/  LOP3.LUT R29, R15.reuse, 0x7, RZ, 0xc0, !PT ;  /* 0x000000070f1d7812 */ /* 0x041fe200078ec0ff */
[C---:B------:R-:W-:Y:S01]  /*1b8d0*/  IMAD.SHL.U32 R28, R15.reuse, 0x2, RZ ;  /* 0x000000020f1c7824 */ /* 0x040fe200078e00ff */
[----:B------:R-:W-:Y:S01]  /*1b8e0*/  LOP3.LUT R0, R15, 0x10, RZ, 0xc0, !PT ;  /* 0x000000100f007812 */ /* 0x000fe200078ec0ff */
[----:B------:R-:W0:Y:S01]  /*1b8f0*/  LDSM.16.M88.4 R8, [R8+0x30000] ;  /* 0x030000000808783b */ /* 0x000e220000000200 */
[----:B------:R-:W-:-:S04]  /*1b900*/  LEA R2, R29, R18, 0x8 ;  /* 0x000000121d027211 */ /* 0x000fc800078e40ff */
[----:B------:R-:W-:Y:S02]  /*1b910*/  LOP3.LUT R2, R2, 0x10, R28, 0x78, !PT ;  /* 0x0000001002027812 */ /* 0x000fe400078e781c */
[----:B------:R-:W-:Y:S01]  /*1b920*/  LEA R3, R29, R18, 0x8 ;  /* 0x000000121d037211 */ /* 0x000fe200078e40ff */
[----:B-1----:R-:W-:Y:S04]  /*1b930*/  STL [R1+0x417c], R6 ;  /* 0x00417c0601007387 */ /* 0x002fe80000100800 */
[----:B------:R-:W-:Y:S04]  /*1b940*/  STL [R1+0x4178], R7 ;  /* 0x0041780701007387 */ /* 0x000fe80000100800 */
[----:B------:R1:W-:Y:S04]  /*1b950*/  STL [R1+0x2078], R28 ;  /* 0x0020781c01007387 */ /* 0x0003e80000100800 */
[----:B-1----:R-:W1:Y:S01]  /*1b960*/  S2R R28, SR_TID.X ;  /* 0x00000000001c7919 */ /* 0x002e620000002100 */
[----:B------:R-:W-:-:S03]  /*1b970*/  IMAD R2, R0, 0x80, R2 ;  /* 0x0000008000027824 */ /* 0x000fc600078e0202 */
[----:B------:R1:W-:Y:S01]  /*1b980*/  STL [R1+0x207c], R0 ;  /* 0x00207c0001007387 */ /* 0x0003e20000100800 */
[C---:B------:R-:W-:Y:S01]  /*1b990*/  LOP3.LUT R22, R15.reuse, 0x7, RZ, 0xc0, !PT ;  /* 0x000000070f167812 */ /* 0x040fe200078ec0ff */
[----:B------:R-:W-:Y:S02]  /*1b9a0*/  IMAD.SHL.U32 R20, R15, 0x2, RZ ;  /* 0x000000020f147824 */ /* 0x000fe400078e00ff */
[----:B-1----:R-:W-:Y:S01]  /*1b9b0*/  IMAD.SHL.U32 R0, R28, 0x2, RZ ;  /* 0x000000021c007824 */ /* 0x002fe200078e00ff */
[----:B------:R-:W-:Y:S04]  /*1b9c0*/  STL [R1+0x2444], R28 ;  /* 0x0024441c01007387 */ /* 0x000fe80000100800 */
[----:B------:R1:W-:Y:S01]  /*1b9d0*/  STL [R1+0x2440], R29 ;  /* 0x0024401d01007387 */ /* 0x0003e20000100800 */
[----:B------:R-:W-:-:S03]  /*1b9e0*/  LOP3.LUT R3, R3, 0x10, R0, 0x78, !PT ;  /* 0x0000001003037812 */ /* 0x000fc600078e7800 */
[----:B------:R2:W-:Y:S01]  /*1b9f0*/  STL [R1+0x2418], R0 ;  /* 0x0024180001007387 */ /* 0x0005e20000100800 */
[C---:B-1----:R-:W-:Y:S02]  /*1ba00*/  LOP3.LUT R29, R15.reuse, 0x10, RZ, 0xc0, !PT ;  /* 0x000000100f1d7812 */ /* 0x042fe400078ec0ff */
[----:B--2---:R-:W-:Y:S02]  /*1ba10*/  LEA R0, R22, R18, 0x8 ;  /* 0x0000001216007211 */ /* 0x004fe400078e40ff */
[----:B------:R-:W-:Y:S02]  /*1ba20*/  LOP3.LUT R15, R15, 0x10, RZ, 0xc0, !PT ;  /* 0x000000100f0f7812 */ /* 0x000fe400078ec0ff */
[----:B------:R-:W-:Y:S01]  /*1ba30*/  LOP3.LUT R0, R0, 0x10, R20, 0x78, !PT ;  /* 0x0000001000007812 */ /* 0x000fe200078e7814 */
[----:B------:R-:W-:-:S04]  /*1ba40*/  IMAD R28, R22, 0x100, R18 ;  /* 0x00000100161c7824 */ /* 0x000fc800078e0212 */
[----:B------:R-:W-:Y:S02]  /*1ba50*/  IMAD R0, R15, 0x80, R0 ;  /* 0x000000800f007824 */ /* 0x000fe400078e0200 */
[----:B------:R-:W-:Y:S01]  /*1ba60*/  IMAD R3, R29, 0x80, R3 ;  /* 0x000000801d037824 */ /* 0x000fe200078e0203 */
[----:B------:R-:W-:Y:S02]  /*1ba70*/  LOP3.LUT R2, R2, 0x60, RZ, 0x3c, !PT ;  /* 0x0000006002027812 */ /* 0x000fe400078e3cff */
[----:B------:R-:W-:Y:S02]  /*1ba80*/  LOP3.LUT R0, R0, 0x20, RZ, 0x3c, !PT ;  /* 0x0000002000007812 */ /* 0x000fe400078e3cff */
[----:B------:R-:W-:Y:S02]  /*1ba90*/  LOP3.LUT R28, R28, 0x10, R20, 0x78, !PT ;  /* 0x000000101c1c7812 */ /* 0x000fe400078e7814 */
[----:B------:R-:W-:Y:S01]  /*1baa0*/  LOP3.LUT R3, R3, 0x40, RZ, 0x3c, !PT ;  /* 0x0000004003037812 */ /* 0x000fe200078e3cff */
[----:B------:R-:W1:Y:S01]  /*1bab0*/  LDSM.16.MT88.4 R20, [R0] ;  /* 0x000000000014783b */ /* 0x000e620000004200 */
[----:B------:R-:W-:-:S03]  /*1bac0*/  LEA R28, R15, R28, 0x7 ;  /* 0x0000001c0f1c7211 */ /* 0x000fc600078e38ff */
[----:B------:R-:W2:Y:S04]  /*1bad0*/  LDSM.16.MT88.4 R12, [R2] ;  /* 0x00000000020c783b */ /* 0x000ea80000004200 */
[----:B------:R-:W3:Y:S04]  /*1bae0*/  LDSM.16.MT88.4 R16, [R3] ;  /* 0x000000000310783b */ /* 0x000ee80000004200 */
[----:B------:R-:W-:Y:S04]  /*1baf0*/  STL [R1+0x25c8], R29 ;  /* 0x0025c81d01007387 */ /* 0x000fe80000100800 */
[----:B0-----:R-:W-:Y:S04]  /*1bb00*/  STL [R1+0x4174], R10 ;  /* 0x0041740a01007387 */ /* 0x001fe80000100800 */
[----:B------:R-:W-:Y:S04]  /*1bb10*/  STL [R1+0x4170], R11 ;  /* 0x0041700b01007387 */ /* 0x000fe80000100800 */
[----:B-1----:R-:W-:Y:S04]  /*1bb20*/  STL.64 [R1+0x30], R20 ;  /* 0x0000301401007387 */ /* 0x002fe80000100a00 */
[----:B------:R-:W-:Y:S04]  /*1bb30*/  STL.64 [R1+0x38], R22 ;  /* 0x0000381601007387 */ /* 0x000fe80000100a00 */
[----:B--2---:R-:W-:Y:S04]  /*1bb40*/  STL.64 [R1+0x4210], R14 ;  /* 0x0042100e01007387 */ /* 0x004fe80000100a00 */
[----:B---3--:R-:W-:Y:S04]  /*1bb50*/  STL.64 [R1], R16 ;  /* 0x0000001001007387 */ /* 0x008fe80000100a00 */
[----:B------:R-:W-:Y:S04]  /*1bb60*/  STL.64 [R1+0x8], R18 ;  /* 0x0000081201007387 */ /* 0x000fe80000100a00 */
[----:B------:R0:W-:Y:S04]  /*1bb70*/  STL.64 [R1+0x4208], R12 ;  /* 0x0042080c01007387 */ /* 0x0001e80000100a00 */
[----:B------:R-:W1:Y:S04]  /*1bb80*/  LDSM.16.MT88.4 R16, [R28+0x80] ;  /* 0x000080001c10783b */ /* 0x000e680000004200 */
[----:B------:R-:W-:Y:S04]  /*1bb90*/  LDSM.16.MT88.4 R20, [R3+0x80] ;  /* 0x000080000314783b */ /* 0x000fe80000004200 */
[----:B0-----:R-:W2:Y:S04]  /*1bba0*/  LDL.LU.64 R12, [R1] ;  /* 0x00000000010c7983 */ /* 0x001ea80000300a00 */
[----:B------:R-:W3:Y:S04]  /*1bbb0*/  LDL.LU.64 R14, [R1+0x8] ;  /* 0x00000800010e7983 */ /* 0x000ee80000300a00 */
[----:B---3--:R-:W-:Y:S04]  /*1bbc0*/  STL.64 [R1+0x4220], R14 ;  /* 0x0042200e01007387 */ /* 0x008fe80000100a00 */
[----:B--2---:R-:W-:Y:S04]  /*1bbd0*/  STL.64 [R1+0x4218], R12 ;  /* 0x0042180c01007387 */ /* 0x004fe80000100a00 */
[----:B------:R-:W0:Y:S04]  /*1bbe0*/  LDSM.16.MT88.4 R12, [R0+0x80] ;  /* 0x00008000000c783b */ /* 0x000e280000004200 */
[----:B-1----:R-:W-:Y:S04]  /*1bbf0*/  STL.64 [R1+0x40], R16 ;  /* 0x0000401001007387 */ /* 0x002fe80000100a00 */
[----:B------:R-:W-:Y:S04]  /*1bc00*/  STL.64 [R1+0x48], R18 ;  /* 0x0000481201007387 */ /* 0x000fe80000100a00 */
[----:B------:R-:W1:Y:S04]  /*1bc10*/  LDSM.16.MT88.4 R16, [R2+0x80] ;  /* 0x000080000210783b */ /* 0x000e680000004200 */
[----:B0-----:R-:W-:Y:S01]  /*1bc20*/  STL.64 [R1+0x10], R12 ;  /* 0x0000100c01007387 */ /* 0x001fe20000100a00 */
[----:B------:R-:W-:Y:S01]  /*1bc30*/  IMAD.MOV.U32 R11, RZ, RZ, R12 ;  /* 0x000000ffff0b7224 */ /* 0x000fe200078e000c */
[----:B------:R-:W-:Y:S01]  /*1bc40*/  MOV R7, R14 ;  /* 0x0000000e00077202 */ /* 0x000fe20000000f00 */
[----:B------:R-:W-:Y:S01]  /*1bc50*/  IMAD.MOV.U32 R10, RZ, RZ, R13 ;  /* 0x000000ffff0a7224 */ /* 0x000fe200078e000d */
[----:B------:R0:W-:Y:S01]  /*1bc60*/  STL.64 [R1+0x18], R14 ;  /* 0x0000180e01007387 */ /* 0x0001e20000100a00 */
[----:B------:R-:W-:-:S02]  /*1bc70*/  IMAD.MOV.U32 R6, RZ, RZ, R15 ;  /* 0x000000ffff067224 */ /* 0x000fc400078e000f */
[----:B0-----:R-:W-:Y:S01]  /*1bc80*/  HMMA.16816.F32 R12, R24, R4, RZ ;  /* 0x00000004180c723c */ /* 0x001fe200000018ff */
[----:B------:R-:W-:Y:S04]  /*1bc90*/  STL [R1+0x41f8], R3 ;  /* 0x0041f80301007387 */ /* 0x000fe80000100800 */
[----:B------:R-:W-:Y:S04]  /*1bca0*/  STL.64 [R1+0x41f0], R22 ;  /* 0x0041f01601007387 */ /* 0x000fe80000100a00 */
[----:B------:R0:W-:Y:S04]  /*1bcb0*/  STL.64 [R1+0x41e8], R20 ;  /* 0x0041e81401007387 */ /* 0x0001e80000100a00 */
[----:B0-----:R-:W2:Y:S04]  /*1bcc0*/  LDL.LU.64 R20, [R1+0x40] ;  /* 0x0000400001147983 */ /* 0x001ea80000300a00 */
[----:B------:R-:W3:Y:S04]  /*1bcd0*/  LDL.LU.64 R22, [R1+0x48] ;  /* 0x0000480001167983 */ /* 0x000ee80000300a00 */
[----:B------:R-:W-:Y:S04]  /*1bce0*/  STL [R1+0x41fc], R2 ;  /* 0x0041fc0201007387 */ /* 0x000fe80000100800 */
[----:B-1----:R-:W-:Y:S04]  /*1bcf0*/  STL.64 [R1+0x41e0], R18 ;  /* 0x0041e01201007387 */ /* 0x002fe80000100a00 */
[----:B------:R0:W-:Y:S02]  /*1bd00*/  STL.64 [R1+0x41d8], R16 ;  /* 0x0041d81001007387 */ /* 0x0001e40000100a00 */
[----:B0-----:R-:W-:Y:S01]  /*1bd10*/  IMAD.MOV.U32 R16, RZ, RZ, R11 ;  /* 0x000000ffff107224 */ /* 0x001fe200078e000b */
[----:B------:R-:W-:-:S04]  /*1bd20*/  MOV R17, R10 ;  /* 0x0000000a00117202 */ /* 0x000fc80000000f00 */
[----:B------:R-:W-:Y:S04]  /*1bd30*/  STL [R1+0x4200], R16 ;  /* 0x0042001001007387 */ /* 0x000fe80000100800 */
[----:B------:R-:W-:Y:S04]  /*1bd40*/  STL.64 [R1+0xb0], R12 ;  /* 0x0000b00c01007387 */ /* 0x000fe80000100a00 */
[----:B------:R0:W-:Y:S04]  /*1bd50*/  STL.64 [R1+0xb8], R14 ;  /* 0x0000b80e01007387 */ /* 0x0001e80000100a00 */
[----:B------:R-:W-:Y:S01]  /*1bd60*/  STL [R1+0x4204], R17 ;  /* 0x0042041101007387 */ /* 0x000fe20000100800 */
[----:B0-----:R-:W-:Y:S03]  /*1bd70*/  HMMA.16816.F32 R12, R24, R8, RZ ;  /* 0x00000008180c723c */ /* 0x001fe600000018ff */
[----:B------:R-:W4:Y:S04]  /*1bd80*/  LDL.LU.64 R24, [R1+0x30] ;  /* 0x0000300001187983 */ /* 0x000f280000300a00 */
[----:B------:R-:W4:Y:S11]  /*1bd90*/  LDL.LU.64 R26, [R1+0x38] ;  /* 0x00003800011a7983 */ /* 0x000f360000300a00 */
[----:B------:R-:W-:Y:S05]  /*1bda0*/  @!UPT UIADD3 URZ, URZ, URZ, URZ ;  /* 0x0000003f3f3ff290 */ /* 0x000fea000fffe03f */
[----:B------:R-:W-:Y:S04]  /*1bdb0*/  STL.64 [R1+0xa0], R12 ;  /* 0x0000a00c01007387 */ /* 0x000fe80000100a00 */
[----:B------:R4:W-:Y:S04]  /*1bdc0*/  STL.64 [R1+0xa8], R14 ;  /* 0x0000a80e01007387 */ /* 0x0009e80000100a00 */
[----:B------:R-:W-:Y:S01]  /*1bdd0*/  STL [R1+0x41d0], R9 ;  /* 0x0041d00901007387 */ /* 0x000fe20000100800 */
[----:B----4-:R-:W-:Y:S11]  /*1bde0*/  HMMA.16816.F32 R12, R24, R4, RZ ;  /* 0x00000004180c723c */ /* 0x010ff600000018ff */
[----:B------:R-:W-:Y:S11]  /*1bdf0*/  @!UPT UIADD3 URZ, URZ, URZ, URZ ;  /* 0x0000003f3f3ff290 */ /* 0x000ff6000fffe03f */
[----:B------:R-:W-:Y:S01]  /*1be00*/  @!UPT UIADD3 URZ, URZ, URZ, URZ ;  /* 0x0000003f3f3ff290 */ /* 0x000fe2000fffe03f */
[----:B------:R-:W-:Y:S04]  /*1be10*/  STL.64 [R1+0x90], R12 ;  /* 0x0000900c01007387 */ /* 0x000fe80000100a00 */
[----:B------:R0:W-:Y:S04]  /*1be20*/  STL.64 [R1+0x98], R14 ;  /* 0x0000980e01007387 */ /* 0x0001e80000100a00 */
[----:B0-----:R-:W4:Y:S04]  /*1be30*/  LDL.LU.64 R14, [R1+0x4220] ;  /* 0x00422000010e7983 */ /* 0x001f280000300a00 */
[----:B------:R-:W2:Y:S01]  /*1be40*/  LDL.LU.64 R12, [R1+0x4218] ;  /* 0x00421800010c7983 */ /* 0x000ea20000300a00 */
[----:B------:R-:W-:Y:S01]  /*1be50*/  IMAD.MOV.U32 R18, RZ, RZ, R7 ;  /* 0x000000ffff127224 */ /* 0x000fe200078e0007 */
[----:B------:R-:W-:Y:S01]  /*1be60*/  MOV R17, R24 ;  /* 0x0000001800117202 */ /* 0x000fe20000000f00 */
[----:B------:R-:W-:Y:S01]  /*1be70*/  IMAD.MOV.U32 R19, RZ, RZ, R6 ;  /* 0x000000ffff137224 */ /* 0x000fe200078e0006 */
[----:B------:R-:W-:Y:S01]  /*1be80*/  MOV R3, R27 ;  /* 0x0000001b00037202 */ /* 0x000fe20000000f00 */
[----:B------:R-:W-:-:S02]  /*1be90*/  IMAD.MOV.U32 R16, RZ, RZ, R25 ;  /* 0x000000ffff107224 */ /* 0x000fc400078e0019 */
[----:B------:R-:W-:Y:S01]  /*1bea0*/  IMAD.MOV.U32 R2, RZ, RZ, R26 ;  /* 0x000000ffff027224 */ /* 0x000fe200078e001a */
[----:B----4-:R-:W-:Y:S01]  /*1beb0*/  MOV R7, R14 ;  /* 0x0000000e00077202 */ /* 0x010fe20000000f00 */
[----:B------:R-:W-:Y:S01]  /*1bec0*/  IMAD.MOV.U32 R6, RZ, RZ, R15 ;  /* 0x000000ffff067224 */ /* 0x000fe200078e000f */
[----:B--2---:R-:W-:Y:S01]  /*1bed0*/  HMMA.16816.F32 R24, R12, R4, RZ ;  /* 0x000000040c18723c */ /* 0x004fe200000018ff */
[----:B------:R-:W-:Y:S01]  /*1bee0*/  IMAD.MOV.U32 R9, RZ, RZ, R12 ;  /* 0x000000ffff097224 */ /* 0x000fe200078e000c */
[----:B------:R-:W2:Y:S01]  /*1bef0*/  LDL.LU.64 R14, [R1+0x4210] ;  /* 0x00421000010e7983 */ /* 0x000ea20000300a00 */
[----:B------:R-:W-:-:S03]  /*1bf00*/  IMAD.MOV.U32 R29, RZ, RZ, R13 ;  /* 0x000000ffff1d7224 */ /* 0x000fc600078e000d */
[----:B------:R-:W2:Y:S11]  /*1bf10*/  LDL.LU.64 R12, [R1+0x4208] ;  /* 0x00420800010c7983 */ /* 0x000eb60000300a00 */
[----:B------:R-:W-:Y:S06]  /*1bf20*/  @!UPT UIADD3 URZ, URZ, URZ, URZ ;  /* 0x0000003f3f3ff290 */ /* 0x000fec000fffe03f */
[----:B------:R-:W-:Y:S01]  /*1bf30*/  STL.64 [R1+0xd8], R26 ;  /* 0x0000d81a01007387 */ /* 0x000fe20000100a00 */
[----:B------:R-:W-:Y:S01]  /*1bf40*/  IMAD.MOV.U32 R10, RZ, RZ, R24 ;  /* 0x000000ffff0a7224 */ /* 0x000fe200078e0018 */
[----:B------:R-:W-:Y:S02]  /*1bf50*/  MOV R11, R25 ;  /* 0x00000019000b7202 */ /* 0x000fe40000000f00 */
[----:B------:R-:W0:Y:S04]  /*1bf60*/  LDSM.16.MT88.4 R24, [R28+0x1000] ;  /* 0x001000001c18783b */ /* 0x000e280000004200 */
[----:B------:R-:W-:Y:S04]  /*1bf70*/  STL [R1+0x4184], R10 ;  /* 0x0041840a01007387 */ /* 0x000fe80000100800 */
[----:B------:R3:W-:Y:S04]  /*1bf80*/  STL [R1+0x4180], R11 ;  /* 0x0041800b01007387 */ /* 0x0007e80000100800 */
[----:B0-----:R-:W-:Y:S04]  /*1bf90*/  STL [R1+0x4194], R24 ;  /* 0x0041941801007387 */ /* 0x001fe80000100800 */
[----:B------:R-:W-:Y:S04]  /*1bfa0*/  STL [R1+0x4190], R25 ;  /* 0x0041901901007387 */ /* 0x000fe80000100800 */
[----:B------:R-:W-:Y:S04]  /*1bfb0*/  STL [R1+0x418c], R26 ;  /* 0x00418c1a01007387 */ /* 0x000fe80000100800 */
[----:B------:R2:W-:Y:S01]  /*1bfc0*/  STL [R1+0x4188], R27 ;  /* 0x0041881b01007387 */ /* 0x0005e20000100800 */
[----:B---3--:R-:W-:-:S02]  /*1bfd0*/  IMAD.MOV.U32 R11, RZ, RZ, R22 ;  /* 0x000000ffff0b7224 */ /* 0x008fc400078e0016 */
[----:B------:R-:W-:Y:S01]  /*1bfe0*/  IMAD.MOV.U32 R10, RZ, RZ, R23 ;  /* 0x000000ffff0a7224 */ /* 0x000fe200078e0017 */
[----:B--2---:R-:W-:Y:S01]  /*1bff0*/  HMMA.16816.F32 R24, R12, R4, RZ ;  /* 0x000000040c18723c */ /* 0x004fe200000018ff */
[----:B------:R-:W-:Y:S04]  /*1c000*/  STL.64 [R1+0x41c8], R14 ;  /* 0x0041c80e01007387 */ /* 0x000fe80000100a00 */
[----:B------:R0:W-:Y:S11]  /*1c010*/  STL.64 [R1+0x41c0], R12 ;  /* 0x0041c00c01007387 */ /* 0x0001f60000100a00 */
[----:B------:R-:W-:Y:S07]  /*1c020*/  @!UPT UIADD3 URZ, URZ, URZ, URZ ;  /* 0x0000003f3f3ff290 */ /* 0x000fee000fffe03f */
[----:B------:R-:W-:Y:S04]  /*1c030*/  STL.64 [R1+0xc0], R24 ;  /* 0x0000c01801007387 */ /* 0x000fe80000100a00 */
[----:B------:R-:W-:Y:S04]  /*1c040*/  STL.64 [R1+0xc8], R26 ;  /* 0x0000c81a01007387 */ /* 0x000fe80000100a00 */
[----:B------:R-:W1:Y:S01]  /*1c050*/  LDSM.16.MT88.4 R24, [R0+0x1000] ;  /* 0x001000000018783b */ /* 0x000e620000004200 */
[----:B0-----:R-:W-:Y:S01]  /*1c060*/  IMAD.MOV.U32 R12, RZ, RZ, R17 ;  /* 0x000000ffff0c7224 */ /* 0x001fe200078e0011 */
[----:B------:R-:W-:Y:S01]  /*1c070*/  MOV R14, R2 ;  /* 0x00000002000e7202 */ /* 0x000fe20000000f00 */
[----:B------:R-:W-:Y:S01]  /*1c080*/  IMAD.MOV.U32 R13, RZ, RZ, R16 ;  /* 0x000000ffff0d7224 */ /* 0x000fe200078e0010 */
[----:B------:R-:W2:Y:S01]  /*1c090*/  LDL.LU R17, [R1+0x4204] ;  /* 0x0042040001117983 */ /* 0x000ea20000300800 */
[----:B------:R-:W-:-:S03]  /*1c0a0*/  IMAD.MOV.U32 R15, RZ, RZ, R3 ;  /* 0x000000ffff0f7224 */ /* 0x000fc600078e0003 */
[----:B------:R-:W2:Y:S04]  /*1c0b0*/  LDL.LU R16, [R1+0x4200] ;  /* 0x0042000001107983 */ /* 0x000ea80000300800 */
[----:B------:R-:W3:Y:S04]  /*1c0c0*/  LDL.LU R2, [R1+0x41fc] ;  /* 0x0041fc0001027983 */ /* 0x000ee80000300800 */
[----:B------:R-:W4:Y:S04]  /*1c0d0*/  LDL.LU R3, [R1+0x41f8] ;  /* 0x0041f80001037983 */ /* 0x000f280000300800 */
[----:B-1----:R-:W-:Y:S04]  /*1c0e0*/  STL.64 [R1+0x20], R24 ;  /* 0x0000201801007387 */ /* 0x002fe80000100a00 */
[----:B------:R0:W-:Y:S02]  /*1c0f0*/  STL.64 [R1+0x28], R26 ;  /* 0x0000281a01007387 */ /* 0x0001e40000100a00 */
[----:B0-----:R-:W-:Y:S11]  /*1c100*/  HMMA.16816.F32 R24, R20, R4, RZ ;  /* 0x000000041418723c */ /* 0x001ff600000018ff */
[----:B------:R-:W-:Y:S11]  /*1c110*/  @!UPT UIADD3 URZ, URZ, URZ, URZ ;  /* 0x0000003f3f3ff290 */ /* 0x000ff6000fffe03f */
[----:B------:R-:W-:Y:S01]  /*1c120*/  @!UPT UIADD3 URZ, URZ, URZ, URZ ;  /* 0x0000003f3f3ff290 */ /* 0x000fe2000fffe03f */
[----:B------:R0:W-:Y:S04]  /*1c130*/  STL.64 [R1+0xe0], R24 ;  /* 0x0000e01801007387 */ /* 0x0001e80000100a00 */
[----:B------:R-:W-:Y:S04]  /*1c140*/  STL.64 [R1+0xe8], R26 ;  /* 0x0000e81a01007387 */ /* 0x000fe80000100a00 */
[----:B------:R-:W3:Y:S01]  /*1c150*/  LDL.LU.64 R22, [R1+0x41f0] ;  /* 0x0041f00001167983 */ /* 0x000ee20000300a00 */
[----:B0-----:R-:W-:Y:S01]  /*1c160*/  IMAD.MOV.U32 R25, RZ, RZ, R20 ;  /* 0x000000ffff197224 */ /* 0x001fe200078e0014 */
[----:B------:R-:W-:-:S02]  /*1c170*/  MOV R24, R21 ;  /* 0x0000001500187202 */ /* 0x000fc40000000f00 */
[----:B------:R-:W3:Y:S01]  /*1c180*/  LDL.LU.64 R20, [R1+0x41e8] ;  /* 0x0041e80001147983 */ /* 0x000ee20000300a00 */
[-C--:B--2---:R-:W-:Y:S11]  /*1c190*/  HMMA.16816.F32 R16, R16, R4.reuse, RZ ;  /* 0x000000041010723c */ /* 0x084ff600000018ff */
[----:B------:R-:W-:Y:S11]  /*1c1a0*/  @!UPT UIADD3 URZ, URZ, URZ, URZ ;  /* 0x0000003f3f3ff290 */ /* 0x000ff6000fffe03f */
[----:B------:R-:W-:Y:S01]  /*1c1b0*/  @!UPT UIADD3 URZ, URZ, URZ, URZ ;  /* 0x0000003f3f3ff290 */ /* 0x000fe2000fffe03f */
[----:B------:R-:W-:Y:S04]  /*1c1c0*/  STL.64 [R1+0x100], R16 ;  /* 0x0001001001007387 */ /* 0x000fe80000100a00 */
[----:B------:R3:W-:Y:S02]  /*1c1d0*/  STL.64 [R1+0x108], R18 ;  /* 0x0001081201007387 */ /* 0x0007e40000100a00 */
[----:B---3--:R-:W-:Y:S11]  /*1c1e0*/  HMMA.16816.F32 R16, R20, R4, RZ ;  /* 0x000000041410723c */ /* 0x008ff600000018ff */
[----:B------:R-:W-:Y:S11]  /*1c1f0*/  @!UPT UIADD3 URZ, URZ, URZ, URZ ;  /* 0x0000003f3f3ff290 */ /* 0x000ff6000fffe03f */
[----:B------:R-:W-:Y:S01]  /*1c200*/  @!UPT UIADD3 URZ, URZ, URZ, URZ ;  /* 0x0000003f3f3ff290 */ /* 0x000fe2000fffe03f */
[----:B------:R-:W-:Y:S04]  /*1c210*/  STL.64 [R1+0x130], R16 ;  /* 0x0001301001007387 */ /* 0x000fe80000100a00 */
[----:B------:R0:W-:Y:S04]  /*1c220*/  STL.64 [R1+0x138], R18 ;  /* 0x0001381201007387 */ /* 0x0001e80000100a00 */
[----:B0-----:R-:W2:Y:S04]  /*1c230*/  LDL.LU.64 R18, [R1+0x41e0] ;  /* 0x0041e00001127983 */ /* 0x001ea80000300a00 */
[----:B------:R-:W2:Y:S04]  /*1c240*/  LDL.LU.64 R16, [R1+0x41d8] ;  /* 0x0041d80001107983 */ /* 0x000ea80000300a00 */
[----:B------:R-:W-:Y:S04]  /*1c250*/  STL.64 [R1+0x41a8], R22 ;  /* 0x0041a81601007387 */ /* 0x000fe80000100a00 */
[----:B------:R-:W-:Y:S04]  /*1c260*/  STL.64 [R1+0x41a0], R20 ;  /* 0x0041a01401007387 */ /* 0x000fe80000100a00 */
[----:B----4-:R-:W0:Y:S04]  /*1c270*/  LDSM.16.MT88.4 R20, [R3+0x1000] ;  /* 0x001000000314783b */ /* 0x010e280000004200 */
[----:B0-----:R0:W-:Y:S04]  /*1c280*/  STL.64 [R1+0x60], R20 ;  /* 0x0000601401007387 */ /* 0x0011e80000100a00 */
[----:B------:R1:W-:Y:S01]  /*1c290*/  STL.64 [R1+0x68], R22 ;  /* 0x0000681601007387 */ /* 0x0003e20000100a00 */
[----:B0-----:R-:W-:Y:S01]  /*1c2a0*/  MOV R20, R25 ;  /* 0x0000001900147202 */ /* 0x001fe20000000f00 */
[----:B------:R-:W-:-:S02]  /*1c2b0*/  IMAD.MOV.U32 R21, RZ, RZ, R24 ;  /* 0x000000ffff157224 */ /* 0x000fc400078e0018 */
[----:B-1----:R-:W-:Y:S01]  /*1c2c0*/  IMAD.MOV.U32 R22, RZ, RZ, R11 ;  /* 0x000000ffff167224 */ /* 0x002fe200078e000b */
[----:B------:R-:W-:-:S05]  /*1c2d0*/  MOV R23, R10 ;  /* 0x0000000a00177202 */ /* 0x000fca0000000f00 */
[----:B------:R-:W-:Y:S04]  /*1c2e0*/  STL.64 [R1+0x41b8], R22 ;  /* 0x0041b81601007387 */ /* 0x000fe80000100a00 */
[----:B------:R0:W-:Y:S02]  /*1c2f0*/  STL.64 [R1+0x41b0], R20 ;  /* 0x0041b01401007387 */ /* 0x0001e40000100a00 */
[----:B0-----:R-:W-:Y:S02]  /*1c300*/  IMAD.MOV.U32 R20, RZ, RZ, R9 ;  /* 0x000000ffff147224 */ /* 0x001fe400078e0009 */
[----:B------:R-:W3:Y:S01]  /*1c310*/  LDL.LU R9, [R1+0x41d0] ;  /* 0x0041d00001097983 */ /* 0x000ee20000300800 */
[----:B------:R-:W-:Y:S01]  /*1c320*/  MOV R22, R7 ;  /* 0x0000000700167202 */ /* 0x000fe20000000f00 */
[----:B------:R-:W-:-:S02]  /*1c330*/  IMAD.MOV.U32 R23, RZ, RZ, R6 ;  /* 0x000000ffff177224 */ /* 0x000fc400078e0006 */
[----:B------:R-:W-:Y:S01]  /*1c340*/  STL [R1+0x4198], R3 ;  /* 0x0041980301007387 */ /* 0x000fe20000100800 */
[----:B------:R-:W-:Y:S01]  /*1c350*/  IMAD.MOV.U32 R21, RZ, RZ, R29 ;  /* 0x000000ffff157224 */ /* 0x000fe200078e001d */
[----:B--2---:R-:W-:Y:S02]  /*1c360*/  HMMA.16816.F32 R24, R16, R4, RZ ;  /* 0x000000041018723c */ /* 0x004fe400000018ff */
[----:B------:R-:W0:Y:S11]  /*1c370*/  LDSM.16.MT88.4 R4, [R2+0x1000] ;  /* 0x001000000204783b */ /* 0x000e360000004200 */
[----:B------:R-:W-:Y:S10]  /*1c380*/  @!UPT UIADD3 URZ, URZ, URZ, URZ ;  /* 0x0000003f3f3ff290 */ /* 0x000ff4000fffe03f */
[----:B------:R1:W-:Y:S04]  /*1c390*/  STL.64 [R1+0x170], R24 ;  /* 0x0001701801007387 */ /* 0x0003e80000100a00 */
[----:B------:R-:W-:Y:S01]  /*1c3a0*/  STL.64 [R1+0x178], R26 ;  /* 0x0001781a01007387 */ /* 0x000fe20000100a00 */
[----:B0-----:R-:W-:-:S03]  /*1c3b0*/  IMAD.MOV.U32 R3, RZ, RZ, R5 ;  /* 0x000000ffff037224 */ /* 0x001fc600078e0005 */
[----:B------:R0:W-:Y:S01]  /*1c3c0*/  STL [R1+0x50], R4 ;  /* 0x0000500401007387 */ /* 0x0001e20000100800 */
[----:B-1----:R-:W-:Y:S01]  /*1c3d0*/  MOV R24, R6 ;  /* 0x0000000600187202 */ /* 0x002fe20000000f00 */
[----:B------:R-:W-:Y:S02]  /*1c3e0*/  IMAD.MOV.U32 R25, RZ, RZ, R7 ;  /* 0x000000ffff197224 */ /* 0x000fe400078e0007 */
[----:B------:R-:W-:Y:S01]  /*1c3f0*/  STL [R1+0x4148], R2 ;  /* 0x0041480201007387 */ /* 0x000fe20000100800 */
[-C--:B---3--:R-:W-:Y:S11]  /*1c400*/  HMMA.16816.F32 R12, R12, R8.reuse, RZ ;  /* 0x000000080c0c723c */ /* 0x088ff600000018ff */
[----:B------:R-:W-:Y:S11]  /*1c410*/  @!UPT UIADD3 URZ, URZ, URZ, URZ ;  /* 0x0000003f3f3ff290 */ /* 0x000ff6000fffe03f */
[----:B------:R-:W-:Y:S02]  /*1c420*/  @!UPT UIADD3 URZ, URZ, URZ, URZ ;  /* 0x0000003f3f3ff290 */ /* 0x000fe4000fffe03f */
[----:B------:R-:W-:Y:S01]  /*1c430*/  IMAD.MOV.U32 R5, RZ, RZ, R14 ;  /* 0x000000ffff057224 */ /* 0x000fe200078e000e */
[----:B------:R-:W-:Y:S01]  /*1c440*/  MOV R7, R13 ;  /* 0x0000000d00077202 */ /* 0x000fe20000000f00 */
[----:B0-----:R-:W-:Y:S02]  /*1c450*/  IMAD.MOV.U32 R4, RZ, RZ, R15 ;  /* 0x000000ffff047224 */ /* 0x001fe400078e000f */
[----:B------:R-:W-:Y:S01]  /*1c460*/  IMAD.MOV.U32 R6, RZ, RZ, R12 ;  /* 0x000000ffff067224 */ /* 0x000fe200078e000c */
[----:B------:R-:W2:Y:S04]  /*1c470*/  LDL.LU.64 R14, [R1+0x41c8] ;  /* 0x0041c800010e7983 */ /* 0x000ea80000300a00 */
[----:B------:R-:W2:Y:S04]  /*1c480*/  LDL.LU.64 R12, [R1+0x41c0] ;  /* 0x0041c000010c7983 */ /* 0x000ea80000300a00 */
[----:B------:R-:W3:Y:S01]  /*1c490*/  LDL R29, [R1+0x146c] ;  /* 0x00146c00011d7983 */ /* 0x000ee20000100800 */
[-C--:B------:R-:W-:Y:S11]  /*1c4a0*/  HMMA.16816.F32 R20, R20, R8.reuse, RZ ;  /* 0x000000081414723c */ /* 0x080ff600000018ff */
[----:B------:R-:W-:Y:S11]  /*1c4b0*/  @!UPT UIADD3 URZ, URZ, URZ, URZ ;  /* 0x0000003f3f3ff290 */ /* 0x000ff6000fffe03f */
[----:B------:R-:W-:Y:S02]  /*1c4c0*/  @!UPT UIADD3 URZ, URZ, URZ, URZ ;  /* 0x0000003f3f3ff290 */ /* 0x000fe4000fffe03f */
[----:B------:R-:W-:Y:S01]  /*1c4d0*/  MOV R26, R20 ;  /* 0x00000014001a7202 */ /* 0x000fe20000000f00 */
[----:B------:R-:W-:Y:S01]  /*1c4e0*/  IMAD.MOV.U32 R27, RZ, RZ, R21 ;  /* 0x000000ffff1b7224 */ /* 0x000fe200078e0015 */
[----:B------:R-:W-:Y:S01]  /*1c4f0*/  MOV R11, R23 ;  /* 0x00000017000b7202 */ /* 0x000fe20000000f00 */
[----:B------:R-:W-:Y:S02]  /*1c500*/  IMAD.MOV.U32 R10, RZ, RZ, R22 ;  /* 0x000000ffff0a7224 */ /* 0x000fe400078e0016 */
[----:B------:R-:W0:Y:S01]  /*1c510*/  LDSM.16.MT88.4 R20, [R28+0x1080] ;  /* 0x001080001c14783b */ /* 0x000e220000004200 */
[----:B--2---:R-:W-:Y:S03]  /*1c520*/  HMMA.16816.F32 R12, R12, R8, RZ ;  /* 0x000000080c0c723c */ /* 0x004fe600000018ff */
[----:B---3--:R-:W-:Y:S11]  /*1c530*/  STL [R1+0x4110], R29 ;  /* 0x0041101d01007387 */ /* 0x008ff60000100800 */
[----:B------:R-:W-:Y:S09]  /*1c540*/  @!UPT UIADD3 URZ, URZ, URZ, URZ ;  /* 0x0000003f3f3ff290 */ /* 0x000ff2000fffe03f */
[----:B------:R-:W-:Y:S04]  /*1c550*/  STL.64 [R1+0x4120], R14 ;  /* 0x0041200e01007387 */ /* 0x000fe80000100a00 */
[----:B0-----:R-:W-:Y:S04]  /*1c560*/  STL.64 [R1+0x30], R20 ;  /* 0x0000301401007387 */ /* 0x001fe80000100a00 */
[----:B------:R-:W-:Y:S04]  /*1c570*/  STL.64 [R1+0x38], R22 ;  /* 0x0000381601007387 */ /* 0x000fe80000100a00 */
[----:B------:R-:W0:Y:S04]  /*1c580*/  LDSM.16.MT88.4 R20, [R0+0x1080] ;  /* 0x001080000014783b */ /* 0x000e280000004200 */
[----:B------:R1:W-:Y:S04]  /*1c590*/  STL.64 [R1+0x4118], R12 ;  /* 0x0041180c01007387 */ /* 0x0003e80000100a00 */
[----:B-1----:R-:W2:Y:S04]  /*1c5a0*/  LDL.LU R12, [R1+0x10] ;  /* 0x00001000010c7983 */ /* 0x002ea80000300800 */
[----:B------:R-:W2:Y:S04]  /*1c5b0*/  LDL.LU R13, [R1+0x14] ;  /* 0x00001400010d7983 */ /* 0x000ea80000300800 */
[----:B------:R-:W2:Y:S04]  /*1c5c0*/  LDL.LU R14, [R1+0x18] ;  /* 0x00001800010e7983 */ /* 0x000ea80000300800 */
[----:B------:R-:W2:Y:S04]  /*1c5d0*/  LDL.LU R15, [R1+0x1c] ;  /* 0x00001c00010f7983 */ /* 0x000ea80000300800 */
[----:B0-----:R-:W-:Y:S01]  /*1c5e0*/  STL.64 [R1+0x70], R20 ;  /* 0x0000701401007387 */ /* 0x001fe20000100a00 */
[----:B------:R-:W-:-:S03]  /*1c5f0*/  IMAD.MOV.U32 R2, RZ, RZ, R23 ;  /* 0x000000ffff027224 */ /* 0x000fc600078e0017 */
[----:B------:R0:W-:Y:S04]  /*1c600*/  STL [R1+0x78], R22 ;  /* 0x0000781601007387 */ /* 0x0001e80000100800 */
[----:B0-----:R-:W3:Y:S04]  /*1c610*/  LDL.LU.64 R22, [R1+0x41b8] ;  /* 0x0041b80001167983 */ /* 0x001ee80000300a00 */
[----:B------:R-:W3:Y:S04]  /*1c620*/  LDL.LU.64 R20, [R1+0x41b0] ;  /* 0x0041b00001147983 */ /* 0x000ee80000300a00 */
[----:B------:R-:W-:Y:S01]  /*1c630*/  STL [R1+0x4114], R0 ;  /* 0x0041140001007387 */ /* 0x000fe20000100800 */
[-C--:B---3--:R-:W-:Y:S11]  /*1c640*/  HMMA.16816.F32 R20, R20, R8.reuse, RZ ;  /* 0x000000081414723c */ /* 0x088ff600000018ff */
[----:B------:R-:W-:Y:S11]  /*1c650*/  @!UPT UIADD3 URZ, URZ, URZ, URZ ;  /* 0x0000003f3f3ff290 */ /* 0x000ff6000fffe03f */
[----:B------:R-:W-:Y:S01]  /*1c660*/  @!UPT UIADD3 URZ, URZ, URZ, URZ ;  /* 0x0000003f3f3ff290 */ /* 0x000fe2000fffe03f */
[----:B------:R-:W-:Y:S04]  /*1c670*/  STL.64 [R1+0x40], R20 ;  /* 0x0000401401007387 */ /* 0x000fe80000100a00 */
[----:B------:R0:W-:Y:S04]  /*1c680*/  STL.64 [R1+0x48], R22 ;  /* 0x0000481601007387 */ /* 0x0001e80000100a00 */
[----:B0-----:R-:W3:Y:S04]  /*1c690*/  LDL.LU.64 R22, [R1+0x41a8] ;  /* 0x0041a80001167983 */ /* 0x001ee80000300a00 */
[----:B------:R-:W3:Y:S01]  /*1c6a0*/  LDL.LU.64 R20, [R1+0x41a0] ;  /* 0x0041a00001147983 */ /* 0x000ee20000300a00 */
[-C--:B--2---:R-:W-:Y:S11]  /*1c6b0*/  HMMA.16816.F32 R12, R12, R8.reuse, RZ ;  /* 0x000000080c0c723c */ /* 0x084ff600000018ff */
[----:B------:R-:W-:Y:S11]  /*1c6c0*/  @!UPT UIADD3 URZ, URZ, URZ, URZ ;  /* 0x0000003f3f3ff290 */ /* 0x000ff6000fffe03f */
[----:B------:R-:W-:Y:S01]  /*1c6d0*/  @!UPT UIADD3 URZ, URZ, URZ, URZ ;  /* 0x0000003f3f3ff290 */ /* 0x000fe2000fffe03f */
[----:B------:R3:W-:Y:S01]  /*1c6e0*/  STL.64 [R1+0xf0], R12 ;  /* 0x0000f00c01007387 */ /* 0x0007e20000100a00 */
[----:B------:R-:W-:Y:S01]  /*1c6f0*/  IMAD.MOV.U32 R0, RZ, RZ, R14 ;  /* 0x000000ffff007224 */ /* 0x000fe200078e000e */
[----:B------:R-:W-:Y:S02]  /*1c700*/  MOV R29, R15 ;  /* 0x0000000f001d7202 */ /* 0x000fe40000000f00 */
[-C--:B---3--:R-:W-:Y:S01]  /*1c710*/  HMMA.16816.F32 R12, R20, R8.reuse, RZ ;  /* 0x00000008140c723c */ /* 0x088fe200000018ff */
[----:B------:R-:W2:Y:S11]  /*1c720*/  LDL.LU R20, [R1+0x20] ;  /* 0x0000200001147983 */ /* 0x000eb60000300800 */
[----:B------:R-:W-:Y:S11]  /*1c730*/  @!UPT UIADD3 URZ, URZ, URZ, URZ ;  /* 0x0000003f3f3ff290 */ /* 0x000ff6000fffe03f */
[----:B------:R-:W-:Y:S04]  /*1c740*/  STL.64 [R1+0x110], R12 ;  /* 0x0001100c01007387 */ /* 0x000fe80000100a00 */
[----:B------:R-:W-:Y:S04]  /*1c750*/  STL.64 [R1+0x118], R14 ;  /* 0x0001180e01007387 */ /* 0x000fe80000100a00 */
[----:B------:R-:W2:Y:S04]  /*1c760*/  LDL.LU R21, [R1+0x24] ;  /* 0x0000240001157983 */ /* 0x000ea80000300800 */
[----:B------:R-:W3:Y:S04]  /*1c770*/  LDL.LU R22, [R1+0x28] ;  /* 0x0000280001167983 */ /* 0x000ee80000300800 */
[----:B------:R-:W3:Y:S04]  /*1c780*/  LDL.LU R23, [R1+0x2c] ;  /* 0x00002c0001177983 */ /* 0x000ee80000300800 */
[----:B---3--:R-:W-:Y:S04]  /*1c790*/  STL.64 [R1+0x4158], R22 ;  /* 0x0041581601007387 */ /* 0x008fe80000100a00 */
[----:B--2---:R0:W-:Y:S04]  /*1c7a0*/  STL.64 [R1+0x4150], R20 ;  /* 0x0041501401007387 */ /* 0x0041e80000100a00 */
[----:B0-----:R-:W2:Y:S04]  /*1c7b0*/  LDL.LU R20, [R1+0xa0] ;  /* 0x0000a00001147983 */ /* 0x001ea80000300800 */
[----:B------:R-:W2:Y:S04]  /*1c7c0*/  LDL.LU R21, [R1+0xa4] ;  /* 0x0000a40001157983 */ /* 0x000ea80000300800 */
[----:B------:R-:W3:Y:S04]  /*1c7d0*/  LDL.LU R22, [R1+0xa8] ;  /* 0x0000a80001167983 */ /* 0x000ee80000300800 */
[----:B------:R-:W3:Y:S01]  /*1c7e0*/  LDL.LU R23, [R1+0xac] ;  /* 0x0000ac0001177983 */ /* 0x000ee20000300800 */
[----:B------:R-:W-:Y:S03]  /*1c7f0*/  HMMA.16816.F32 R12, R16, R8, RZ ;  /* 0x00000008100c723c */ /* 0x000fe600000018ff */
[----:B---3--:R-:W-:Y:S04]  /*1c800*/  STL.64 [R1+0x4168], R22 ;  /* 0x0041681601007387 */ /* 0x008fe80000100a00 */
[----:B--2---:R0:W-:Y:S04]  /*1c810*/  STL.64 [R1+0x4160], R20 ;  /* 0x0041601401007387 */ /* 0x0041e80000100a00 */
[----:B0-----:R-:W2:Y:S04]  /*1c820*/  LDL.LU R20, [R1+0xb0] ;  /* 0x0000b00001147983 */ /* 0x001ea80000300800 */
[----:B------:R-:W2:Y:S04]  /*1c830*/  LDL.LU R21, [R1+0xb4] ;  /* 0x0000b40001157983 */ /* 0x000ea80000300800 */
[----:B------:R-:W2:Y:S04]  /*1c840*/  LDL.LU R22, [R1+0xb8] ;  /* 0x0000b80001167983 */ /* 0x000ea80000300800 */
[----:B------:R-:W2:Y:S04]  /*1c850*/  LDL.LU R23, [R1+0xbc] ;  /* 0x0000bc0001177983 */ /* 0x000ea80000300800 */
[----:B------:R-:W3:Y:S01]  /*1c860*/  LDL.LU R16, [R1+0x50] ;  /* 0x0000500001107983 */ /* 0x000ee20000300800 */
[----:B------:R-:W-:Y:S01]  /*1c870*/  IMAD.MOV.U32 R18, RZ, RZ, R24 ;  /* 0x000000ffff127224 */ /* 0x000fe200078e0018 */
[----:B------:R-:W-:Y:S01]  /*1c880*/  MOV R19, R25 ;  /* 0x0000001900137202 */ /* 0x000fe20000000f00 */
[----:B------:R-:W-:Y:S01]  /*1c890*/  IMAD.MOV.U32 R17, RZ, RZ, R3 ;  /* 0x000000ffff117224 */ /* 0x000fe200078e0003 */
[----:B------:R0:W-:Y:S04]  /*1c8a0*/  STL.64 [R1+0x120], R12 ;  /* 0x0001200c01007387 */ /* 0x0001e80000100a00 */
[----:B------:R1:W-:Y:S04]  /*1c8b0*/  STL.64 [R1+0x128], R14 ;  /* 0x0001280e01007387 */ /* 0x0003e80000100a00 */
[----:B------:R-:W4:Y:S04]  /*1c8c0*/  LDL.LU R3, [R1+0x4198] ;  /* 0x0041980001037983 */ /* 0x000f280000300800 */
[----:B------:R-:W2:Y:S01]  /*1c8d0*/  LDL.LU R24, [R1+0x4194] ;  /* 0x0041940001187983 */ /* 0x000ea20000300800 */
[----:B0-----:R-:W-:-:S03]  /*1c8e0*/  IMAD.MOV.U32 R12, RZ, RZ, R26 ;  /* 0x000000ffff0c7224 */ /* 0x001fc600078e001a */
[----:B------:R-:W2:Y:S01]  /*1c8f0*/  LDL.LU R25, [R1+0x4190] ;  /* 0x0041900001197983 */ /* 0x000ea20000300800 */
[----:B-1----:R-:W-:Y:S01]  /*1c900*/  MOV R14, R10 ;  /* 0x0000000a000e7202 */ /* 0x002fe20000000f00 */
[----:B------:R-:W-:Y:S02]  /*1c910*/  IMAD.MOV.U32 R15, RZ, RZ, R11 ;  /* 0x000000ffff0f7224 */ /* 0x000fe400078e000b */
[----:B------:R-:W-:Y:S01]  /*1c920*/  STL.64 [R1+0x4130], R18 ;  /* 0x0041301201007387 */ /* 0x000fe20000100a00 */
[----:B------:R-:W-:-:S03]  /*1c930*/  IMAD.MOV.U32 R13, RZ, RZ, R27 ;  /* 0x000000ffff0d7224 */ /* 0x000fc600078e001b */
[----:B---3--:R-:W-:Y:S04]  /*1c940*/  STL.64 [R1+0x4128], R16 ;  /* 0x0041281001007387 */ /* 0x008fe80000100a00 */
[----:B------:R-:W2:Y:S04]  /*1c950*/  LDL.LU R26, [R1+0x418c] ;  /* 0x00418c00011a7983 */ /* 0x000ea80000300800 */
[----:B------:R-:W2:Y:S04]  /*1c960*/  LDL.LU R27, [R1+0x4188] ;  /* 0x00418800011b7983 */ /* 0x000ea80000300800 */
[----:B------:R-:W3:Y:S04]  /*1c970*/  LDL.LU R10, [R1+0x4184] ;  /* 0x00418400010a7983 */ /* 0x000ee80000300800 */
[----:B------:R-:W2:Y:S04]  /*1c980*/  LDL.LU R11, [R1+0x4180] ;  /* 0x00418000010b7983 */ /* 0x000ea80000300800 */
[----:B------:R-:W-:Y:S04]  /*1c990*/  STL.64 [R1+0x4140], R14 ;  /* 0x0041400e01007387 */ /* 0x000fe80000100a00 */
[----:B------:R0:W-:Y:S02]  /*1c9a0*/  STL.64 [R1+0x4138], R12 ;  /* 0x0041380c01007387 */ /* 0x0001e40000100a00 */
[----:B0-----:R-:W-:Y:S01]  /*1c9b0*/  IMAD.MOV.U32 R12, RZ, RZ, R6 ;  /* 0x000000ffff0c7224 */ /* 0x001fe200078e0006 */
[----:B------:R-:W-:Y:S01]  /*1c9c0*/  MOV R13, R7 ;  /* 0x00000007000d7202 */ /* 0x000fe20000000f00 */
[----:B------:R-:W4:Y:S04]  /*1c9d0*/  LDL.LU R6, [R1+0x417c] ;  /* 0x00417c0001067983 */ /* 0x000f280000300800 */
[----:B------:R-:W4:Y:S01]  /*1c9e0*/  LDL.LU R7, [R1+0x4178] ;  /* 0x0041780001077983 */ /* 0x000f220000300800 */
[----:B------:R-:W-:-:S02]  /*1c9f0*/  IMAD.MOV.U32 R14, RZ, RZ, R5 ;  /* 0x000000ffff0e7224 */ /* 0x000fc400078e0005 */
[----:B------:R-:W-:Y:S01]  /*1ca00*/  IMAD.MOV.U32 R15, RZ, RZ, R4 ;  /* 0x000000ffff0f7224 */ /* 0x000fe200078e0004 */
[----:B---3--:R-:W-:Y:S02]  /*1ca10*/  MOV R16, R10 ;  /* 0x0000000a00107202 */ /* 0x008fe40000000f00 */
[----:B------:R-:W3:Y:S01]  /*1ca20*/  LDL.LU R10, [R1+0x4174] ;  /* 0x00417400010a7983 */ /* 0x000ee20000300800 */
[----:B--2---:R-:W-:-:S03]  /*1ca30*/  IMAD.MOV.U32 R17, RZ, RZ, R11 ;  /* 0x000000ffff117224 */ /* 0x004fc600078e000b */
[----:B------:R-:W3:Y:S04]  /*1ca40*/  LDL.LU R11, [R1+0x4170] ;  /* 0x00417000010b7983 */ /* 0x000ee80000300800 */
[----:B------:R-:W2:Y:S04]  /*1ca50*/  LDL.LU R18, [R1+0xd8] ;  /* 0x0000d80001127983 */ /* 0x000ea80000300800 */
[----:B------:R-:W2:Y:S01]  /*1ca60*/  LDL.LU R19, [R1+0xdc] ;  /* 0x0000dc0001137983 */ /* 0x000ea20000300800 */
[C---:B----4-:R-:W-:Y:S11]  /*1ca70*/  HMMA.16816.F32 R20, R24.reuse, R6, R20 ;  /* 0x000000061814723c */ /* 0x050ff60000001814 */
[----:B------:R-:W-:Y:S11]  /*1ca80*/  @!UPT UIADD3 URZ, URZ, URZ, URZ ;  /* 0x0000003f3f3ff290 */ /* 0x000ff6000fffe03f */
[----:B------:R-:W-:Y:S01]  /*1ca90*/  @!UPT UIADD3 URZ, URZ, URZ, URZ ;  /* 0x0000003f3f3ff290 */ /* 0x000fe2000fffe03f */
[----:B------:R0:W-:Y:S01]  /*1caa0*/  STL.64 [R1+0xb0], R20 ;  /* 0x0000b01401007387 */ /* 0x0001e20000100a00 */
[----:B------:R-:W-:Y:S01]  /*1cab0*/  IMAD.MOV.U32 R5, RZ, RZ, R22 ;  /* 0x000000ffff057224 */ /* 0x000fe200078e0016 */
[----:B------:R-:W-:Y:S02]  /*1cac0*/  MOV R4, R23 ;  /* 0x0000001700047202 */ /* 0x000fe40000000f00 */
[----:B------:R-:W3:Y:S04]  /*1cad0*/  LDL.LU.64 R22, [R1+0x4168] ;  /* 0x0041680001167983 */ /* 0x000ee80000300a00 */
[----:B0-----:R-:W3:Y:S02]  /*1cae0*/  LDL.LU.64 R20, [R1+0x4160] ;  /* 0x0041600001147983 */ /* 0x001ee40000300a00 */
[----:B---3--:R-:W-:Y:S02]  /*1caf0*/  HMMA.16816.F32 R24, R24, R10, R20 ;  /* 0x0000000a1818723c */ /* 0x008fe40000001814 */
[----:B------:R-:W3:Y:S04]  /*1cb00*/  LDL.LU.64 R22, [R1+0x4158] ;  /* 0x0041580001167983 */ /* 0x000ee80000300a00 */
[----:B------:R-:W3:Y:S11]  /*1cb10*/  LDL.LU.64 R20, [R1+0x4150] ;  /* 0x0041500001147983 */ /* 0x000ef60000300a00 */
[----:B------:R-:W-:Y:S06]  /*1cb20*/  @!UPT UIADD3 URZ, URZ, URZ, URZ ;  /* 0x0000003f3f3ff290 */ /* 0x000fec000fffe03f */
[----:B------:R0:W-:Y:S04]  /*1cb30*/  STL.64 [R1+0xa0], R24 ;  /* 0x0000a01801007387 */ /* 0x0001e80000100a00 */
[----:B------:R1:W-:Y:S04]  /*1cb40*/  STL.64 [R1+0xa8], R26 ;  /* 0x0000a81a01007387 */ /* 0x0003e80000100a00 */
[----:B0-----:R-:W3:Y:S04]  /*1cb50*/  LDL.LU R24, [R1+0x90] ;  /* 0x0000900001187983 */ /* 0x001ee80000300800 */
[----:B------:R-:W3:Y:S04]  /*1cb60*/  LDL.LU R25, [R1+0x94] ;  /* 0x0000940001197983 */ /* 0x000ee80000300800 */
[----:B-1----:R-:W3:Y:S04]  /*1cb70*/  LDL.LU R26, [R1+0x98] ;  /* 0x00009800011a7983 */ /* 0x002ee80000300800 */
[----:B------:R-:W3:Y:S02]  /*1cb80*/  LDL.LU R27, [R1+0x9c] ;  /* 0x00009c00011b7983 */ /* 0x000ee40000300800 */
[----:B---3--:R-:W-:Y:S11]  /*1cb90*/  HMMA.16816.F32 R24, R20, R6, R24 ;  /* 0x000000061418723c */ /* 0x008ff60000001818 */
[----:B------:R-:W-:Y:S11]  /*1cba0*/  @!UPT UIADD3 URZ, URZ, URZ, URZ ;  /* 0x0000003f3f3ff290 */ /* 0x000ff6000fffe03f */
[----:B------:R-:W-:Y:S01]  /*1cbb0*/  @!UPT UIADD3 URZ, URZ, URZ, URZ ;  /* 0x0000003f3f3ff290 */ /* 0x000fe2000fffe03f */
[----:B------:R-:W-:Y:S01]  /*1cbc0*/  STL.64 [R1+0x160], R24 ;  /* 0x0001601801007387 */ /* 0x000fe20000100a00 */
[----:B------:R-:W-:Y:S02]  /*1cbd0*/  IMAD.MOV.U32 R9, RZ, RZ, R26 ;  /* 0x000000ffff097224 */ /* 0x000fe400078e001a */
[----:B------:R-:W-:Y:S02]  /*1cbe0*/  IMAD.MOV.U32 R8, RZ, RZ, R27 ;  /* 0x000000ffff087224 */ /* 0x000fe400078e001b */
[----:B------:R-:W0:Y:S04]  /*1cbf0*/  LDSM.16.MT88.4 R24, [R3+0x1080] ;  /* 0x001080000318783b */ /* 0x000e280000004200 */
[----:B------:R-:W-:Y:S04]  /*1cc00*/  STL [R1+0x4044], R8 ;  /* 0x0040440801007387 */ /* 0x000fe80000100800 */
[----:B------:R-:W-:Y:S04]  /*1cc10*/  STL [R1+0x4040], R9 ;  /* 0x0040400901007387 */ /* 0x000fe80000100800 */
[----:B0-----:R-:W-:Y:S04]  /*1cc20*/  STL.64 [R1+0x40b0], R26 ;  /* 0x0040b01a01007387 */ /* 0x001fe80000100a00 */
[----:B------:R0:W-:Y:S04]  /*1cc30*/  STL.64 [R1+0x40a8], R24 ;  /* 0x0040a81801007387 */ /* 0x0001e80000100a00 */
[----:B0-----:R-:W3:Y:S04]  /*1cc40*/  LDL.LU R24, [R1+0x70] ;  /* 0x0000700001187983 */ /* 0x001ee80000300800 */
[----:B------:R-:W3:Y:S04]  /*1cc50*/  LDL.LU R25, [R1+0x74] ;  /* 0x0000740001197983 */ /* 0x000ee80000300800 */
[----:B------:R-:W4:Y:S01]  /*1cc60*/  LDL.LU R26, [R1+0x78] ;  /* 0x00007800011a7983 */ /* 0x000f220000300800 */
[----:B------:R-:W-:-:S03]  /*1cc70*/  MOV R27, R2 ;  /* 0x00000002001b7202 */ /* 0x000fc60000000f00 */
[----:B------:R-:W2:Y:S01]  /*1cc80*/  LDL.LU R2, [R1+0x4148] ;  /* 0x0041480001027983 */ /* 0x000ea20000300800 */
[----:B------:R-:W-:Y:S03]  /*1cc90*/  HMMA.16816.F32 R20, R20, R10, R12 ;  /* 0x0000000a1414723c */ /* 0x000fe6000000180c */
[----:B----4-:R-:W-:Y:S04]  /*1cca0*/  STL.64 [R1+0x40e0], R26 ;  /* 0x0040e01a01007387 */ /* 0x010fe80000100a00 */
[----:B---3--:R0:W-:Y:S04]  /*1ccb0*/  STL.64 [R1+0x40d8], R24 ;  /* 0x0040d81801007387 */ /* 0x0081e80000100a00 */
[----:B0-----:R-:W3:Y:S04]  /*1ccc0*/  LDL.LU R24, [R1+0xc0] ;  /* 0x0000c00001187983 */ /* 0x001ee80000300800 */
[----:B------:R-:W3:Y:S04]  /*1ccd0*/  LDL.LU R25, [R1+0xc4] ;  /* 0x0000c40001197983 */ /* 0x000ee80000300800 */
[----:B------:R-:W3:Y:S04]  /*1cce0*/  LDL.LU R26, [R1+0xc8] ;  /* 0x0000c800011a7983 */ /* 0x000ee80000300800 */
[----:B------:R-:W3:Y:S04]  /*1ccf0*/  LDL.LU R27, [R1+0xcc] ;  /* 0x0000cc00011b7983 */ /* 0x000ee80000300800 */
[----:B------:R-:W4:Y:S04]  /*1cd00*/  LDL.LU.64 R14, [R1+0x4140] ;  /* 0x00414000010e7983 */ /* 0x000f280000300a00 */
[----:B------:R-:W4:Y:S04]  /*1cd10*/  LDL.LU.64 R12, [R1+0x4138] ;  /* 0x00413800010c7983 */ /* 0x000f280000300a00 */
[----:B------:R-:W-:Y:S04]  /*1cd20*/  STL.64 [R1+0x140], R20 ;  /* 0x0001401401007387 */ /* 0x000fe80000100a00 */
[----:B------:R-:W-:Y:S04]  /*1cd30*/  STL.64 [R1+0x148], R22 ;  /* 0x0001481601007387 */ /* 0x000fe80000100a00 */
[----:B--2---:R-:W0:Y:S04]  /*1cd40*/  LDSM.16.MT88.4 R20, [R2+0x1080] ;  /* 0x001080000214783b */ /* 0x004e280000004200 */
[----:B0-----:R-:W-:Y:S04]  /*1cd50*/  STL.64 [R1+0x4090], R22 ;  /* 0x0040901601007387 */ /* 0x001fe80000100a00 */
[----:B------:R0:W-:Y:S04]  /*1cd60*/  STL.64 [R1+0x4088], R20 ;  /* 0x0040881401007387 */ /* 0x0001e80000100a00 */
[----:B0-----:R-:W2:Y:S04]  /*1cd70*/  LDL.LU R20, [R1+0x60] ;  /* 0x0000600001147983 */ /* 0x001ea80000300800 */
[----:B------:R-:W2:Y:S04]  /*1cd80*/  LDL.LU R21, [R1+0x64] ;  /* 0x0000640001157983 */ /* 0x000ea80000300800 */
[----:B------:R-:W2:Y:S04]  /*1cd90*/  LDL.LU R22, [R1+0x68] ;  /* 0x0000680001167983 */ /* 0x000ea80000300800 */
[----:B------:R-:W2:Y:S02]  /*1cda0*/  LDL.LU R23, [R1+0x6c] ;  /* 0x00006c0001177983 */ /* 0x000ea40000300800 */
[C---:B--2---:R-:W-:Y:S11]  /*1cdb0*/  HMMA.16816.F32 R16, R20.reuse, R6, R16 ;  /* 0x000000061410723c */ /* 0x044ff60000001810 */
[----:B------:R-:W-:Y:S11]  /*1cdc0*/  @!UPT UIADD3 URZ, URZ, URZ, URZ ;  /* 0x0000003f3f3ff290 */ /* 0x000ff6000fffe03f */
[----:B------:R-:W-:Y:S01]  /*1cdd0*/  @!UPT UIADD3 URZ, URZ, URZ, URZ ;  /* 0x0000003f3f3ff290 */ /* 0x000fe2000fffe03f */
[----:B------:R-:W-:Y:S04]  /*1cde0*/  STL.64 [R1+0x180], R16 ;  /* 0x0001801001007387 */ /* 0x000fe80000100a00 */
[----:B------:R0:W-:Y:S04]  /*1cdf0*/  STL.64 [R1+0x188], R18 ;  /* 0x0001881201007387 */ /* 0x0001e80000100a00 */
[----:B0-----:R-:W3:Y:S04]  /*1ce00*/  LDL.LU.64 R18, [R1+0x4130] ;  /* 0x0041300001127983 */ /* 0x001ee80000300a00 */
[----:B------:R-:W3:Y:S01]  /*1ce10*/  LDL.LU.64 R16, [R1+0x4128] ;  /* 0x0041280001107983 */ /* 0x000ee20000300a00 */
[----:B----4-:R-:W-:Y:S03]  /*1ce20*/  HMMA.16816.F32 R20, R20, R10, R12 ;  /* 0x0000000a1414723c */ /* 0x010fe6000000180c */
[----:B------:R-:W2:Y:S04]  /*1ce30*/  LDL.LU.64 R14, [R1+0x4120] ;  /* 0x00412000010e7983 */ /* 0x000ea80000300a00 */
[----:B------:R-:W2:Y:S11]  /*1ce40*/  LDL.LU.64 R12, [R1+0x4118] ;  /* 0x00411800010c7983 */ /* 0x000eb60000300a00 */
[----:B------:R-:W-:Y:S05]  /*1ce50*/  @!UPT UIADD3 URZ, URZ, URZ, URZ ;  /* 0x0000003f3f3ff290 */ /* 0x000fea000fffe03f */
[----:B------:R-:W-:Y:S04]  /*1ce60*/  STL.64 [R1+0x150], R20 ;  /* 0x0001501401007387 */ /* 0x000fe80000100a00 */
[----:B------:R3:W-:Y:S04]  /*1ce70*/  STL.64 [R1+0x158], R22 ;  /* 0x0001581601007387 */ /* 0x0007e80000100a00 */
[----:B------:R-:W-:Y:S04]  /*1ce80*/  STL.64 [R1+0x4108], R6 ;  /* 0x0041080601007387 */ /* 0x000fe80000100a00 */
[----:B------:R-:W-:Y:S01]  /*1ce90*/  STL.64 [R1+0x4100], R4 ;  /* 0x0041000401007387 */ /* 0x000fe20000100a00 */
[C---:B---3--:R-:W-:Y:S03]  /*1cea0*/  HMMA.16816.F32 R20, R16.reuse, R6, R24 ;  /* 0x000000061014723c */ /* 0x048fe60000001818 */
[----:B------:R-:W0:Y:S05]  /*1ceb0*/  LDSM.16.MT88.4 R4, [R28+0x2000] ;  /* 0x002000001c04783b */ /* 0x000e2a0000004200 */
[----:B--2---:R-:W-:Y:S11]  /*1cec0*/  HMMA.16816.F32 R12, R16, R10, R12 ;  /* 0x0000000a100c723c */ /* 0x004ff6000000180c */
[----:B------:R-:W-:Y:S04]  /*1ced0*/  @!UPT UIADD3 URZ, URZ, URZ, URZ ;  /* 0x0000003f3f3ff290 */ /* 0x000fe8000fffe03f */
[----:B------:R1:W-:Y:S04]  /*1cee0*/  STL.64 [R1+0x1a0], R20 ;  /* 0x0001a01401007387 */ /* 0x0003e80000100a00 */
[----:B------:R2:W-:Y:S04]  /*1cef0*/  STL.64 [R1+0x1a8], R22 ;  /* 0x0001a81601007387 */ /* 0x0005e80000100a00 */
[----:B------:R3:W-:Y:S04]  /*1cf00*/  STL.64 [R1+0x40f8], R10 ;  /* 0x0040f80a01007387 */ /* 0x0007e80000100a00 */
[----:B------:R-:W-:Y:S04]  /*1cf10*/  STL.64 [R1+0x190], R12 ;  /* 0x0001900c01007387 */ /* 0x000fe80000100a00 */
[----:B------:R-:W-:Y:S04]  /*1cf20*/  STL.64 [R1+0x198], R14 ;  /* 0x0001980e01007387 */ /* 0x000fe80000100a00 */
[----:B------:R-:W4:Y:S04]  /*1cf30*/  LDL.LU R24, [R1+0x30] ;  /* 0x0000300001187983 */ /* 0x000f280000300800 */
[----:B0-----:R-:W-:Y:S04]  /*1cf40*/  STL.64 [R1], R4 ;  /* 0x0000000401007387 */ /* 0x001fe80000100a00 */
[----:B------:R-:W-:Y:S04]  /*1cf50*/  STL.64 [R1+0x8], R6 ;  /* 0x0000080601007387 */ /* 0x000fe80000100a00 */
[----:B------:R-:W4:Y:S04]  /*1cf60*/  LDL.LU R25, [R1+0x34] ;  /* 0x0000340001197983 */ /* 0x000f280000300800 */
[----:B------:R-:W4:Y:S04]  /*1cf70*/  LDL.LU R26, [R1+0x38] ;  /* 0x00003800011a7983 */ /* 0x000f280000300800 */
[----:B------:R-:W4:Y:S04]  /*1cf80*/  LDL.LU R27, [R1+0x3c] ;  /* 0x00003c00011b7983 */ /* 0x000f280000300800 */
[----:B-1----:R-:W4:Y:S04]  /*1cf90*/  LDL.LU R20, [R1+0x110] ;  /* 0x0001100001147983 */ /* 0x002f280000300800 */
[----:B------:R-:W4:Y:S04]  /*1cfa0*/  LDL.LU R21, [R1+0x114] ;  /* 0x0001140001157983 */ /* 0x000f280000300800 */
[----:B--2---:R-:W2:Y:S04]  /*1cfb0*/  LDL.LU R22, [R1+0x118] ;  /* 0x0001180001167983 */ /* 0x004ea80000300800 */
[----:B------:R-:W2:Y:S04]  /*1cfc0*/  LDL.LU R23, [R1+0x11c] ;  /* 0x00011c0001177983 */ /* 0x000ea80000300800 */
[----:B------:R-:W4:Y:S04]  /*1cfd0*/  LDL.LU R8, [R1+0xe0] ;  /* 0x0000e00001087983 */ /* 0x000f280000300800 */
[----:B------:R-:W4:Y:S04]  /*1cfe0*/  LDL.LU R9, [R1+0xe4] ;  /* 0x0000e40001097983 */ /* 0x000f280000300800 */
[----:B---3--:R-:W3:Y:S04]  /*1cff0*/  LDL.LU R10, [R1+0xe8] ;  /* 0x0000e800010a7983 */ /* 0x008ee80000300800 */
[----:B------:R-:W3:Y:S04]  /*1d000*/  LDL.LU R11, [R1+0xec] ;  /* 0x0000ec00010b7983 */ /* 0x000ee80000300800 */
[----:B------:R-:W-:Y:S04]  /*1d010*/  LDSM.16.MT88.4 R4, [R28+0x2080] ;  /* 0x002080001c04783b */ /* 0x000fe80000004200 */
[----:B--2---:R-:W-:Y:S04]  /*1d020*/  STL.64 [R1+0x40a0], R22 ;  /* 0x0040a01601007387 */ /* 0x004fe80000100a00 */
[----:B----4-:R0:W-:Y:S04]  /*1d030*/  STL.64 [R1+0x4098], R20 ;  /* 0x0040981401007387 */ /* 0x0101e80000100a00 */
[----:B0-----:R-:W2:Y:S04]  /*1d040*/  LDL.LU R20, [R1+0x130] ;  /* 0x0001300001147983 */ /* 0x001ea80000300800 */
[----:B------:R-:W2:Y:S04]  /*1d050*/  LDL.LU R21, [R1+0x134] ;  /* 0x0001340001157983 */ /* 0x000ea80000300800 */
[----:B------:R-:W4:Y:S04]  /*1d060*/  LDL.LU R22, [R1+0x138] ;  /* 0x0001380001167983 */ /* 0x000f280000300800 */
[----:B------:R-:W4:Y:S04]  /*1d070*/  LDL.LU R23, [R1+0x13c] ;  /* 0x00013c0001177983 */ /* 0x000f280000300800 */
[----:B----4-:R-:W-:Y:S04]  /*1d080*/  STL.64 [R1+0x40c0], R22 ;  /* 0x0040c01601007387 */ /* 0x010fe80000100a00 */
[----:B--2---:R0:W-:Y:S04]  /*1d090*/  STL.64 [R1+0x40b8], R20 ;  /* 0x0040b81401007387 */ /* 0x0041e80000100a00 */
[----:B0-----:R-:W2:Y:S04]  /*1d0a0*/  LDL.LU R20, [R1+0xf0] ;  /* 0x0000f00001147983 */ /* 0x001ea80000300800 */
[----:B------:R-:W2:Y:S01]  /*1d0b0*/  LDL.LU R21, [R1+0xf4] ;  /* 0x0000f40001157983 */ /* 0x000ea20000300800 */
[----:B------:R-:W-:-:S02]  /*1d0c0*/  IMAD.MOV.U32 R22, RZ, RZ, R0 ;  /* 0x000000ffff167224 */ /* 0x000fc400078e0000 */
[----:B------:R-:W-:Y:S01]  /*1d0d0*/  IMAD.MOV.U32 R23, RZ, RZ, R29 ;  /* 0x000000ffff177224 */ /* 0x000fe200078e001d */
[----:B------:R-:W4:Y:S04]  /*1d0e0*/  LDL.LU R0, [R1+0x4114] ;  /* 0x0041140001007983 */ /* 0x000f280000300800 */
[----:B------:R-:W3:Y:S04]  /*1d0f0*/  LDL.LU R29, [R1+0x4110] ;  /* 0x00411000011d7983 */ /* 0x000ee80000300800 */
[----:B------:R-:W-:Y:S04]  /*1d100*/  STL.64 [R1+0x40d0], R22 ;  /* 0x0040d01601007387 */ /* 0x000fe80000100a00 */
[----:B--2---:R0:W-:Y:S04]  /*1d110*/  STL.64 [R1+0x40c8], R20 ;  /* 0x0040c81401007387 */ /* 0x0041e80000100a00 */
[----:B---3--:R-:W1:Y:S04]  /*1d120*/  LDSM.16.M88.4 R16, [R29+0x20000] ;  /* 0x020000001d10783b */ /* 0x008e680000000200 */
[----:B0-----:R-:W2:Y:S04]  /*1d130*/  LDL.LU R20, [R1+0x100] ;  /* 0x0001000001147983 */ /* 0x001ea80000300800 */
[----:B------:R-:W2:Y:S04]  /*1d140*/  LDL.LU R21, [R1+0x104] ;  /* 0x0001040001157983 */ /* 0x000ea80000300800 */
[----:B------:R-:W3:Y:S04]  /*1d150*/  LDL.LU R22, [R1+0x108] ;  /* 0x0001080001167983 */ /* 0x000ee80000300800 */
[----:B------:R-:W3:Y:S04]  /*1d160*/  LDL.LU R23, [R1+0x10c] ;  /* 0x00010c0001177983 */ /* 0x000ee80000300800 */
[----:B------:R-:W0:Y:S04]  /*1d170*/  LDSM.16.M88.4 R12, [R29+0x30000] ;  /* 0x030000001d0c783b */ /* 0x000e280000000200 */
[----:B---3--:R-:W-:Y:S04]  /*1d180*/  STL.64 [R1+0x40f0], R22 ;  /* 0x0040f01601007387 */ /* 0x008fe80000100a00 */
[----:B--2---:R2:W-:Y:S04]  /*1d190*/  STL.64 [R1+0x40e8], R20 ;  /* 0x0040e81401007387 */ /* 0x0045e80000100a00 */
[----:B--2---:R-:W2:Y:S04]  /*1d1a0*/  LDL.LU R20, [R1+0x40] ;  /* 0x0000400001147983 */ /* 0x004ea80000300800 */
[----:B------:R-:W2:Y:S04]  /*1d1b0*/  LDL.LU R21, [R1+0x44] ;  /* 0x0000440001157983 */ /* 0x000ea80000300800 */
[----:B------:R-:W2:Y:S04]  /*1d1c0*/  LDL.LU R22, [R1+0x48] ;  /* 0x0000480001167983 */ /* 0x000ea80000300800 */
[----:B------:R-:W2:Y:S04]  /*1d1d0*/  LDL.LU R23, [R1+0x4c] ;  /* 0x00004c0001177983 */ /* 0x000ea80000300800 */
[----:B-1----:R-:W-:Y:S04]  /*1d1e0*/  STL [R1+0x3f14], R18 ;  /* 0x003f141201007387 */ /* 0x002fe80000100800 */
[----:B------:R-:W-:Y:S04]  /*1d1f0*/  STL [R1+0x3f10], R19 ;  /* 0x003f101301007387 */ /* 0x000fe80000100800 */
[----:B0-----:R-:W-:Y:S04]  /*1d200*/  STL [R1+0x3f0c], R14 ;  /* 0x003f0c0e01007387 */ /* 0x001fe80000100800 */
[----:B------:R-:W-:Y:S04]  /*1d210*/  STL [R1+0x3f08], R15 ;  /* 0x003f080f01007387 */ /* 0x000fe80000100800 */
[----:B------:R-:W-:Y:S04]  /*1d220*/  STL [R1+0x3cd0], R29 ;  /* 0x003cd01d01007387 */ /* 0x000fe80000100800 */
[----:B------:R-:W-:Y:S04]  /*1d230*/  STL.64 [R1+0x10], R4 ;  /* 0x0000100401007387 */ /* 0x000fe80000100a00 */
[----:B------:R0:W-:Y:S04]  /*1d240*/  STL.64 [R1+0x18], R6 ;  /* 0x0000180601007387 */ /* 0x0001e80000100a00 */
[----:B0-----:R-:W3:Y:S04]  /*1d250*/  LDL.LU.64 R6, [R1+0x4108] ;  /* 0x0041080001067983 */ /* 0x001ee80000300a00 */
[----:B------:R-:W2:Y:S01]  /*1d260*/  LDL.LU.64 R4, [R1+0x4100] ;  /* 0x0041000001047983 */ /* 0x000ea20000300a00 */
[----:B---3--:R-:W-:Y:S11]  /*1d270*/  HMMA.16816.F32 R8, R24, R6, R8 ;  /* 0x000000061808723c */ /* 0x008ff60000001808 */
[----:B------:R-:W-:Y:S11]  /*1d280*/  @!UPT UIADD3 URZ, URZ, URZ, URZ ;  /* 0x0000003f3f3ff290 */ /* 0x000ff6000fffe03f */
[----:B------:R-:W-:Y:S01]  /*1d290*/  @!UPT UIADD3 URZ, URZ, URZ, URZ ;  /* 0x0000003f3f3ff290 */ /* 0x000fe2000fffe03f */
[----:B------:R-:W-:Y:S01]  /*1d2a0*/  STL.64 [R1+0x80], R8 ;  /* 0x0000800801007387 */ /* 0x000fe20000100a00 */
[----:B------:R-:W-:-:S03]  /*1d2b0*/  MOV R29, R11 ;  /* 0x0000000b001d7202 */ /* 0x000fc60000000f00 */
[----:B------:R0:W-:Y:S04]  /*1d2c0*/  STL [R1+0x88], R10 ;  /* 0x0000880a01007387 */ /* 0x0001e80000100800 */
[----:B0-----:R-:W2:Y:S02]  /*1d2d0*/  LDL.LU.64 R10, [R1+0x40f8] ;  /* 0x0040f800010a7983 */ /* 0x001ea40000300a00 */
[----:B--2---:R-:W-:Y:S02]  /*1d2e0*/  HMMA.16816.F32 R24, R24, R10, R20 ;  /* 0x0000000a1818723c */ /* 0x004fe40000001814 */
[----:B------:R-:W2:Y:S04]  /*1d2f0*/  LDL.LU.64 R22, [R1+0x40f0] ;  /* 0x0040f00001167983 */ /* 0x000ea80000300a00 */
[----:B------:R-:W2:Y:S11]  /*1d300*/  LDL.LU.64 R20, [R1+0x40e8] ;  /* 0x0040e80001147983 */ /* 0x000eb60000300a00 */
[----:B------:R-:W-:Y:S06]  /*1d310*/  @!UPT UIADD3 URZ, URZ, URZ, URZ ;  /* 0x0000003f3f3ff290 */ /* 0x000fec000fffe03f */
[----:B------:R-:W-:Y:S04]  /*1d320*/  STL.64 [R1+0x60], R24 ;  /* 0x0000601801007387 */ /* 0x000fe80000100a00 */
[----:B------:R0:W-:Y:S04]  /*1d330*/  STL.64 [R1+0x68], R26 ;  /* 0x0000681a01007387 */ /* 0x0001e80000100a00 */
[----:B0-----:R-:W2:Y:S04]  /*1d340*/  LDL.LU.64 R26, [R1+0x40e0] ;  /* 0x0040e000011a7983 */ /* 0x001ea80000300a00 */
[----:B------:R-:W2:Y:S02]  /*1d350*/  LDL.LU.64 R24, [R1+0x40d8] ;  /* 0x0040d80001187983 */ /* 0x000ea40000300a00 */
[C---:B--2---:R-:W-:Y:S11]  /*1d360*/  HMMA.16816.F32 R20, R24.reuse, R6, R20 ;  /* 0x000000061814723c */ /* 0x044ff60000001814 */
[----:B------:R-:W-:Y:S11]  /*1d370*/  @!UPT UIADD3 URZ, URZ, URZ, URZ ;  /* 0x0000003f3f3ff290 */ /* 0x000ff6000fffe03f */
[----:B------:R-:W-:Y:S01]  /*1d380*/  @!UPT UIADD3 URZ, URZ, URZ, URZ ;  /* 0x0000003f3f3ff290 */ /* 0x000fe2000fffe03f */
[----:B------:R-:W-:Y:S01]  /*1d390*/  STL.64 [R1+0xe0], R20 ;  /* 0x0000e01401007387 */ /* 0x000fe20000100a00 */
[----:B------:R-:W-:Y:S02]  /*1d3a0*/  IMAD.MOV.U32 R8, RZ, RZ, R22 ;  /* 0x000000ffff087224 */ /* 0x000fe400078e0016 */
[----:B------:R-:W-:Y:S02]  /*1d3b0*/  IMAD.MOV.U32 R9, RZ, RZ, R23 ;  /* 0x000000ffff097224 */ /* 0x000fe400078e0017 */
[----:B----4-:R-:W0:Y:S04]  /*1d3c0*/  LDSM.16.MT88.4 R20, [R0+0x2000] ;  /* 0x002000000014783b */ /* 0x010e280000004200 */
[----:B------:R-:W-:Y:S04]  /*1d3d0*/  STL [R1+0x404c], R9 ;  /* 0x00404c0901007387 */ /* 0x000fe80000100800 */
[----:B------:R-:W-:Y:S04]  /*1d3e0*/  STL [R1+0x4048], R8 ;  /* 0x0040480801007387 */ /* 0x000fe80000100800 */
[----:B0-----:R-:W-:Y:S04]  /*1d3f0*/  STL.64 [R1+0x50], R20 ;  /* 0x0000501401007387 */ /* 0x001fe80000100a00 */
[----:B------:R-:W-:Y:S04]  /*1d400*/  STL.64 [R1+0x58], R22 ;  /* 0x0000581601007387 */ /* 0x000fe80000100a00 */
[----:B------:R-:W0:Y:S04]  /*1d410*/  LDSM.16.MT88.4 R20, [R0+0x2080] ;  /* 0x002080000014783b */ /* 0x000e280000004200 */
[----:B------:R-:W-:Y:S04]  /*1d420*/  STL [R1+0x403c], R0 ;  /* 0x00403c0001007387 */ /* 0x000fe80000100800 */
[----:B0-----:R-:W-:Y:S04]  /*1d430*/  STL.64 [R1+0x40], R20 ;  /* 0x0000401401007387 */ /* 0x001fe80000100a00 */
[----:B------:R-:W-:Y:S04]  /*1d440*/  STL.64 [R1+0x48], R22 ;  /* 0x0000481601007387 */ /* 0x000fe80000100a00 */
[----:B------:R-:W0:Y:S04]  /*1d450*/  LDSM.16.MT88.4 R20, [R3+0x2000] ;  /* 0x002000000314783b */ /* 0x000e280000004200 */
[----:B0-----:R-:W-:Y:S04]  /*1d460*/  STL.64 [R1+0x30], R20 ;  /* 0x0000301401007387 */ /* 0x001fe80000100a00 */
[----:B------:R0:W-:Y:S04]  /*1d470*/  STL.64 [R1+0x38], R22 ;  /* 0x0000381601007387 */ /* 0x0001e80000100a00 */
[----:B0-----:R-:W2:Y:S04]  /*1d480*/  LDL.LU.64 R22, [R1+0x40d0] ;  /* 0x0040d00001167983 */ /* 0x001ea80000300a00 */
[----:B------:R-:W2:Y:S02]  /*1d490*/  LDL.LU.64 R20, [R1+0x40c8] ;  /* 0x0040c80001147983 */ /* 0x000ea40000300a00 */
[----:B--2---:R-:W-:Y:S02]  /*1d4a0*/  HMMA.16816.F32 R24, R24, R10, R20 ;  /* 0x0000000a1818723c */ /* 0x004fe40000001814 */
[----:B------:R-:W2:Y:S04]  /*1d4b0*/  LDL.LU.64 R22, [R1+0x40c0] ;  /* 0x0040c00001167983 */ /* 0x000ea80000300a00 */
[----:B------:R-:W2:Y:S11]  /*1d4c0*/  LDL.LU.64 R20, [R1+0x40b8] ;  /* 0x0040b80001147983 */ /* 0x000eb60000300a00 */
[----:B------:R-:W-:Y:S06]  /*1d4d0*/  @!UPT UIADD3 URZ, URZ, URZ, URZ ;  /* 0x0000003f3f3ff290 */ /* 0x000fec000fffe03f */
[----:B------:R-:W-:Y:S01]  /*1d4e0*/  STL.64 [R1+0xd0], R24 ;  /* 0x0000d01801007387 */ /* 0x000fe20000100a00 */
[----:B------:R-:W-:Y:S01]  /*1d4f0*/  MOV R9, R26 ;  /* 0x0000001a00097202 */ /* 0x000fe20000000f00 */
[----:B------:R-:W-:Y:S02]  /*1d500*/  IMAD.MOV.U32 R8, RZ, RZ, R27 ;  /* 0x000000ffff087224 */ /* 0x000fe400078e001b */
[----:B------:R-:W0:Y:S04]  /*1d510*/  LDSM.16.MT88.4 R24, [R3+0x2080] ;  /* 0x002080000318783b */ /* 0x000e280000004200 */
[----:B------:R-:W-:Y:S04]  /*1d520*/  STL [R1+0x4054], R8 ;  /* 0x0040540801007387 */ /* 0x000fe80000100800 */
[----:B------:R-:W-:Y:S04]  /*1d530*/  STL [R1+0x4050], R9 ;  /* 0x0040500901007387 */ /* 0x000fe80000100800 */
[----:B0-----:R-:W-:Y:S04]  /*1d540*/  STL.64 [R1+0x20], R24 ;  /* 0x0000201801007387 */ /* 0x001fe80000100a00 */
[----:B------:R0:W-:Y:S04]  /*1d550*/  STL.64 [R1+0x28], R26 ;  /* 0x0000281a01007387 */ /* 0x0001e80000100a00 */
[----:B0-----:R-:W2:Y:S04]  /*1d560*/  LDL.LU.64 R26, [R1+0x40b0] ;  /* 0x0040b000011a7983 */ /* 0x001ea80000300a00 */
[----:B------:R-:W2:Y:S04]  /*1d570*/  LDL.LU.64 R24, [R1+0x40a8] ;  /* 0x0040a80001187983 */ /* 0x000ea80000300a00 */
[----:B------:R-:W-:Y:S01]  /*1d580*/  STL [R1+0x3f18], R3 ;  /* 0x003f180301007387 */ /* 0x000fe20000100800 */
[C---:B--2---:R-:W-:Y:S11]  /*1d590*/  HMMA.16816.F32 R20, R24.reuse, R6, R20 ;  /* 0x000000061814723c */ /* 0x044ff60000001814 */
[----:B------:R-:W-:Y:S11]  /*1d5a0*/  @!UPT UIADD3 URZ, URZ, URZ, URZ ;  /* 0x0000003f3f3ff290 */ /* 0x000ff6000fffe03f */
[----:B------:R-:W-:Y:S01]  /*1d5b0*/  @!UPT UIADD3 URZ, URZ, URZ, URZ ;  /* 0x0000003f3f3ff290 */ /* 0x000fe2000fffe03f */
[----:B------:R0:W-:Y:S01]  /*1d5c0*/  STL.64 [R1+0x100], R20 ;  /* 0x0001001401007387 */ /* 0x0001e20000100a00 */
[----:B------:R-:W-:Y:S01]  /*1d5d0*/  IMAD.MOV.U32 R8, RZ, RZ, R22 ;  /* 0x000000ffff087224 */ /* 0x000fe200078e0016 */
[----:B------:R-:W-:Y:S02]  /*1d5e0*/  MOV R9, R23 ;  /* 0x0000001700097202 */ /* 0x000fe40000000f00 */
[----:B------:R-:W2:Y:S04]  /*1d5f0*/  LDL.LU.64 R22, [R1+0x40a0] ;  /* 0x0040a00001167983 */ /* 0x000ea80000300a00 */
[----:B0-----:R-:W2:Y:S02]  /*1d600*/  LDL.LU.64 R20, [R1+0x4098] ;  /* 0x0040980001147983 */ /* 0x001ea40000300a00 */
[----:B--2---:R-:W-:Y:S02]  /*1d610*/  HMMA.16816.F32 R24, R24, R10, R20 ;  /* 0x0000000a1818723c */ /* 0x004fe40000001814 */
[----:B------:R-:W2:Y:S04]  /*1d620*/  LDL.LU.64 R22, [R1+0x4090] ;  /* 0x0040900001167983 */ /* 0x000ea80000300a00 */
[----:B------:R-:W2:Y:S11]  /*1d630*/  LDL.LU.64 R20, [R1+0x4088] ;  /* 0x0040880001147983 */ /* 0x000eb60000300a00 */
[----:B------:R-:W-:Y:S06]  /*1d640*/  @!UPT UIADD3 URZ, URZ, URZ, URZ ;  /* 0x0000003f3f3ff290 */ /* 0x000fec000fffe03f */
[----:B------:R0:W-:Y:S04]  /*1d650*/  STL.64 [R1+0xf0], R24 ;  /* 0x0000f01801007387 */ /* 0x0001e80000100a00 */
[----:B------:R1:W-:Y:S04]  /*1d660*/  STL.64 [R1+0xf8], R26 ;  /* 0x0000f81a01007387 */ /* 0x0003e80000100a00 */
[----:B0-----:R-:W2:Y:S04]  /*1d670*/  LDL.LU R24, [R1+0x170] ;  /* 0x0001700001187983 */ /* 0x001ea80000300800 */
[----:B------:R-:W2:Y:S04]  /*1d680*/  LDL.LU R25, [R1+0x174] ;  /* 0x0001740001197983 */ /* 0x000ea80000300800 */
[----:B-1----:R-:W2:Y:S04]  /*1d690*/  LDL.LU R26, [R1+0x178] ;  /* 0x00017800011a7983 */ /* 0x002ea80000300800 */
[----:B------:R-:W2:Y:S02]  /*1d6a0*/  LDL.LU R27, [R1+0x17c] ;  /* 0x00017c00011b7983 */ /* 0x000ea40000300800 */
[----:B--2---:R-:W-:Y:S11]  /*1d6b0*/  HMMA.16816.F32 R24, R20, R6, R24 ;  /* 0x000000061418723c */ /* 0x004ff60000001818 */
[----:B------:R-:W-:Y:S11]  /*1d6c0*/  @!UPT UIADD3 URZ, URZ, URZ, URZ ;  /* 0x0000003f3f3ff290 */ /* 0x000ff6000fffe03f */
[----:B------:R-:W-:Y:S02]  /*1d6d0*/  @!UPT UIADD3 URZ, URZ, URZ, URZ ;  /* 0x0000003f3f3ff290 */ /* 0x000fe4000fffe03f */
[----:B------:R-:W-:Y:S01]  /*1d6e0*/  IMAD.MOV.U32 R18, RZ, RZ, R24 ;  /* 0x000000ffff127224 */ /* 0x000fe200078e0018 */
[----:B------:R-:W-:Y:S01]  /*1d6f0*/  MOV R14, R26 ;  /* 0x0000001a000e7202 */ /* 0x000fe20000000f00 */
[----:B------:R-:W-:-:S03]  /*1d700*/  IMAD.MOV.U32 R15, RZ, RZ, R25 ;  /* 0x000000ffff0f7224 */ /* 0x000fc600078e0019 */
[----:B------:R-:W-:Y:S04]  /*1d710*/  STL [R1+0x4080], R18 ;  /* 0x0040801201007387 */ /* 0x000fe80000100800 */
[----:B------:R0:W-:Y:S04]  /*1d720*/  STL.64 [R1+0x4078], R16 ;  /* 0x0040781001007387 */ /* 0x0001e80000100a00 */
[----:B0-----:R-:W2:Y:S04]  /*1d730*/  LDL.LU R16, [R1+0x120] ;  /* 0x0001200001107983 */ /* 0x001ea80000300800 */
[----:B------:R-:W2:Y:S04]  /*1d740*/  LDL.LU R17, [R1+0x124] ;  /* 0x0001240001117983 */ /* 0x000ea80000300800 */
[----:B------:R-:W2:Y:S04]  /*1d750*/  LDL.LU R18, [R1+0x128] ;  /* 0x0001280001127983 */ /* 0x000ea80000300800 */
[----:B------:R-:W2:Y:S04]  /*1d760*/  LDL.LU R19, [R1+0x12c] ;  /* 0x00012c0001137983 */ /* 0x000ea80000300800 */
[----:B------:R0:W-:Y:S02]  /*1d770*/  STL.64 [R1+0x4070], R14 ;  /* 0x0040700e01007387 */ /* 0x0001e40000100a00 */
[----:B0-----:R-:W-:Y:S01]  /*1d780*/  IMAD.MOV.U32 R14, RZ, RZ, R5 ;  /* 0x000000ffff0e7224 */ /* 0x001fe200078e0005 */
[----:B------:R-:W-:-:S02]  /*1d790*/  MOV R15, R4 ;  /* 0x00000004000f7202 */ /* 0x000fc40000000f00 */
[----:B------:R-:W0:Y:S04]  /*1d7a0*/  LDSM.16.MT88.4 R4, [R2+0x2000] ;  /* 0x002000000204783b */ /* 0x000e280000004200 */
[----:B------:R1:W-:Y:S04]  /*1d7b0*/  STL.64 [R1+0x4068], R12 ;  /* 0x0040680c01007387 */ /* 0x0003e80000100a00 */
[----:B-1----:R-:W3:Y:S04]  /*1d7c0*/  LDL.LU R12, [R1+0xb0] ;  /* 0x0000b000010c7983 */ /* 0x002ee80000300800 */
[----:B------:R-:W3:Y:S04]  /*1d7d0*/  LDL.LU R13, [R1+0xb4] ;  /* 0x0000b400010d7983 */ /* 0x000ee80000300800 */
[----:B0-----:R-:W-:Y:S04]  /*1d7e0*/  STL.64 [R1+0x3f68], R6 ;  /* 0x003f680601007387 */ /* 0x001fe80000100a00 */
[----:B------:R0:W-:Y:S04]  /*1d7f0*/  STL.64 [R1+0x3f60], R4 ;  /* 0x003f600401007387 */ /* 0x0001e80000100a00 */
[----:B0-----:R-:W4:Y:S04]  /*1d800*/  LDL.LU.64 R4, [R1+0x10] ;  /* 0x0000100001047983 */ /* 0x001f280000300a00 */
[----:B------:R-:W3:Y:S01]  /*1d810*/  LDL.LU.64 R6, [R1+0x18] ;  /* 0x0000180001067983 */ /* 0x000ee20000300a00 */
[----:B------:R-:W-:-:S03]  /*1d820*/  IMAD.MOV.U32 R3, RZ, RZ, R27 ;  /* 0x000000ffff037224 */ /* 0x000fc600078e001b */
[----:B------:R-:W0:Y:S01]  /*1d830*/  LDSM.16.MT88.4 R24, [R2+0x2080] ;  /* 0x002080000218783b */ /* 0x000e220000004200 */
[----:B--2---:R-:W-:Y:S03]  /*1d840*/  HMMA.16816.F32 R20, R20, R10, R16 ;  /* 0x0000000a1414723c */ /* 0x004fe60000001810 */
[----:B---3--:R-:W-:Y:S04]  /*1d850*/  STL.64 [R1+0x4060], R6 ;  /* 0x0040600601007387 */ /* 0x008fe80000100a00 */
[----:B----4-:R1:W-:Y:S04]  /*1d860*/  STL.64 [R1+0x4058], R4 ;  /* 0x0040580401007387 */ /* 0x0103e80000100a00 */
[----:B-1----:R-:W2:Y:S04]  /*1d870*/  LDL.LU R4, [R1] ;  /* 0x0000000001047983 */ /* 0x002ea80000300800 */
[----:B------:R-:W2:Y:S04]  /*1d880*/  LDL.LU R5, [R1+0x4] ;  /* 0x0000040001057983 */ /* 0x000ea80000300800 */
[----:B------:R-:W2:Y:S04]  /*1d890*/  LDL.LU R6, [R1+0x8] ;  /* 0x0000080001067983 */ /* 0x000ea80000300800 */
[----:B------:R-:W2:Y:S04]  /*1d8a0*/  LDL.LU R7, [R1+0xc] ;  /* 0x00000c0001077983 */ /* 0x000ea80000300800 */
[----:B0-----:R-:W-:Y:S04]  /*1d8b0*/  STL.64 [R1+0x3f48], R26 ;  /* 0x003f481a01007387 */ /* 0x001fe80000100a00 */
[----:B------:R0:W-:Y:S04]  /*1d8c0*/  STL.64 [R1+0x3f40], R24 ;  /* 0x003f401801007387 */ /* 0x0001e80000100a00 */
[----:B0-----:R-:W3:Y:S04]  /*1d8d0*/  LDL.LU R24, [R1+0x80] ;  /* 0x0000800001187983 */ /* 0x001ee80000300800 */
[----:B------:R-:W3:Y:S04]  /*1d8e0*/  LDL.LU R25, [R1+0x84] ;  /* 0x0000840001197983 */ /* 0x000ee80000300800 */
[----:B------:R-:W3:Y:S04]  /*1d8f0*/  LDL.LU R26, [R1+0x88] ;  /* 0x00008800011a7983 */ /* 0x000ee80000300800 */
[----:B------:R0:W-:Y:S04]  /*1d900*/  STL [R1+0x3ed0], R2 ;  /* 0x003ed00201007387 */ /* 0x0001e80000100800 */
[----:B------:R-:W4:Y:S04]  /*1d910*/  LDL.LU R18, [R1+0x4080] ;  /* 0x0040800001127983 */ /* 0x000f280000300800 */
[----:B------:R-:W2:Y:S01]  /*1d920*/  LDL.LU.64 R16, [R1+0x4078] ;  /* 0x0040780001107983 */ /* 0x000ea20000300a00 */
[----:B------:R-:W-:Y:S01]  /*1d930*/  IMAD.MOV.U32 R27, RZ, RZ, R29 ;  /* 0x000000ffff1b7224 */ /* 0x000fe200078e001d */
[----:B------:R-:W-:Y:S01]  /*1d940*/  MOV R29, R21 ;  /* 0x00000015001d7202 */ /* 0x000fe20000000f00 */
[----:B------:R-:W-:-:S02]  /*1d950*/  IMAD.MOV.U32 R0, RZ, RZ, R20 ;  /* 0x000000ffff007224 */ /* 0x000fc400078e0014 */
[----:B------:R-:W-:Y:S02]  /*1d960*/  IMAD.MOV.U32 R19, RZ, RZ, R22 ;  /* 0x000000ffff137224 */ /* 0x000fe400078e0016 */
[----:B0-----:R-:W-:Y:S02]  /*1d970*/  IMAD.MOV.U32 R2, RZ, RZ, R23 ;  /* 0x000000ffff027224 */ /* 0x001fe400078e0017 */
[----:B------:R-:W0:Y:S04]  /*1d980*/  LDSM.16.MT88.4 R20, [R28+0x3000] ;  /* 0x003000001c14783b */ /* 0x000e280000004200 */
[----:B0-----:R0:W-:Y:S04]  /*1d990*/  STL [R1+0x3f28], R20 ;  /* 0x003f281401007387 */ /* 0x0011e80000100800 */
[----:B------:R1:W-:Y:S04]  /*1d9a0*/  STL [R1+0x3f24], R21 ;  /* 0x003f241501007387 */ /* 0x0003e80000100800 */
[----:B------:R1:W-:Y:S04]  /*1d9b0*/  STL [R1+0x3f20], R22 ;  /* 0x003f201601007387 */ /* 0x0003e80000100800 */
[----:B------:R1:W-:Y:S04]  /*1d9c0*/  STL [R1+0x3f1c], R23 ;  /* 0x003f1c1701007387 */ /* 0x0003e80000100800 */
[----:B0-----:R-:W3:Y:S04]  /*1d9d0*/  LDL.LU R20, [R1+0xa0] ;  /* 0x0000a00001147983 */ /* 0x001ee80000300800 */
[----:B-1----:R-:W3:Y:S04]  /*1d9e0*/  LDL.LU R21, [R1+0xa4] ;  /* 0x0000a40001157983 */ /* 0x002ee80000300800 */
[----:B------:R-:W3:Y:S04]  /*1d9f0*/  LDL.LU R22, [R1+0xa8] ;  /* 0x0000a80001167983 */ /* 0x000ee80000300800 */
[----:B------:R-:W3:Y:S01]  /*1da00*/  LDL.LU R23, [R1+0xac] ;  /* 0x0000ac0001177983 */ /* 0x000ee20000300800 */
[C---:B--2---:R-:W-:Y:S11]  /*1da10*/  HMMA.16816.F32 R12, R4.reuse, R16, R12 ;  /* 0x00000010040c723c */ /* 0x044ff6000000180c */
[----:B------:R-:W-:Y:S11]  /*1da20*/  @!UPT UIADD3 URZ, URZ, URZ, URZ ;  /* 0x0000003f3f3ff290 */ /* 0x000ff6000fffe03f */
[----:B------:R-:W-:Y:S01]  /*1da30*/  @!UPT UIADD3 URZ, URZ, URZ, URZ ;  /* 0x0000003f3f3ff290 */ /* 0x000fe2000fffe03f */
[----:B------:R-:W-:Y:S04]  /*1da40*/  STL.64 [R1+0xb0], R12 ;  /* 0x0000b00c01007387 */ /* 0x000fe80000100a00 */
[----:B------:R0:W-:Y:S04]  /*1da50*/  STL.64 [R1+0xb8], R14 ;  /* 0x0000b80e01007387 */ /* 0x0001e80000100a00 */
[----:B0-----:R-:W2:Y:S04]  /*1da60*/  LDL.LU.64 R14, [R1+0x4070] ;  /* 0x00407000010e7983 */ /* 0x001ea80000300a00 */
[----:B------:R-:W3:Y:S02]  /*1da70*/  LDL.LU.64 R12, [R1+0x4068] ;  /* 0x00406800010c7983 */ /* 0x000ee40000300a00 */
[----:B---3--:R-:W-:Y:S11]  /*1da80*/  HMMA.16816.F32 R4, R4, R12, R20 ;  /* 0x0000000c0404723c */ /* 0x008ff60000001814 */
[----:B------:R-:W-:Y:S11]  /*1da90*/  @!UPT UIADD3 URZ, URZ, URZ, URZ ;  /* 0x0000003f3f3ff290 */ /* 0x000ff6000fffe03f */
[----:B------:R-:W-:Y:S01]  /*1daa0*/  @!UPT UIADD3 URZ, URZ, URZ, URZ ;  /* 0x0000003f3f3ff290 */ /* 0x000fe2000fffe03f */
[----:B------:R0:W-:Y:S01]  /*1dab0*/  STL [R1+0xa0], R4 ;  /* 0x0000a00401007387 */ /* 0x0001e20000100800 */
[----:B------:R-:W-:Y:S01]  /*1dac0*/  IMAD.MOV.U32 R21, RZ, RZ, R6 ;  /* 0x000000ffff157224 */ /* 0x000fe200078e0006 */
[----:B------:R-:W-:Y:S01]  /*1dad0*/  MOV R20, R5 ;  /* 0x0000000500147202 */ /* 0x000fe20000000f00 */
[----:B------:R-:W-:Y:S02]  /*1dae0*/  IMAD.MOV.U32 R22, RZ, RZ, R7 ;  /* 0x000000ffff167224 */ /* 0x000fe400078e0007 */
[----:B------:R-:W3:Y:S04]  /*1daf0*/  LDL.LU.64 R6, [R1+0x4060] ;  /* 0x0040600001067983 */ /* 0x000ee80000300a00 */
[----:B0-----:R-:W3:Y:S04]  /*1db00*/  LDL.LU.64 R4, [R1+0x4058] ;  /* 0x0040580001047983 */ /* 0x001ee80000300a00 */
[----:B------:R-:W-:Y:S04]  /*1db10*/  STL [R1+0x4038], R22 ;  /* 0x0040381601007387 */ /* 0x000fe80000100800 */
[----:B------:R-:W-:Y:S01]  /*1db20*/  STL.64 [R1+0x4030], R20 ;  /* 0x0040301401007387 */ /* 0x000fe20000100a00 */
[----:B---3--:R-:W-:Y:S11]  /*1db30*/  HMMA.16816.F32 R24, R4, R16, R24 ;  /* 0x000000100418723c */ /* 0x008ff60000001818 */
[----:B------:R-:W-:Y:S11]  /*1db40*/  @!UPT UIADD3 URZ, URZ, URZ, URZ ;  /* 0x0000003f3f3ff290 */ /* 0x000ff6000fffe03f */
[----:B------:R-:W-:Y:S01]  /*1db50*/  @!UPT UIADD3 URZ, URZ, URZ, URZ ;  /* 0x0000003f3f3ff290 */ /* 0x000fe2000fffe03f */
[----:B------:R0:W-:Y:S04]  /*1db60*/  STL.64 [R1+0x90], R24 ;  /* 0x0000901801007387 */ /* 0x0001e80000100a00 */
[----:B------:R1:W-:Y:S04]  /*1db70*/  STL.64 [R1+0x98], R26 ;  /* 0x0000981a01007387 */ /* 0x0003e80000100a00 */
[----:B0-----:R-:W3:Y:S04]  /*1db80*/  LDL.LU R24, [R1+0x190] ;  /* 0x0001900001187983 */ /* 0x001ee80000300800 */
[----:B------:R-:W3:Y:S04]  /*1db90*/  LDL.LU R25, [R1+0x194] ;  /* 0x0001940001197983 */ /* 0x000ee80000300800 */
[----:B-1----:R-:W2:Y:S04]  /*1dba0*/  LDL.LU R26, [R1+0x198] ;  /* 0x00019800011a7983 */ /* 0x002ea80000300800 */
[----:B------:R-:W2:Y:S04]  /*1dbb0*/  LDL.LU R27, [R1+0x19c] ;  /* 0x00019c00011b7983 */ /* 0x000ea80000300800 */
[----:B--2---:R-:W-:Y:S04]  /*1dbc0*/  STL.64 [R1+0x3f58], R26 ;  /* 0x003f581a01007387 */ /* 0x004fe80000100a00 */
[----:B---3--:R0:W-:Y:S04]  /*1dbd0*/  STL.64 [R1+0x3f50], R24 ;  /* 0x003f501801007387 */ /* 0x0081e80000100a00 */
[----:B0-----:R-:W2:Y:S04]  /*1dbe0*/  LDL.LU R24, [R1+0x1a0] ;  /* 0x0001a00001187983 */ /* 0x001ea80000300800 */
[----:B------:R-:W2:Y:S04]  /*1dbf0*/  LDL.LU R25, [R1+0x1a4] ;  /* 0x0001a40001197983 */ /* 0x000ea80000300800 */
[----:B------:R-:W3:Y:S04]  /*1dc00*/  LDL.LU R26, [R1+0x1a8] ;  /* 0x0001a800011a7983 */ /* 0x000ee80000300800 */
[----:B------:R-:W3:Y:S01]  /*1dc10*/  LDL.LU R27, [R1+0x1ac] ;  /* 0x0001ac00011b7983 */ /* 0x000ee20000300800 */
[----:B------:R-:W-:Y:S01]  /*1dc20*/  MOV R21, R4 ;  /* 0x0000000400157202 */ /* 0x000fe20000000f00 */
[----:B------:R-:W-:Y:S01]  /*1dc30*/  IMAD.MOV.U32 R20, RZ, RZ, R5 ;  /* 0x000000ffff147224 */ /* 0x000fe200078e0005 */
[----:B------:R-:W-:Y:S01]  /*1dc40*/  MOV R10, R7 ;  /* 0x00000007000a7202 */ /* 0x000fe20000000f00 */
[----:B------:R-:W-:Y:S01]  /*1dc50*/  IMAD.MOV.U32 R11, RZ, RZ, R6 ;  /* 0x000000ffff0b7224 */ /* 0x000fe200078e0006 */
[----:B---3--:R-:W-:Y:S04]  /*1dc60*/  STL.64 [R1+0x3f78], R26 ;  /* 0x003f781a01007387 */ /* 0x008fe80000100a00 */
[----:B--2---:R0:W-:Y:S04]  /*1dc70*/  STL.64 [R1+0x3f70], R24 ;  /* 0x003f701801007387 */ /* 0x0041e80000100a00 */
[----:B------:R-:W2:Y:S04]  /*1dc80*/  LDL.LU R4, [R1+0x20] ;  /* 0x0000200001047983 */ /* 0x000ea80000300800 */
        /* <DEDUP_REMOVED lines=8> */
[----:B------:R-:W3:Y:S04]  /*1dd10*/  LDL.LU R27, [R1+0xfc] ;  /* 0x0000fc00011b7983 */ /* 0x000ee80000300800 */
[----:B-1----:R-:W2:Y:S04]  /*1dd20*/  LDL.LU R4, [R1+0x30] ;  /* 0x0000300001047983 */ /* 0x002ea80000300800 */
[----:B------:R-:W2:Y:S04]  /*1dd30*/  LDL.LU R5, [R1+0x34] ;  /* 0x0000340001057983 */ /* 0x000ea80000300800 */
[----:B------:R-:W2:Y:S04]  /*1dd40*/  LDL.LU R6, [R1+0x38] ;  /* 0x0000380001067983 */ /* 0x000ea80000300800 */
[----:B------:R-:W2:Y:S04]  /*1dd50*/  LDL.LU R7, [R1+0x3c] ;  /* 0x00003c0001077983 */ /* 0x000ea80000300800 */
[----:B--2---:R-:W-:Y:S04]  /*1dd60*/  STL.64 [R1+0x3fc8], R6 ;  /* 0x003fc80601007387 */ /* 0x004fe80000100a00 */
[----:B------:R-:W-:Y:S04]  /*1dd70*/  STL.64 [R1+0x3fc0], R4 ;  /* 0x003fc00401007387 */ /* 0x000fe80000100a00 */
[----:B---3--:R-:W-:Y:S04]  /*1dd80*/  STL.64 [R1+0x3f88], R26 ;  /* 0x003f881a01007387 */ /* 0x008fe80000100a00 */
[----:B------:R0:W-:Y:S04]  /*1dd90*/  STL.64 [R1+0x3f80], R24 ;  /* 0x003f801801007387 */ /* 0x0001e80000100a00 */
[----:B0-----:R-:W2:Y:S04]  /*1dda0*/  LDL.LU R24, [R1+0x100] ;  /* 0x0001000001187983 */ /* 0x001ea80000300800 */
[----:B------:R-:W2:Y:S01]  /*1ddb0*/  LDL.LU R25, [R1+0x104] ;  /* 0x0001040001197983 */ /* 0x000ea20000300800 */
[----:B------:R-:W-:-:S02]  /*1ddc0*/  IMAD.MOV.U32 R26, RZ, RZ, R8 ;  /* 0x000000ffff1a7224 */ /* 0x000fc400078e0008 */
[----:B------:R-:W-:Y:S01]  /*1ddd0*/  IMAD.MOV.U32 R27, RZ, RZ, R9 ;  /* 0x000000ffff1b7224 */ /* 0x000fe200078e0009 */
[----:B------:R-:W3:Y:S04]  /*1dde0*/  LDL.LU R8, [R1+0x4054] ;  /* 0x0040540001087983 */ /* 0x000ee80000300800 */
[----:B------:R-:W3:Y:S04]  /*1ddf0*/  LDL.LU R9, [R1+0x4050] ;  /* 0x0040500001097983 */ /* 0x000ee80000300800 */
[----:B------:R-:W-:Y:S04]  /*1de00*/  STL.64 [R1+0x3fa8], R26 ;  /* 0x003fa81a01007387 */ /* 0x000fe80000100a00 */
[----:B--2---:R0:W-:Y:S04]  /*1de10*/  STL.64 [R1+0x3fa0], R24 ;  /* 0x003fa01801007387 */ /* 0x0041e80000100a00 */
        /* <DEDUP_REMOVED lines=8> */
[----:B--2---:R-:W-:Y:S04]  /*1dea0*/  STL.64 [R1+0x3ff8], R6 ;  /* 0x003ff80601007387 */ /* 0x004fe80000100a00 */
[----:B------:R-:W-:Y:S04]  /*1deb0*/  STL.64 [R1+0x3ff0], R4 ;  /* 0x003ff00401007387 */ /* 0x000fe80000100a00 */
[----:B------:R-:W-:Y:S04]  /*1dec0*/  STL.64 [R1+0x3fb8], R26 ;  /* 0x003fb81a01007387 */ /* 0x000fe80000100a00 */
[----:B------:R0:W-:Y:S04]  /*1ded0*/  STL.64 [R1+0x3fb0], R24 ;  /* 0x003fb01801007387 */ /* 0x0001e80000100a00 */
        /* <DEDUP_REMOVED lines=13> */
[----:B------:R-:W2:Y:S01]  /*1dfb0*/  LDL.LU R25, [R1+0xd4] ;  /* 0x0000d40001197983 */ /* 0x000ea20000300800 */
[----:B---3--:R-:W-:Y:S01]  /*1dfc0*/  MOV R26, R9 ;  /* 0x00000009001a7202 */ /* 0x008fe20000000f00 */
[----:B------:R-:W-:Y:S01]  /*1dfd0*/  IMAD.MOV.U32 R27, RZ, RZ, R8 ;  /* 0x000000ffff1b7224 */ /* 0x000fe200078e0008 */
[----:B------:R-:W-:Y:S01]  /*1dfe0*/  MOV R5, R20 ;  /* 0x0000001400057202 */ /* 0x000fe20000000f00 */
[----:B------:R-:W3:Y:S01]  /*1dff0*/  LDL.LU R9, [R1+0x404c] ;  /* 0x00404c0001097983 */ /* 0x000ee20000300800 */
[----:B------:R-:W-:-:S03]  /*1e000*/  IMAD.MOV.U32 R4, RZ, RZ, R21 ;  /* 0x000000ffff047224 */ /* 0x000fc600078e0015 */
[----:B------:R-:W3:Y:S04]  /*1e010*/  LDL.LU R8, [R1+0x4048] ;  /* 0x0040480001087983 */ /* 0x000ee80000300800 */
[----:B------:R-:W3:Y:S04]  /*1e020*/  LDL.LU R20, [R1+0x60] ;  /* 0x0000600001147983 */ /* 0x000ee80000300800 */
[----:B------:R-:W3:Y:S04]  /*1e030*/  LDL.LU R21, [R1+0x64] ;  /* 0x0000640001157983 */ /* 0x000ee80000300800 */
[----:B------:R-:W4:Y:S04]  /*1e040*/  LDL.LU R22, [R1+0x68] ;  /* 0x0000680001167983 */ /* 0x000f280000300800 */
[----:B------:R-:W4:Y:S04]  /*1e050*/  LDL.LU R23, [R1+0x6c] ;  /* 0x00006c0001177983 */ /* 0x000f280000300800 */
[----:B------:R-:W-:Y:S04]  /*1e060*/  STL.64 [R1+0x3fe8], R26 ;  /* 0x003fe81a01007387 */ /* 0x000fe80000100a00 */
[----:B--2---:R0:W-:Y:S04]  /*1e070*/  STL.64 [R1+0x3fe0], R24 ;  /* 0x003fe01801007387 */ /* 0x0041e80000100a00 */
[----:B0-----:R-:W2:Y:S04]  /*1e080*/  LDL.LU R24, [R1+0xe0] ;  /* 0x0000e00001187983 */ /* 0x001ea80000300800 */
[----:B------:R-:W2:Y:S01]  /*1e090*/  LDL.LU R25, [R1+0xe4] ;  /* 0x0000e40001197983 */ /* 0x000ea20000300800 */
[----:B---3--:R-:W-:Y:S01]  /*1e0a0*/  MOV R26, R8 ;  /* 0x00000008001a7202 */ /* 0x008fe20000000f00 */
[----:B------:R-:W-:-:S02]  /*1e0b0*/  IMAD.MOV.U32 R27, RZ, RZ, R9 ;  /* 0x000000ffff1b7224 */ /* 0x000fc400078e0009 */
[----:B------:R-:W3:Y:S04]  /*1e0c0*/  LDL.LU R8, [R1+0x4044] ;  /* 0x0040440001087983 */ /* 0x000ee80000300800 */
[----:B------:R-:W3:Y:S04]  /*1e0d0*/  LDL.LU R9, [R1+0x4040] ;  /* 0x0040400001097983 */ /* 0x000ee80000300800 */
[----:B------:R-:W-:Y:S04]  /*1e0e0*/  STL.64 [R1+0x4008], R26 ;  /* 0x0040081a01007387 */ /* 0x000fe80000100a00 */
[----:B--2---:R0:W-:Y:S04]  /*1e0f0*/  STL.64 [R1+0x4000], R24 ;  /* 0x0040001801007387 */ /* 0x0041e80000100a00 */
[----:B0-----:R-:W2:Y:S04]  /*1e100*/  LDL.LU R24, [R1+0x140] ;  /* 0x0001400001187983 */ /* 0x001ea80000300800 */
[----:B------:R-:W2:Y:S04]  /*1e110*/  LDL.LU R25, [R1+0x144] ;  /* 0x0001440001197983 */ /* 0x000ea80000300800 */
[----:B------:R-:W2:Y:S04]  /*1e120*/  LDL.LU R26, [R1+0x148] ;  /* 0x00014800011a7983 */ /* 0x000ea80000300800 */
[----:B------:R-:W2:Y:S01]  /*1e130*/  LDL.LU R27, [R1+0x14c] ;  /* 0x00014c00011b7983 */ /* 0x000ea20000300800 */
[----:B------:R-:W-:-:S02]  /*1e140*/  IMAD.MOV.U32 R6, RZ, RZ, R11 ;  /* 0x000000ffff067224 */ /* 0x000fc400078e000b */
[----:B------:R-:W-:Y:S01]  /*1e150*/  IMAD.MOV.U32 R7, RZ, RZ, R10 ;  /* 0x000000ffff077224 */ /* 0x000fe200078e000a */
[----:B--2---:R3:W-:Y:S02]  /*1e160*/  STL.64 [R1+0x4018], R26 ;  /* 0x0040181a01007387 */ /* 0x0047e40000100a00 */
[----:B---3--:R-:W-:Y:S01]  /*1e170*/  IMAD.MOV.U32 R26, RZ, RZ, R9 ;  /* 0x000000ffff1a7224 */ /* 0x008fe200078e0009 */
[----:B------:R-:W-:Y:S02]  /*1e180*/  MOV R27, R8 ;  /* 0x00000008001b7202 */ /* 0x000fe40000000f00 */
[----:B------:R-:W0:Y:S04]  /*1e190*/  LDSM.16.MT88.4 R8, [R28+0x3080] ;  /* 0x003080001c08783b */ /* 0x000e280000004200 */
[----:B------:R1:W-:Y:S04]  /*1e1a0*/  STL.64 [R1+0x4010], R24 ;  /* 0x0040101801007387 */ /* 0x0003e80000100a00 */
[----:B-1----:R-:W2:Y:S04]  /*1e1b0*/  LDL.LU R24, [R1+0x160] ;  /* 0x0001600001187983 */ /* 0x002ea80000300800 */
[----:B------:R-:W2:Y:S04]  /*1e1c0*/  LDL.LU R25, [R1+0x164] ;  /* 0x0001640001197983 */ /* 0x000ea80000300800 */
[----:B0-----:R-:W-:Y:S04]  /*1e1d0*/  STL.64 [R1+0x3f00], R10 ;  /* 0x003f000a01007387 */ /* 0x001fe80000100a00 */
[----:B------:R0:W-:Y:S02]  /*1e1e0*/  STL.64 [R1+0x3ef8], R8 ;  /* 0x003ef80801007387 */ /* 0x0001e40000100a00 */
[----:B0-----:R-:W-:-:S02]  /*1e1f0*/  IMAD.MOV.U32 R8, RZ, RZ, R0 ;  /* 0x000000ffff087224 */ /* 0x001fc400078e0000 */
[----:B------:R-:W3:Y:S01]  /*1e200*/  LDL.LU R0, [R1+0x403c] ;  /* 0x00403c0001007983 */ /* 0x000ee20000300800 */
[----:B----4-:R-:W-:Y:S01]  /*1e210*/  HMMA.16816.F32 R4, R4, R12, R20 ;  /* 0x0000000c0404723c */ /* 0x010fe20000001814 */
[----:B------:R-:W-:Y:S01]  /*1e220*/  MOV R10, R19 ;  /* 0x00000013000a7202 */ /* 0x000fe20000000f00 */
[----:B------:R-:W-:Y:S02]  /*1e230*/  IMAD.MOV.U32 R11, RZ, RZ, R2 ;  /* 0x000000ffff0b7224 */ /* 0x000fe400078e0002 */
[----:B------:R-:W-:-:S03]  /*1e240*/  IMAD.MOV.U32 R9, RZ, RZ, R29 ;  /* 0x000000ffff097224 */ /* 0x000fc600078e001d */
[----:B------:R0:W-:Y:S04]  /*1e250*/  STL.64 [R1+0x3f38], R10 ;  /* 0x003f380a01007387 */ /* 0x0001e80000100a00 */
[----:B------:R1:W-:Y:S01]  /*1e260*/  STL.64 [R1+0x3f30], R8 ;  /* 0x003f300801007387 */ /* 0x0003e20000100a00 */
[----:B0-----:R-:W-:Y:S02]  /*1e270*/  IMAD.MOV.U32 R11, RZ, RZ, R3 ;  /* 0x000000ffff0b7224 */ /* 0x001fe400078e0003 */
[----:B-1----:R-:W-:-:S10]  /*1e280*/  IMAD.MOV.U32 R8, RZ, RZ, R18 ;  /* 0x000000ffff087224 */ /* 0x002fd400078e0012 */
[----:B------:R-:W-:Y:S01]  /*1e290*/  MOV R23, R4 ;  /* 0x0000000400177202 */ /* 0x000fe20000000f00 */
[----:B------:R-:W-:Y:S01]  /*1e2a0*/  IMAD.MOV.U32 R3, RZ, RZ, R5 ;  /* 0x000000ffff037224 */ /* 0x000fe200078e0005 */
[----:B------:R-:W-:Y:S01]  /*1e2b0*/  MOV R19, R7 ;  /* 0x0000000700137202 */ /* 0x000fe20000000f00 */
[----:B------:R-:W-:Y:S01]  /*1e2c0*/  IMAD.MOV.U32 R18, RZ, RZ, R6 ;  /* 0x000000ffff127224 */ /* 0x000fe200078e0006 */
[----:B------:R-:W-:Y:S04]  /*1e2d0*/  STL [R1+0x3eb8], R28 ;  /* 0x003eb81c01007387 */ /* 0x000fe80000100800 */
[----:B------:R-:W4:Y:S04]  /*1e2e0*/  LDL.LU R22, [R1+0x4038] ;  /* 0x0040380001167983 */ /* 0x000f280000300800 */
[----:B------:R-:W2:Y:S04]  /*1e2f0*/  LDL.LU.64 R20, [R1+0x4030] ;  /* 0x0040300001147983 */ /* 0x000ea80000300a00 */
[----:B---3--:R-:W0:Y:S04]  /*1e300*/  LDSM.16.MT88.4 R4, [R0+0x3000] ;  /* 0x003000000004783b */ /* 0x008e280000004200 */
[----:B0-----:R-:W-:Y:S04]  /*1e310*/  STL.64 [R1+0x10], R4 ;  /* 0x0000100401007387 */ /* 0x001fe80000100a00 */
[----:B------:R0:W-:Y:S04]  /*1e320*/  STL.64 [R1+0x18], R6 ;  /* 0x0000180601007387 */ /* 0x0001e80000100a00 */
[----:B0-----:R-:W2:Y:S04]  /*1e330*/  LDL.LU.64 R6, [R1+0x4028] ;  /* 0x0040280001067983 */ /* 0x001ea80000300a00 */
[----:B------:R-:W2:Y:S02]  /*1e340*/  LDL.LU.64 R4, [R1+0x4020] ;  /* 0x0040200001047983 */ /* 0x000ea40000300a00 */
[----:B--2---:R-:W-:Y:S11]  /*1e350*/  HMMA.16816.F32 R24, R4, R16, R24 ;  /* 0x000000100418723c */ /* 0x004ff60000001818 */
[----:B------:R-:W-:Y:S11]  /*1e360*/  @!UPT UIADD3 URZ, URZ, URZ, URZ ;  /* 0x0000003f3f3ff290 */ /* 0x000ff6000fffe03f */
[----:B------:R-:W-:Y:S01]  /*1e370*/  @!UPT UIADD3 URZ, URZ, URZ, URZ ;  /* 0x0000003f3f3ff290 */ /* 0x000fe2000fffe03f */
[----:B------:R-:W-:Y:S01]  /*1e380*/  STL.64 [R1+0x70], R24 ;  /* 0x0000701801007387 */ /* 0x000fe20000100a00 */
[----:B------:R-:W-:-:S03]  /*1e390*/  IMAD.MOV.U32 R29, RZ, RZ, R27 ;  /* 0x000000ffff1d7224 */ /* 0x000fc600078e001b */
[----:B------:R0:W-:Y:S04]  /*1e3a0*/  STL [R1+0x78], R26 ;  /* 0x0000781a01007387 */ /* 0x0001e80000100800 */
[----:B0-----:R-:W2:Y:S04]  /*1e3b0*/  LDL.LU.64 R26, [R1+0x4018] ;  /* 0x00401800011a7983 */ /* 0x001ea80000300a00 */
[----:B------:R-:W2:Y:S01]  /*1e3c0*/  LDL.LU.64 R24, [R1+0x4010] ;  /* 0x0040100001187983 */ /* 0x000ea20000300a00 */
[----:B------:R-:W-:Y:S01]  /*1e3d0*/  MOV R9, R15 ;  /* 0x0000000f00097202 */ /* 0x000fe20000000f00 */
[----:B------:R-:W-:Y:S01]  /*1e3e0*/  IMAD.MOV.U32 R10, RZ, RZ, R14 ;  /* 0x000000ffff0a7224 */ /* 0x000fe200078e000e */
[----:B--2---:R-:W-:Y:S01]  /*1e3f0*/  HMMA.16816.F32 R4, R4, R12, R24 ;  /* 0x0000000c0404723c */ /* 0x004fe20000001818 */
[----:B------:R-:W2:Y:S04]  /*1e400*/  LDL.LU.64 R26, [R1+0x4008] ;  /* 0x00400800011a7983 */ /* 0x000ea80000300a00 */
[----:B------:R-:W2:Y:S11]  /*1e410*/  LDL.LU.64 R24, [R1+0x4000] ;  /* 0x0040000001187983 */ /* 0x000eb60000300a00 */
[----:B------:R-:W-:Y:S07]  /*1e420*/  @!UPT UIADD3 URZ, URZ, URZ, URZ ;  /* 0x0000003f3f3ff290 */ /* 0x000fee000fffe03f */
[----:B------:R-:W-:Y:S01]  /*1e430*/  STL [R1+0x50], R4 ;  /* 0x0000500401007387 */ /* 0x000fe20000100800 */
[----:B------:R-:W-:Y:S01]  /*1e440*/  MOV R15, R6 ;  /* 0x00000006000f7202 */ /* 0x000fe20000000f00 */
[----:B------:R-:W-:Y:S02]  /*1e450*/  IMAD.MOV.U32 R14, RZ, RZ, R5 ;  /* 0x000000ffff0e7224 */ /* 0x000fe400078e0005 */
[----:B------:R0:W-:Y:S04]  /*1e460*/  STL [R1+0x5c], R7 ;  /* 0x00005c0701007387 */ /* 0x0001e80000100800 */
[----:B0-----:R-:W2:Y:S04]  /*1e470*/  LDL.LU.64 R6, [R1+0x3ff8] ;  /* 0x003ff80001067983 */ /* 0x001ea80000300a00 */
[----:B------:R-:W2:Y:S02]  /*1e480*/  LDL.LU.64 R4, [R1+0x3ff0] ;  /* 0x003ff00001047983 */ /* 0x000ea40000300a00 */
[C---:B--2---:R-:W-:Y:S11]  /*1e490*/  HMMA.16816.F32 R24, R4.reuse, R16, R24 ;  /* 0x000000100418723c */ /* 0x044ff60000001818 */
[----:B------:R-:W-:Y:S11]  /*1e4a0*/  @!UPT UIADD3 URZ, URZ, URZ, URZ ;  /* 0x0000003f3f3ff290 */ /* 0x000ff6000fffe03f */
[----:B------:R-:W-:Y:S01]  /*1e4b0*/  @!UPT UIADD3 URZ, URZ, URZ, URZ ;  /* 0x0000003f3f3ff290 */ /* 0x000fe2000fffe03f */
[----:B------:R0:W-:Y:S01]  /*1e4c0*/  STL.64 [R1+0x80], R24 ;  /* 0x0000801801007387 */ /* 0x0001e20000100a00 */
[----:B------:R-:W-:Y:S02]  /*1e4d0*/  IMAD.MOV.U32 R2, RZ, RZ, R26 ;  /* 0x000000ffff027224 */ /* 0x000fe400078e001a */
[----:B------:R-:W-:Y:S02]  /*1e4e0*/  IMAD.MOV.U32 R28, RZ, RZ, R27 ;  /* 0x000000ffff1c7224 */ /* 0x000fe400078e001b */
[----:B------:R-:W2:Y:S04]  /*1e4f0*/  LDL.LU.64 R26, [R1+0x3fe8] ;  /* 0x003fe800011a7983 */ /* 0x000ea80000300a00 */
        /* <DEDUP_REMOVED lines=12> */
[----:B------:R-:W-:Y:S04]  /*1e5c0*/  STL.64 [R1+0x130], R24 ;  /* 0x0001301801007387 */ /* 0x000fe80000100a00 */
[----:B------:R0:W-:Y:S04]  /*1e5d0*/  STL.64 [R1+0x138], R26 ;  /* 0x0001381a01007387 */ /* 0x0001e80000100a00 */
[----:B0-----:R-:W2:Y:S04]  /*1e5e0*/  LDL.LU.64 R26, [R1+0x3fb8] ;  /* 0x003fb800011a7983 */ /* 0x001ea80000300a00 */
[----:B------:R-:W2:Y:S02]  /*1e5f0*/  LDL.LU.64 R24, [R1+0x3fb0] ;  /* 0x003fb00001187983 */ /* 0x000ea40000300a00 */
        /* <DEDUP_REMOVED lines=20> */
[----:B------:R-:W-:Y:S04]  /*1e740*/  STL.64 [R1+0xe8], R6 ;  /* 0x0000e80601007387 */ /* 0x000fe80000100a00 */
[----:B------:R-:W0:Y:S04]  /*1e750*/  LDSM.16.MT88.4 R4, [R0+0x3080] ;  /* 0x003080000004783b */ /* 0x000e280000004200 */
        /* <DEDUP_REMOVED lines=16> */
[----:B------:R0:W-:Y:S04]  /*1e860*/  STL.64 [R1+0x140], R4 ;  /* 0x0001400401007387 */ /* 0x0001e80000100a00 */
[----:B------:R1:W-:Y:S04]  /*1e870*/  STL.64 [R1+0x148], R6 ;  /* 0x0001480601007387 */ /* 0x0003e80000100a00 */
[----:B0-----:R-:W3:Y:S04]  /*1e880*/  LDL.LU R4, [R1+0xb0] ;  /* 0x0000b00001047983 */ /* 0x001ee80000300800 */
[----:B------:R-:W3:Y:S04]  /*1e890*/  LDL.LU R5, [R1+0xb4] ;  /* 0x0000b40001057983 */ /* 0x000ee80000300800 */
[----:B-1----:R-:W3:Y:S04]  /*1e8a0*/  LDL.LU R6, [R1+0xb8] ;  /* 0x0000b80001067983 */ /* 0x002ee80000300800 */
[----:B------:R-:W3:Y:S01]  /*1e8b0*/  LDL.LU R7, [R1+0xbc] ;  /* 0x0000bc0001077983 */ /* 0x000ee20000300800 */
        /* <DEDUP_REMOVED lines=8> */
[----:B------:R-:W2:Y:S05]  /*1e940*/  LDL.LU R8, [R1+0xa0] ;  /* 0x0000a00001087983 */ /* 0x000eaa0000300800 */
[----:B------:R-:W-:Y:S01]  /*1e950*/  MOV R9, R20 ;  /* 0x0000001400097202 */ /* 0x000fe20000000f00 */
[----:B------:R-:W-:-:S02]  /*1e960*/  IMAD.MOV.U32 R10, RZ, RZ, R21 ;  /* 0x000000ffff0a7224 */ /* 0x000fc400078e0015 */
[----:B----4-:R-:W-:Y:S11]  /*1e970*/  IMAD.MOV.U32 R11, RZ, RZ, R22 ;  /* 0x000000ffff0b7224 */ /* 0x010ff600078e0016 */
[----:B------:R-:W-:Y:S02]  /*1e980*/  @!UPT UIADD3 URZ, URZ, URZ, URZ ;  /* 0x0000003f3f3ff290 */ /* 0x000fe4000fffe03f */
[----:B------:R0:W-:Y:S04]  /*1e990*/  STL.64 [R1+0x1a0], R24 ;  /* 0x0001a01801007387 */ /* 0x0001e80000100a00 */
[----:B------:R1:W-:Y:S04]  /*1e9a0*/  STL.64 [R1+0x1a8], R26 ;  /* 0x0001a81a01007387 */ /* 0x0003e80000100a00 */
[----:B------:R-:W3:Y:S04]  /*1e9b0*/  LDL.LU R20, [R1+0x3f28] ;  /* 0x003f280001147983 */ /* 0x000ee80000300800 */
[----:B------:R-:W3:Y:S04]  /*1e9c0*/  LDL.LU R21, [R1+0x3f24] ;  /* 0x003f240001157983 */ /* 0x000ee80000300800 */
[----:B------:R-:W3:Y:S04]  /*1e9d0*/  LDL.LU R22, [R1+0x3f20] ;  /* 0x003f200001167983 */ /* 0x000ee80000300800 */
[----:B0-----:R-:W4:Y:S04]  /*1e9e0*/  LDL.LU.64 R24, [R1+0x10] ;  /* 0x0000100001187983 */ /* 0x001f280000300a00 */
[----:B-1----:R-:W2:Y:S04]  /*1e9f0*/  LDL.LU.64 R26, [R1+0x18] ;  /* 0x00001800011a7983 */ /* 0x002ea80000300a00 */
[----:B--2---:R0:W-:Y:S04]  /*1ea00*/  STL.64 [R1+0x3ee0], R26 ;  /* 0x003ee01a01007387 */ /* 0x0041e80000100a00 */
[----:B----4-:R1:W-:Y:S01]  /*1ea10*/  STL.64 [R1+0x3ed8], R24 ;  /* 0x003ed81801007387 */ /* 0x0103e20000100a00 */
[----:B0-----:R-:W-:Y:S01]  /*1ea20*/  IMAD.MOV.U32 R26, RZ, RZ, R18 ;  /* 0x000000ffff1a7224 */ /* 0x001fe200078e0012 */
[----:B------:R-:W-:-:S02]  /*1ea30*/  MOV R27, R19 ;  /* 0x00000013001b7202 */ /* 0x000fc40000000f00 */
[----:B-1----:R-:W-:Y:S01]  /*1ea40*/  MOV R24, R23 ;  /* 0x0000001700187202 */ /* 0x002fe20000000f00 */
[----:B------:R-:W-:Y:S01]  /*1ea50*/  IMAD.MOV.U32 R25, RZ, RZ, R3 ;  /* 0x000000ffff197224 */ /* 0x000fe200078e0003 */
[----:B------:R-:W3:Y:S04]  /*1ea60*/  LDL.LU R23, [R1+0x3f1c] ;  /* 0x003f1c0001177983 */ /* 0x000ee80000300800 */
[----:B------:R-:W2:Y:S04]  /*1ea70*/  LDL.LU R3, [R1+0x3f18] ;  /* 0x003f180001037983 */ /* 0x000ea80000300800 */
[----:B------:R-:W3:Y:S04]  /*1ea80*/  LDL.LU R18, [R1+0x3f14] ;  /* 0x003f140001127983 */ /* 0x000ee80000300800 */
[----:B------:R-:W3:Y:S04]  /*1ea90*/  LDL.LU R19, [R1+0x3f10] ;  /* 0x003f100001137983 */ /* 0x000ee80000300800 */
[----:B------:R-:W-:Y:S04]  /*1eaa0*/  STL.64 [R1+0x3ef0], R26 ;  /* 0x003ef01a01007387 */ /* 0x000fe80000100a00 */
[----:B------:R0:W-:Y:S04]  /*1eab0*/  STL.64 [R1+0x3ee8], R24 ;  /* 0x003ee81801007387 */ /* 0x0001e80000100a00 */
[----:B0-----:R-:W4:Y:S04]  /*1eac0*/  LDL.LU R24, [R1+0x90] ;  /* 0x0000900001187983 */ /* 0x001f280000300800 */
[----:B------:R-:W4:Y:S04]  /*1ead0*/  LDL.LU R25, [R1+0x94] ;  /* 0x0000940001197983 */ /* 0x000f280000300800 */
[----:B------:R-:W4:Y:S04]  /*1eae0*/  LDL.LU R26, [R1+0x98] ;  /* 0x00009800011a7983 */ /* 0x000f280000300800 */
[----:B------:R-:W4:Y:S01]  /*1eaf0*/  LDL.LU R27, [R1+0x9c] ;  /* 0x00009c00011b7983 */ /* 0x000f220000300800 */
[----:B---3--:R-:W-:Y:S11]  /*1eb00*/  HMMA.16816.F32 R4, R20, R18, R4 ;  /* 0x000000121404723c */ /* 0x008ff60000001804 */
[----:B------:R-:W-:Y:S11]  /*1eb10*/  @!UPT UIADD3 URZ, URZ, URZ, URZ ;  /* 0x0000003f3f3ff290 */ /* 0x000ff6000fffe03f */
[----:B------:R-:W-:Y:S01]  /*1eb20*/  @!UPT UIADD3 URZ, URZ, URZ, URZ ;  /* 0x0000003f3f3ff290 */ /* 0x000fe2000fffe03f */
[----:B------:R-:W-:Y:S04]  /*1eb30*/  STL.64 [R1+0xc0], R4 ;  /* 0x0000c00401007387 */ /* 0x000fe80000100a00 */
[----:B------:R-:W-:Y:S04]  /*1eb40*/  STL.64 [R1+0xc8], R6 ;  /* 0x0000c80601007387 */ /* 0x000fe80000100a00 */
[----:B--2---:R-:W0:Y:S02]  /*1eb50*/  LDSM.16.MT88.4 R4, [R3+0x3000] ;  /* 0x003000000304783b */ /* 0x004e240000004200 */
[----:B0-----:R-:W-:-:S02]  /*1eb60*/  IMAD.MOV.U32 R0, RZ, RZ, R4 ;  /* 0x000000ffff007224 */ /* 0x001fc400078e0004 */
[----:B------:R0:W-:Y:S01]  /*1eb70*/  STL [R1+0x3eb4], R7 ;  /* 0x003eb40701007387 */ /* 0x0001e20000100800 */
[----:B------:R-:W-:Y:S01]  /*1eb80*/  IMAD.MOV.U32 R17, RZ, RZ, R5 ;  /* 0x000000ffff117224 */ /* 0x000fe200078e0005 */
[----:B------:R-:W-:Y:S01]  /*1eb90*/  MOV R16, R6 ;  /* 0x0000000600107202 */ /* 0x000fe20000000f00 */
[----:B------:R-:W-:Y:S01]  /*1eba0*/  IMAD.MOV.U32 R5, RZ, RZ, R14 ;  /* 0x000000ffff057224 */ /* 0x000fe200078e000e */
[----:B------:R-:W2:Y:S01]  /*1ebb0*/  LDL.LU R4, [R1+0x50] ;  /* 0x0000500001047983 */ /* 0x000ea20000300800 */
[----:B------:R-:W-:-:S03]  /*1ebc0*/  IMAD.MOV.U32 R6, RZ, RZ, R15 ;  /* 0x000000ffff067224 */ /* 0x000fc600078e000f */
[----:B------:R-:W3:Y:S04]  /*1ebd0*/  LDL.LU R14, [R1+0x3f0c] ;  /* 0x003f0c00010e7983 */ /* 0x000ee80000300800 */
[----:B------:R-:W3:Y:S04]  /*1ebe0*/  LDL.LU R15, [R1+0x3f08] ;  /* 0x003f0800010f7983 */ /* 0x000ee80000300800 */
[----:B0-----:R-:W2:Y:S01]  /*1ebf0*/  LDL.LU R7, [R1+0x5c] ;  /* 0x00005c0001077983 */ /* 0x001ea20000300800 */
[----:B---3--:R-:W-:Y:S03]  /*1ec00*/  HMMA.16816.F32 R20, R20, R14, R8 ;  /* 0x0000000e1414723c */ /* 0x008fe60000001808 */
[----:B--2---:R-:W-:Y:S04]  /*1ec10*/  STL.64 [R1+0x3ec8], R6 ;  /* 0x003ec80601007387 */ /* 0x004fe80000100a00 */
[----:B------:R0:W-:Y:S04]  /*1ec20*/  STL.64 [R1+0x3ec0], R4 ;  /* 0x003ec00401007387 */ /* 0x0001e80000100a00 */
[----:B0-----:R-:W2:Y:S04]  /*1ec30*/  LDL.LU R4, [R1+0x70] ;  /* 0x0000700001047983 */ /* 0x001ea80000300800 */
[----:B------:R-:W2:Y:S04]  /*1ec40*/  LDL.LU R5, [R1+0x74] ;  /* 0x0000740001057983 */ /* 0x000ea80000300800 */
[----:B------:R-:W2:Y:S04]  /*1ec50*/  LDL.LU R6, [R1+0x78] ;  /* 0x0000780001067983 */ /* 0x000ea80000300800 */
[----:B------:R-:W4:Y:S04]  /*1ec60*/  LDL.LU.64 R10, [R1+0x3f00] ;  /* 0x003f0000010a7983 */ /* 0x000f280000300a00 */
[----:B------:R-:W4:Y:S04]  /*1ec70*/  LDL.LU.64 R8, [R1+0x3ef8] ;  /* 0x003ef80001087983 */ /* 0x000f280000300a00 */
[----:B------:R-:W-:Y:S04]  /*1ec80*/  STL.64 [R1+0xa0], R20 ;  /* 0x0000a01401007387 */ /* 0x000fe80000100a00 */
[----:B------:R-:W-:Y:S04]  /*1ec90*/  STL.64 [R1+0xa8], R22 ;  /* 0x0000a81601007387 */ /* 0x000fe80000100a00 */
[----:B------:R-:W0:Y:S01]  /*1eca0*/  LDSM.16.MT88.4 R20, [R3+0x3080] ;  /* 0x003080000314783b */ /* 0x000e220000004200 */
[----:B------:R-:W-:-:S03]  /*1ecb0*/  MOV R7, R29 ;  /* 0x0000001d00077202 */ /* 0x000fc60000000f00 */
[----:B0-----:R-:W-:Y:S04]  /*1ecc0*/  STL.64 [R1+0x3e60], R22 ;  /* 0x003e601601007387 */ /* 0x001fe80000100a00 */
[----:B------:R0:W-:Y:S04]  /*1ecd0*/  STL.64 [R1+0x3e58], R20 ;  /* 0x003e581401007387 */ /* 0x0001e80000100a00 */
[----:B0-----:R-:W3:Y:S04]  /*1ece0*/  LDL.LU.64 R20, [R1+0x30] ;  /* 0x0000300001147983 */ /* 0x001ee80000300a00 */
[----:B------:R-:W3:Y:S01]  /*1ecf0*/  LDL.LU.64 R22, [R1+0x38] ;  /* 0x0000380001167983 */ /* 0x000ee20000300a00 */
[----:B----4-:R-:W-:Y:S11]  /*1ed00*/  HMMA.16816.F32 R24, R8, R18, R24 ;  /* 0x000000120818723c */ /* 0x010ff60000001818 */
[----:B------:R-:W-:Y:S11]  /*1ed10*/  @!UPT UIADD3 URZ, URZ, URZ, URZ ;  /* 0x0000003f3f3ff290 */ /* 0x000ff6000fffe03f */
[----:B------:R-:W-:Y:S01]  /*1ed20*/  @!UPT UIADD3 URZ, URZ, URZ, URZ ;  /* 0x0000003f3f3ff290 */ /* 0x000fe2000fffe03f */
[----:B------:R-:W-:Y:S01]  /*1ed30*/  STL.64 [R1+0x90], R24 ;  /* 0x0000901801007387 */ /* 0x000fe20000100a00 */
[----:B------:R-:W-:-:S03]  /*1ed40*/  IMAD.MOV.U32 R29, RZ, RZ, R27 ;  /* 0x000000ffff1d7224 */ /* 0x000fc600078e001b */
[----:B------:R0:W-:Y:S04]  /*1ed50*/  STL [R1+0x98], R26 ;  /* 0x0000981a01007387 */ /* 0x0001e80000100800 */
[----:B0-----:R-:W4:Y:S04]  /*1ed60*/  LDL.LU.64 R26, [R1+0x3ef0] ;  /* 0x003ef000011a7983 */ /* 0x001f280000300a00 */
[----:B------:R-:W4:Y:S04]  /*1ed70*/  LDL.LU.64 R24, [R1+0x3ee8] ;  /* 0x003ee80001187983 */ /* 0x000f280000300a00 */
[----:B------:R-:W-:Y:S01]  /*1ed80*/  STL [R1+0x3e30], R29 ;  /* 0x003e301d01007387 */ /* 0x000fe20000100800 */
[----:B----4-:R-:W-:Y:S03]  /*1ed90*/  HMMA.16816.F32 R8, R8, R14, R24 ;  /* 0x0000000e0808723c */ /* 0x010fe60000001818 */
[----:B------:R-:W2:Y:S04]  /*1eda0*/  LDL.LU.64 R26, [R1+0x3ee0] ;  /* 0x003ee000011a7983 */ /* 0x000ea80000300a00 */
[----:B------:R-:W2:Y:S11]  /*1edb0*/  LDL.LU.64 R24, [R1+0x3ed8] ;  /* 0x003ed80001187983 */ /* 0x000eb60000300a00 */
[----:B------:R-:W-:Y:S05]  /*1edc0*/  @!UPT UIADD3 URZ, URZ, URZ, URZ ;  /* 0x0000003f3f3ff290 */ /* 0x000fea000fffe03f */
[----:B------:R0:W-:Y:S04]  /*1edd0*/  STL.64 [R1+0x170], R8 ;  /* 0x0001700801007387 */ /* 0x0001e80000100a00 */
[----:B------:R1:W-:Y:S04]  /*1ede0*/  STL.64 [R1+0x178], R10 ;  /* 0x0001780a01007387 */ /* 0x0003e80000100a00 */
[----:B0-----:R-:W3:Y:S04]  /*1edf0*/  LDL.LU R8, [R1+0x80] ;  /* 0x0000800001087983 */ /* 0x001ee80000300800 */
[----:B------:R-:W3:Y:S01]  /*1ee00*/  LDL.LU R9, [R1+0x84] ;  /* 0x0000840001097983 */ /* 0x000ee20000300800 */
[----:B-1----:R-:W-:-:S03]  /*1ee10*/  IMAD.MOV.U32 R10, RZ, RZ, R2 ;  /* 0x000000ffff0a7224 */ /* 0x002fc600078e0002 */
[----:B------:R-:W4:Y:S01]  /*1ee20*/  LDL.LU R2, [R1+0x3ed0] ;  /* 0x003ed00001027983 */ /* 0x000f220000300800 */
[----:B------:R-:W-:Y:S01]  /*1ee30*/  MOV R11, R28 ;  /* 0x0000001c000b7202 */ /* 0x000fe20000000f00 */
[----:B--2---:R-:W-:Y:S11]  /*1ee40*/  HMMA.16816.F32 R4, R24, R18, R4 ;  /* 0x000000121804723c */ /* 0x004ff60000001804 */
[----:B------:R-:W-:Y:S11]  /*1ee50*/  @!UPT UIADD3 URZ, URZ, URZ, URZ ;  /* 0x0000003f3f3ff290 */ /* 0x000ff6000fffe03f */
[----:B------:R-:W-:Y:S01]  /*1ee60*/  @!UPT UIADD3 URZ, URZ, URZ, URZ ;  /* 0x0000003f3f3ff290 */ /* 0x000fe2000fffe03f */
[----:B------:R-:W-:Y:S04]  /*1ee70*/  STL.64 [R1+0x190], R4 ;  /* 0x0001900401007387 */ /* 0x000fe80000100a00 */
[----:B------:R0:W-:Y:S04]  /*1ee80*/  STL.64 [R1+0x198], R6 ;  /* 0x0001980601007387 */ /* 0x0001e80000100a00 */
[----:B0-----:R-:W2:Y:S04]  /*1ee90*/  LDL.LU.64 R6, [R1+0x3ec8] ;  /* 0x003ec80001067983 */ /* 0x001ea80000300a00 */
[----:B------:R-:W2:Y:S01]  /*1eea0*/  LDL.LU.64 R4, [R1+0x3ec0] ;  /* 0x003ec00001047983 */ /* 0x000ea20000300a00 */
[----:B------:R-:W-:Y:S01]  /*1eeb0*/  IMAD.MOV.U32 R28, RZ, RZ, R24 ;  /* 0x000000ffff1c7224 */ /* 0x000fe200078e0018 */
[----:B------:R-:W-:Y:S01]  /*1eec0*/  MOV R13, R26 ;  /* 0x0000001a000d7202 */ /* 0x000fe20000000f00 */
[----:B------:R-:W-:-:S02]  /*1eed0*/  IMAD.MOV.U32 R29, RZ, RZ, R25 ;  /* 0x000000ffff1d7224 */ /* 0x000fc400078e0019 */
[----:B------:R-:W-:Y:S02]  /*1eee0*/  IMAD.MOV.U32 R12, RZ, RZ, R27 ;  /* 0x000000ffff0c7224 */ /* 0x000fe400078e001b */
[----:B----4-:R-:W0:Y:S04]  /*1eef0*/  LDSM.16.MT88.4 R24, [R2+0x3000] ;  /* 0x003000000218783b */ /* 0x010e280000004200 */
[----:B0-----:R-:W-:Y:S04]  /*1ef00*/  STL.64 [R1+0x3e40], R26 ;  /* 0x003e401a01007387 */ /* 0x001fe80000100a00 */
[----:B------:R0:W-:Y:S02]  /*1ef10*/  STL.64 [R1+0x3e38], R24 ;  /* 0x003e381801007387 */ /* 0x0001e40000100a00 */
[----:B0-----:R-:W-:-:S02]  /*1ef20*/  IMAD.MOV.U32 R24, RZ, RZ, R28 ;  /* 0x000000ffff187224 */ /* 0x001fc400078e001c */
[----:B------:R-:W4:Y:S01]  /*1ef30*/  LDL.LU R28, [R1+0x3eb8] ;  /* 0x003eb800011c7983 */ /* 0x000f220000300800 */
[----:B------:R-:W-:Y:S01]  /*1ef40*/  MOV R25, R29 ;  /* 0x0000001d00197202 */ /* 0x000fe20000000f00 */
[----:B------:R-:W-:Y:S02]  /*1ef50*/  IMAD.MOV.U32 R26, RZ, RZ, R13 ;  /* 0x000000ffff1a7224 */ /* 0x000fe400078e000d */
[----:B------:R-:W-:-:S07]  /*1ef60*/  IMAD.MOV.U32 R27, RZ, RZ, R12 ;  /* 0x000000ffff1b7224 */ /* 0x000fce00078e000c */
[----:B--2---:R-:W-:Y:S01]  /*1ef70*/  HMMA.16816.F32 R24, R24, R14, R4 ;  /* 0x0000000e1818723c */ /* 0x004fe20000001804 */
[----:B------:R-:W2:Y:S11]  /*1ef80*/  LDL.LU R7, [R1+0x3eb4] ;  /* 0x003eb40001077983 */ /* 0x000eb60000300800 */
[----:B------:R-:W-:Y:S11]  /*1ef90*/  @!UPT UIADD3 URZ, URZ, URZ, URZ ;  /* 0x0000003f3f3ff290 */ /* 0x000ff6000fffe03f */
[----:B------:R-:W-:Y:S04]  /*1efa0*/  STL.64 [R1+0x180], R24 ;  /* 0x0001801801007387 */ /* 0x000fe80000100a00 */
[----:B------:R-:W-:Y:S04]  /*1efb0*/  STL.64 [R1+0x188], R26 ;  /* 0x0001881a01007387 */ /* 0x000fe80000100a00 */
[----:B------:R-:W0:Y:S01]  /*1efc0*/  LDSM.16.MT88.4 R24, [R2+0x3080] ;  /* 0x003080000218783b */ /* 0x000e220000004200 */
[----:B---3--:R-:W-:Y:S01]  /*1efd0*/  HMMA.16816.F32 R8, R20, R18, R8 ;  /* 0x000000121408723c */ /* 0x008fe20000001808 */
[----:B0-----:R-:W-:Y:S01]  /*1efe0*/  MOV R13, R26 ;  /* 0x0000001a000d7202 */ /* 0x001fe20000000f00 */
[----:B------:R-:W-:Y:S01]  /*1eff0*/  IMAD.MOV.U32 R12, RZ, RZ, R27 ;  /* 0x000000ffff0c7224 */ /* 0x000fe200078e001b */
[----:B------:R-:W-:Y:S04]  /*1f000*/  STL.64 [R1+0x20], R24 ;  /* 0x0000201801007387 */ /* 0x000fe80000100a00 */
[----:B------:R-:W-:Y:S04]  /*1f010*/  STL.64 [R1+0x3ea8], R14 ;  /* 0x003ea80e01007387 */ /* 0x000fe80000100a00 */
[----:B------:R-:W-:Y:S04]  /*1f020*/  STL.64 [R1+0x3ea0], R12 ;  /* 0x003ea00c01007387 */ /* 0x000fe80000100a00 */
[----:B------:R0:W-:Y:S08]  /*1f030*/  STL [R1+0x3e34], R2 ;  /* 0x003e340201007387 */ /* 0x0001f00000100800 */
[----:B------:R-:W-:Y:S04]  /*1f040*/  STL.64 [R1+0x160], R8 ;  /* 0x0001600801007387 */ /* 0x000fe80000100a00 */
[----:B------:R-:W-:Y:S04]  /*1f050*/  STL.64 [R1+0x168], R10 ;  /* 0x0001680a01007387 */ /* 0x000fe80000100a00 */
[----:B----4-:R-:W1:Y:S01]  /*1f060*/  LDSM.16.MT88.4 R8, [R28+0x4000] ;  /* 0x004000001c08783b */ /* 0x010e620000004200 */
[----:B------:R-:W-:Y:S01]  /*1f070*/  IMAD.MOV.U32 R4, RZ, RZ, R22 ;  /* 0x000000ffff047224 */ /* 0x000fe200078e0016 */
[----:B------:R-:W-:Y:S01]  /*1f080*/  MOV R5, R21 ;  /* 0x0000001500057202 */ /* 0x000fe20000000f00 */
[----:B0-----:R-:W-:Y:S01]  /*1f090*/  IMAD.MOV.U32 R2, RZ, RZ, R23 ;  /* 0x000000ffff027224 */ /* 0x001fe200078e0017 */
[----:B------:R0:W-:Y:S01]  /*1f0a0*/  STL.64 [R1+0x3e98], R18 ;  /* 0x003e981201007387 */ /* 0x0001e20000100a00 */
[----:B------:R-:W-:Y:S01]  /*1f0b0*/  IMAD.MOV.U32 R6, RZ, RZ, R20 ;  /* 0x000000ffff067224 */ /* 0x000fe200078e0014 */
[----:B------:R-:W-:Y:S01]  /*1f0c0*/  MOV R22, R16 ;  /* 0x0000001000167202 */ /* 0x000fe20000000f00 */
[----:B------:R-:W-:Y:S01]  /*1f0d0*/  IMAD.MOV.U32 R20, RZ, RZ, R0 ;  /* 0x000000ffff147224 */ /* 0x000fe200078e0000 */
[----:B------:R-:W3:Y:S01]  /*1f0e0*/  LDSM.16.MT88.4 R12, [R28+0x4080] ;  /* 0x004080001c0c783b */ /* 0x000ee20000004200 */
[----:B------:R-:W-:-:S03]  /*1f0f0*/  IMAD.MOV.U32 R21, RZ, RZ, R17 ;  /* 0x000000ffff157224 */ /* 0x000fc600078e0011 */
[----:B-1----:R-:W-:Y:S01]  /*1f100*/  STL.64 [R1+0x70], R8 ;  /* 0x0000700801007387 */ /* 0x002fe20000100a00 */
[----:B------:R-:W-:-:S03]  /*1f110*/  MOV R29, R11 ;  /* 0x0000000b001d7202 */ /* 0x000fc60000000f00 */
[----:B------:R-:W-:Y:S04]  /*1f120*/  STL [R1+0x78], R10 ;  /* 0x0000780a01007387 */ /* 0x000fe80000100800 */
[----:B------:R-:W4:Y:S04]  /*1f130*/  LDL.LU R0, [R1+0x3eb0] ;  /* 0x003eb00001007983 */ /* 0x000f280000300800 */
[----:B------:R-:W3:Y:S01]  /*1f140*/  LDL R11, [R1+0x73c] ;  /* 0x00073c00010b7983 */ /* 0x000ee20000100800 */
[----:B--2---:R-:W-:-:S05]  /*1f150*/  IMAD.MOV.U32 R23, RZ, RZ, R7 ;  /* 0x000000ffff177224 */ /* 0x004fca00078e0007 */
[----:B------:R-:W-:Y:S04]  /*1f160*/  STL.64 [R1+0x3e90], R22 ;  /* 0x003e901601007387 */ /* 0x000fe80000100a00 */
[----:B------:R-:W-:Y:S04]  /*1f170*/  STL.64 [R1+0x3e88], R20 ;  /* 0x003e881401007387 */ /* 0x000fe80000100a00 */
[----:B------:R-:W2:Y:S04]  /*1f180*/  LDL.LU R16, [R1+0x40] ;  /* 0x0000400001107983 */ /* 0x000ea80000300800 */
[----:B------:R-:W2:Y:S04]  /*1f190*/  LDL.LU R17, [R1+0x44] ;  /* 0x0000440001117983 */ /* 0x000ea80000300800 */
[----:B0-----:R-:W2:Y:S04]  /*1f1a0*/  LDL.LU R18, [R1+0x48] ;  /* 0x0000480001127983 */ /* 0x001ea80000300800 */
[----:B------:R-:W2:Y:S04]  /*1f1b0*/  LDL.LU R19, [R1+0x4c] ;  /* 0x00004c0001137983 */ /* 0x000ea80000300800 */
[----:B------:R-:W2:Y:S04]  /*1f1c0*/  LDL.LU R24, [R1+0xe0] ;  /* 0x0000e00001187983 */ /* 0x000ea80000300800 */
[----:B------:R-:W2:Y:S04]  /*1f1d0*/  LDL.LU R25, [R1+0xe4] ;  /* 0x0000e40001197983 */ /* 0x000ea80000300800 */
[----:B------:R-:W2:Y:S04]  /*1f1e0*/  LDL.LU R26, [R1+0xe8] ;  /* 0x0000e800011a7983 */ /* 0x000ea80000300800 */
[----:B------:R-:W2:Y:S04]  /*1f1f0*/  LDL.LU R27, [R1+0xec] ;  /* 0x0000ec00011b7983 */ /* 0x000ea80000300800 */
[----:B--2---:R-:W-:Y:S04]  /*1f200*/  STL.64 [R1+0x3e50], R26 ;  /* 0x003e501a01007387 */ /* 0x004fe80000100a00 */
[----:B------:R0:W-:Y:S04]  /*1f210*/  STL.64 [R1+0x3e48], R24 ;  /* 0x003e481801007387 */ /* 0x0001e80000100a00 */
[----:B0-----:R-:W2:Y:S04]  /*1f220*/  LDL.LU R24, [R1+0x120] ;  /* 0x0001200001187983 */ /* 0x001ea80000300800 */
[----:B------:R-:W2:Y:S04]  /*1f230*/  LDL.LU R25, [R1+0x124] ;  /* 0x0001240001197983 */ /* 0x000ea80000300800 */
[----:B------:R-:W2:Y:S04]  /*1f240*/  LDL.LU R26, [R1+0x128] ;  /* 0x00012800011a7983 */ /* 0x000ea80000300800 */
[----:B------:R-:W2:Y:S01]  /*1f250*/  LDL.LU R27, [R1+0x12c] ;  /* 0x00012c00011b7983 */ /* 0x000ea20000300800 */
[----:B------:R-:W-:Y:S01]  /*1f260*/  IMAD.MOV.U32 R20, RZ, RZ, R6 ;  /* 0x000000ffff147224 */ /* 0x000fe200078e0006 */
[----:B------:R-:W-:Y:S01]  /*1f270*/  MOV R21, R5 ;  /* 0x0000000500157202 */ /* 0x000fe20000000f00 */
[----:B------:R-:W-:-:S02]  /*1f280*/  IMAD.MOV.U32 R22, RZ, RZ, R4 ;  /* 0x000000ffff167224 */ /* 0x000fc400078e0004 */
[----:B---3--:R-:W0:Y:S04]  /*1f290*/  LDSM.16.M88.4 R4, [R11+0x20080] ;  /* 0x020080000b04783b */ /* 0x008e280000000200 */
[----:B------:R-:W1:Y:S04]  /*1f2a0*/  LDSM.16.M88.4 R8, [R11+0x30080] ;  /* 0x030080000b08783b */ /* 0x000e680000000200 */
[----:B--2---:R-:W-:Y:S04]  /*1f2b0*/  STL.64 [R1+0x3e70], R26 ;  /* 0x003e701a01007387 */ /* 0x004fe80000100a00 */
[----:B------:R2:W-:Y:S04]  /*1f2c0*/  STL.64 [R1+0x3e68], R24 ;  /* 0x003e681801007387 */ /* 0x0005e80000100a00 */
[----:B--2---:R-:W2:Y:S04]  /*1f2d0*/  LDL.LU R24, [R1+0xd0] ;  /* 0x0000d00001187983 */ /* 0x004ea80000300800 */
[----:B------:R-:W2:Y:S04]  /*1f2e0*/  LDL.LU R25, [R1+0xd4] ;  /* 0x0000d40001197983 */ /* 0x000ea80000300800 */
[----:B------:R-:W3:Y:S04]  /*1f2f0*/  LDL.LU R26, [R1+0xd8] ;  /* 0x0000d800011a7983 */ /* 0x000ee80000300800 */
[----:B------:R-:W3:Y:S01]  /*1f300*/  LDL.LU R27, [R1+0xdc] ;  /* 0x0000dc00011b7983 */ /* 0x000ee20000300800 */
[----:B------:R-:W-:Y:S01]  /*1f310*/  IMAD.MOV.U32 R23, RZ, RZ, R2 ;  /* 0x000000ffff177224 */ /* 0x000fe200078e0002 */
[----:B------:R-:W-:-:S02]  /*1f320*/  MOV R2, R15 ;  /* 0x0000000f00027202 */ /* 0x000fc40000000f00 */
[----:B---3--:R-:W-:Y:S04]  /*1f330*/  STL.64 [R1+0x3e80], R26 ;  /* 0x003e801a01007387 */ /* 0x008fe80000100a00 */
[----:B--2---:R2:W-:Y:S04]  /*1f340*/  STL.64 [R1+0x3e78], R24 ;  /* 0x003e781801007387 */ /* 0x0045e80000100a00 */
[----:B--2---:R-:W2:Y:S04]  /*1f350*/  LDL.LU R24, [R1+0x130] ;  /* 0x0001300001187983 */ /* 0x004ea80000300800 */
[----:B------:R-:W2:Y:S04]  /*1f360*/  LDL.LU R25, [R1+0x134] ;  /* 0x0001340001197983 */ /* 0x000ea80000300800 */
[----:B------:R-:W2:Y:S04]  /*1f370*/  LDL.LU R26, [R1+0x138] ;  /* 0x00013800011a7983 */ /* 0x000ea80000300800 */
[----:B------:R-:W2:Y:S04]  /*1f380*/  LDL.LU R27, [R1+0x13c] ;  /* 0x00013c00011b7983 */ /* 0x000ea80000300800 */
[----:B0-----:R-:W-:Y:S04]  /*1f390*/  STL [R1+0x3cfc], R6 ;  /* 0x003cfc0601007387 */ /* 0x001fe80000100800 */
[----:B------:R-:W-:Y:S04]  /*1f3a0*/  STL [R1+0x3cf8], R7 ;  /* 0x003cf80701007387 */ /* 0x000fe80000100800 */
[----:B-1----:R-:W-:Y:S04]  /*1f3b0*/  STL [R1+0x3d00], R10 ;  /* 0x003d000a01007387 */ /* 0x002fe80000100800 */
[----:B------:R-:W-:Y:S04]  /*1f3c0*/  STL [R1+0x3cd4], R11 ;  /* 0x003cd40b01007387 */ /* 0x000fe80000100800 */
[----:B------:R-:W-:Y:S04]  /*1f3d0*/  STL.64 [R1+0x60], R12 ;  /* 0x0000600c01007387 */ /* 0x000fe80000100a00 */
[----:B------:R0:W-:Y:S04]  /*1f3e0*/  STL [R1+0x68], R14 ;  /* 0x0000680e01007387 */ /* 0x0001e80000100800 */
[----:B0-----:R-:W3:Y:S04]  /*1f3f0*/  LDL.LU.64 R14, [R1+0x3ea8] ;  /* 0x003ea800010e7983 */ /* 0x001ee80000300a00 */
[----:B------:R-:W2:Y:S04]  /*1f400*/  LDL.LU.64 R12, [R1+0x3ea0] ;  /* 0x003ea000010c7983 */ /* 0x000ea80000300a00 */
[----:B------:R-:W-:Y:S01]  /*1f410*/  STL [R1+0x3dc8], R28 ;  /* 0x003dc81c01007387 */ /* 0x000fe20000100800 */
[----:B---3--:R-:W-:Y:S03]  /*1f420*/  HMMA.16816.F32 R20, R20, R14, R16 ;  /* 0x0000000e1414723c */ /* 0x008fe60000001810 */
[----:B------:R-:W2:Y:S11]  /*1f430*/  LDL.LU.64 R18, [R1+0x3e98] ;  /* 0x003e980001127983 */ /* 0x000eb60000300a00 */
[----:B------:R-:W-:Y:S09]  /*1f440*/  @!UPT UIADD3 URZ, URZ, URZ, URZ ;  /* 0x0000003f3f3ff290 */ /* 0x000ff2000fffe03f */
[----:B------:R-:W-:Y:S01]  /*1f450*/  STL [R1+0x110], R20 ;  /* 0x0001101401007387 */ /* 0x000fe20000100800 */
[----:B------:R-:W-:Y:S01]  /*1f460*/  IMAD.MOV.U32 R10, RZ, RZ, R21 ;  /* 0x000000ffff0a7224 */ /* 0x000fe200078e0015 */
[----:B------:R-:W-:Y:S01]  /*1f470*/  MOV R6, R23 ;  /* 0x0000001700067202 */ /* 0x000fe20000000f00 */
[----:B------:R-:W-:Y:S02]  /*1f480*/  IMAD.MOV.U32 R7, RZ, RZ, R22 ;  /* 0x000000ffff077224 */ /* 0x000fe400078e0016 */
[----:B----4-:R-:W0:Y:S04]  /*1f490*/  LDSM.16.MT88.4 R20, [R0+0x4000] ;  /* 0x004000000014783b */ /* 0x010e280000004200 */
[----:B------:R-:W-:Y:S04]  /*1f4a0*/  STL [R1+0x3dd4], R7 ;  /* 0x003dd40701007387 */ /* 0x000fe80000100800 */
[----:B------:R-:W-:Y:S04]  /*1f4b0*/  STL [R1+0x3dd0], R10 ;  /* 0x003dd00a01007387 */ /* 0x000fe80000100800 */
[----:B------:R-:W-:Y:S04]  /*1f4c0*/  STL [R1+0x3dcc], R6 ;  /* 0x003dcc0601007387 */ /* 0x000fe80000100800 */
[----:B0-----:R0:W-:Y:S01]  /*1f4d0*/  STL [R1+0x58], R22 ;  /* 0x0000581601007387 */ /* 0x0011e20000100800 */
[----:B------:R-:W-:Y:S01]  /*1f4e0*/  MOV R11, R23 ;  /* 0x00000017000b7202 */ /* 0x000fe20000000f00 */
[----:B------:R-:W-:-:S02]  /*1f4f0*/  IMAD.MOV.U32 R16, RZ, RZ, R20 ;  /* 0x000000ffff107224 */ /* 0x000fc400078e0014 */
[----:B------:R-:W-:Y:S01]  /*1f500*/  IMAD.MOV.U32 R17, RZ, RZ, R21 ;  /* 0x000000ffff117224 */ /* 0x000fe200078e0015 */
[----:B0-----:R-:W2:Y:S04]  /*1f510*/  LDL.LU.64 R22, [R1+0x3e90] ;  /* 0x003e900001167983 */ /* 0x001ea80000300a00 */
[----:B------:R-:W2:Y:S02]  /*1f520*/  LDL.LU.64 R20, [R1+0x3e88] ;  /* 0x003e880001147983 */ /* 0x000ea40000300a00 */
[C---:B--2---:R-:W-:Y:S11]  /*1f530*/  HMMA.16816.F32 R24, R20.reuse, R18, R24 ;  /* 0x000000121418723c */ /* 0x044ff60000001818 */
[----:B------:R-:W-:Y:S11]  /*1f540*/  @!UPT UIADD3 URZ, URZ, URZ, URZ ;  /* 0x0000003f3f3ff290 */ /* 0x000ff6000fffe03f */
[----:B------:R-:W-:Y:S01]  /*1f550*/  @!UPT UIADD3 URZ, URZ, URZ, URZ ;  /* 0x0000003f3f3ff290 */ /* 0x000fe2000fffe03f */
[----:B------:R0:W-:Y:S01]  /*1f560*/  STL [R1+0x138], R26 ;  /* 0x0001381a01007387 */ /* 0x0001e20000100800 */
[----:B------:R-:W-:Y:S01]  /*1f570*/  MOV R28, R27 ;  /* 0x0000001b001c7202 */ /* 0x000fe20000000f00 */
[----:B------:R-:W-:Y:S02]  /*1f580*/  IMAD.MOV.U32 R10, RZ, RZ, R24 ;  /* 0x000000ffff0a7224 */ /* 0x000fe400078e0018 */
[----:B------:R-:W-:Y:S01]  /*1f590*/  IMAD.MOV.U32 R6, RZ, RZ, R25 ;  /* 0x000000ffff067224 */ /* 0x000fe200078e0019 */
[----:B0-----:R-:W2:Y:S04]  /*1f5a0*/  LDL.LU.64 R26, [R1+0x3e80] ;  /* 0x003e8000011a7983 */ /* 0x001ea80000300a00 */
[----:B------:R-:W2:Y:S04]  /*1f5b0*/  LDL.LU.64 R24, [R1+0x3e78] ;  /* 0x003e780001187983 */ /* 0x000ea80000300a00 */
[----:B------:R-:W-:Y:S04]  /*1f5c0*/  STL [R1+0x3de0], R28 ;  /* 0x003de01c01007387 */ /* 0x000fe80000100800 */
[----:B------:R-:W-:Y:S04]  /*1f5d0*/  STL [R1+0x3ddc], R6 ;  /* 0x003ddc0601007387 */ /* 0x000fe80000100800 */
[----:B------:R-:W-:Y:S01]  /*1f5e0*/  STL [R1+0x3dd8], R10 ;  /* 0x003dd80a01007387 */ /* 0x000fe20000100800 */
[----:B--2---:R-:W-:Y:S03]  /*1f5f0*/  HMMA.16816.F32 R20, R20, R14, R24 ;  /* 0x0000000e1414723c */ /* 0x004fe60000001818 */
[----:B------:R-:W2:Y:S04]  /*1f600*/  LDL.LU.64 R26, [R1+0x3e70] ;  /* 0x003e7000011a7983 */ /* 0x000ea80000300a00 */
[----:B------:R-:W2:Y:S11]  /*1f610*/  LDL.LU.64 R24, [R1+0x3e68] ;  /* 0x003e680001187983 */ /* 0x000eb60000300a00 */
[----:B------:R-:W-:Y:S05]  /*1f620*/  @!UPT UIADD3 URZ, URZ, URZ, URZ ;  /* 0x0000003f3f3ff290 */ /* 0x000fea000fffe03f */
[----:B------:R-:W-:Y:S01]  /*1f630*/  STL.64 [R1+0x100], R20 ;  /* 0x0001001401007387 */ /* 0x000fe20000100a00 */
[----:B------:R-:W-:-:S03]  /*1f640*/  IMAD.MOV.U32 R7, RZ, RZ, R23 ;  /* 0x000000ffff077224 */ /* 0x000fc600078e0017 */
[----:B------:R0:W-:Y:S04]  /*1f650*/  STL [R1+0x108], R22 ;  /* 0x0001081601007387 */ /* 0x0001e80000100800 */
        /* <DEDUP_REMOVED lines=11> */
[----:B------:R-:W2:Y:S11]  /*1f710*/  LDL.LU R20, [R1+0x140] ;  /* 0x0001400001147983 */ /* 0x000eb60000300800 */
[----:B------:R-:W-:Y:S10]  /*1f720*/  @!UPT UIADD3 URZ, URZ, URZ, URZ ;  /* 0x0000003f3f3ff290 */ /* 0x000ff4000fffe03f */
[----:B------:R-:W-:Y:S04]  /*1f730*/  STL.64 [R1+0xd0], R24 ;  /* 0x0000d01801007387 */ /* 0x000fe80000100a00 */
[----:B------:R-:W-:Y:S04]  /*1f740*/  STL.64 [R1+0xd8], R26 ;  /* 0x0000d81a01007387 */ /* 0x000fe80000100a00 */
[----:B------:R-:W0:Y:S04]  /*1f750*/  LDSM.16.MT88.4 R24, [R0+0x4080] ;  /* 0x004080000018783b */ /* 0x000e280000004200 */
[----:B------:R-:W2:Y:S04]  /*1f760*/  LDL.LU R21, [R1+0x144] ;  /* 0x0001440001157983 */ /* 0x000ea80000300800 */
[----:B------:R-:W2:Y:S04]  /*1f770*/  LDL.LU R22, [R1+0x148] ;  /* 0x0001480001167983 */ /* 0x000ea80000300800 */
[----:B------:R-:W2:Y:S01]  /*1f780*/  LDL.LU R23, [R1+0x14c] ;  /* 0x00014c0001177983 */ /* 0x000ea20000300800 */
[----:B0-----:R-:W-:-:S02]  /*1f790*/  IMAD.MOV.U32 R7, RZ, RZ, R24 ;  /* 0x000000ffff077224 */ /* 0x001fc400078e0018 */
[----:B------:R-:W-:Y:S01]  /*1f7a0*/  IMAD.MOV.U32 R6, RZ, RZ, R26 ;  /* 0x000000ffff067224 */ /* 0x000fe200078e001a */
[----:B------:R-:W-:Y:S01]  /*1f7b0*/  MOV R28, R25 ;  /* 0x00000019001c7202 */ /* 0x000fe20000000f00 */
[----:B------:R-:W-:Y:S02]  /*1f7c0*/  IMAD.MOV.U32 R10, RZ, RZ, R27 ;  /* 0x000000ffff0a7224 */ /* 0x000fe400078e001b */
[----:B------:R-:W3:Y:S04]  /*1f7d0*/  LDL.LU.64 R26, [R1+0x3e40] ;  /* 0x003e4000011a7983 */ /* 0x000ee80000300a00 */
[----:B------:R-:W3:Y:S04]  /*1f7e0*/  LDL.LU.64 R24, [R1+0x3e38] ;  /* 0x003e380001187983 */ /* 0x000ee80000300a00 */
[----:B------:R-:W-:Y:S04]  /*1f7f0*/  STL.64 [R1+0x3e10], R6 ;  /* 0x003e100601007387 */ /* 0x000fe80000100a00 */
[----:B------:R0:W-:Y:S04]  /*1f800*/  STL.64 [R1+0x3e08], R4 ;  /* 0x003e080401007387 */ /* 0x0001e80000100a00 */
[----:B0-----:R-:W3:Y:S04]  /*1f810*/  LDL.LU R4, [R1+0x150] ;  /* 0x0001500001047983 */ /* 0x001ee80000300800 */
[----:B------:R-:W3:Y:S04]  /*1f820*/  LDL.LU R5, [R1+0x154] ;  /* 0x0001540001057983 */ /* 0x000ee80000300800 */
[----:B------:R-:W3:Y:S04]  /*1f830*/  LDL.LU R6, [R1+0x158] ;  /* 0x0001580001067983 */ /* 0x000ee80000300800 */
[----:B------:R-:W3:Y:S04]  /*1f840*/  LDL.LU R7, [R1+0x15c] ;  /* 0x00015c0001077983 */ /* 0x000ee80000300800 */
[----:B------:R-:W-:Y:S04]  /*1f850*/  STL.64 [R1+0x3e00], R10 ;  /* 0x003e000a01007387 */ /* 0x000fe80000100a00 */
[----:B------:R3:W-:Y:S04]  /*1f860*/  STL.64 [R1+0x3df8], R8 ;  /* 0x003df80801007387 */ /* 0x0007e80000100a00 */
[----:B------:R-:W-:Y:S01]  /*1f870*/  STL [R1+0x3da0], R0 ;  /* 0x003da00001007387 */ /* 0x000fe20000100800 */
[C---:B---3--:R-:W-:Y:S03]  /*1f880*/  HMMA.16816.F32 R8, R24.reuse, R18, R4 ;  /* 0x000000121808723c */ /* 0x048fe60000001804 */
[----:B------:R-:W3:Y:S11]  /*1f890*/  LDL.LU R4, [R1+0x20] ;  /* 0x0000200001047983 */ /* 0x000ef60000300800 */
[----:B------:R-:W-:Y:S09]  /*1f8a0*/  @!UPT UIADD3 URZ, URZ, URZ, URZ ;  /* 0x0000003f3f3ff290 */ /* 0x000ff2000fffe03f */
[----:B------:R-:W-:Y:S04]  /*1f8b0*/  STL.64 [R1+0xe0], R8 ;  /* 0x0000e00801007387 */ /* 0x000fe80000100a00 */
[----:B------:R-:W-:Y:S04]  /*1f8c0*/  STL.64 [R1+0xe8], R10 ;  /* 0x0000e80a01007387 */ /* 0x000fe80000100a00 */
[----:B------:R-:W0:Y:S01]  /*1f8d0*/  LDSM.16.MT88.4 R8, [R3+0x4000] ;  /* 0x004000000308783b */ /* 0x000e220000004200 */
[----:B--2---:R-:W-:Y:S03]  /*1f8e0*/  HMMA.16816.F32 R20, R24, R14, R20 ;  /* 0x0000000e1814723c */ /* 0x004fe60000001814 */
[----:B------:R-:W3:Y:S04]  /*1f8f0*/  LDL.LU R5, [R1+0x24] ;  /* 0x0000240001057983 */ /* 0x000ee80000300800 */
[----:B------:R1:W-:Y:S01]  /*1f900*/  STL.64 [R1+0x3e28], R14 ;  /* 0x003e280e01007387 */ /* 0x0003e20000100a00 */
[----:B------:R-:W-:Y:S01]  /*1f910*/  IMAD.MOV.U32 R7, RZ, RZ, R12 ;  /* 0x000000ffff077224 */ /* 0x000fe200078e000c */
[----:B------:R-:W-:Y:S11]  /*1f920*/  MOV R6, R13 ;  /* 0x0000000d00067202 */ /* 0x000ff60000000f00 */
[----:B------:R-:W-:Y:S03]  /*1f930*/  @!UPT UIADD3 URZ, URZ, URZ, URZ ;  /* 0x0000003f3f3ff290 */ /* 0x000fe6000fffe03f */
[----:B------:R-:W-:Y:S04]  /*1f940*/  STL.64 [R1+0xb0], R20 ;  /* 0x0000b01401007387 */ /* 0x000fe80000100a00 */
[----:B------:R-:W-:Y:S04]  /*1f950*/  STL.64 [R1+0xb8], R22 ;  /* 0x0000b81601007387 */ /* 0x000fe80000100a00 */
[----:B------:R-:W2:Y:S04]  /*1f960*/  LDSM.16.MT88.4 R20, [R3+0x4080] ;  /* 0x004080000314783b */ /* 0x000ea80000004200 */
[----:B0-----:R0:W-:Y:S04]  /*1f970*/  STL.64 [R1], R8 ;  /* 0x0000000801007387 */ /* 0x0011e80000100a00 */
[----:B------:R4:W-:Y:S04]  /*1f980*/  STL [R1+0x8], R10 ;  /* 0x0000080a01007387 */ /* 0x0009e80000100800 */
[----:B------:R-:W3:Y:S04]  /*1f990*/  LDL.LU R12, [R1+0x1b0] ;  /* 0x0001b000010c7983 */ /* 0x000ee80000300800 */
[----:B------:R-:W3:Y:S04]  /*1f9a0*/  LDL.LU R13, [R1+0x1b4] ;  /* 0x0001b400010d7983 */ /* 0x000ee80000300800 */
[----:B-1----:R-:W3:Y:S01]  /*1f9b0*/  LDL.LU R14, [R1+0x1b8] ;  /* 0x0001b800010e7983 */ /* 0x002ee20000300800 */
[----:B------:R-:W-:-:S03]  /*1f9c0*/  IMAD.MOV.U32 R0, RZ, RZ, R11 ;  /* 0x000000ffff007224 */ /* 0x000fc600078e000b */
[----:B------:R-:W3:Y:S04]  /*1f9d0*/  LDL.LU R15, [R1+0x1bc] ;  /* 0x0001bc00010f7983 */ /* 0x000ee80000300800 */
[----:B0-----:R-:W2:Y:S04]  /*1f9e0*/  LDL.LU R8, [R1+0xc0] ;  /* 0x0000c00001087983 */ /* 0x001ea80000300800 */
[----:B------:R-:W2:Y:S04]  /*1f9f0*/  LDL.LU R9, [R1+0xc4] ;  /* 0x0000c40001097983 */ /* 0x000ea80000300800 */
[----:B----4-:R-:W4:Y:S04]  /*1fa00*/  LDL.LU R10, [R1+0xc8] ;  /* 0x0000c800010a7983 */ /* 0x010f280000300800 */
[----:B------:R-:W4:Y:S04]  /*1fa10*/  LDL.LU R11, [R1+0xcc] ;  /* 0x0000cc00010b7983 */ /* 0x000f280000300800 */
[----:B----4-:R-:W-:Y:S04]  /*1fa20*/  STL.64 [R1+0x3e20], R10 ;  /* 0x003e200a01007387 */ /* 0x010fe80000100a00 */
[----:B--2---:R0:W-:Y:S04]  /*1fa30*/  STL.64 [R1+0x3e18], R8 ;  /* 0x003e180801007387 */ /* 0x0041e80000100a00 */
[----:B0-----:R-:W2:Y:S04]  /*1fa40*/  LDL.LU R8, [R1+0x1a0] ;  /* 0x0001a00001087983 */ /* 0x001ea80000300800 */
[----:B------:R-:W2:Y:S04]  /*1fa50*/  LDL.LU R9, [R1+0x1a4] ;  /* 0x0001a40001097983 */ /* 0x000ea80000300800 */
[----:B------:R-:W2:Y:S04]  /*1fa60*/  LDL.LU R10, [R1+0x1a8] ;  /* 0x0001a800010a7983 */ /* 0x000ea80000300800 */
[----:B------:R-:W2:Y:S04]  /*1fa70*/  LDL.LU R11, [R1+0x1ac] ;  /* 0x0001ac00010b7983 */ /* 0x000ea80000300800 */
[----:B------:R0:W-:Y:S04]  /*1fa80*/  STL.64 [R1+0x3d68], R22 ;  /* 0x003d681601007387 */ /* 0x0001e80000100a00 */
[----:B------:R1:W-:Y:S01]  /*1fa90*/  STL.64 [R1+0x3d60], R20 ;  /* 0x003d601401007387 */ /* 0x0003e20000100a00 */
[----:B0-----:R-:W-:-:S03]  /*1faa0*/  MOV R23, R2 ;  /* 0x0000000200177202 */ /* 0x001fc60000000f00 */
[----:B-1----:R-:W4:Y:S04]  /*1fab0*/  LDL.LU R20, [R1+0x60] ;  /* 0x0000600001147983 */ /* 0x002f280000300800 */
[----:B------:R-:W4:Y:S04]  /*1fac0*/  LDL.LU R21, [R1+0x64] ;  /* 0x0000640001157983 */ /* 0x000f280000300800 */
[----:B------:R-:W2:Y:S04]  /*1fad0*/  LDL.LU R22, [R1+0x68] ;  /* 0x0000680001167983 */ /* 0x000ea80000300800 */
[----:B------:R-:W2:Y:S01]  /*1fae0*/  LDL.LU R2, [R1+0x3e34] ;  /* 0x003e340001027983 */ /* 0x000ea20000300800 */
[----:B---3--:R-:W-:Y:S03]  /*1faf0*/  HMMA.16816.F32 R12, R4, R18, R12 ;  /* 0x00000012040c723c */ /* 0x008fe6000000180c */
[----:B--2---:R-:W0:Y:S04]  /*1fb00*/  LDSM.16.MT88.4 R24, [R2+0x4000] ;  /* 0x004000000218783b */ /* 0x004e280000004200 */
[----:B------:R1:W-:Y:S04]  /*1fb10*/  STL.64 [R1+0x3df0], R22 ;  /* 0x003df01601007387 */ /* 0x0003e80000100a00 */
[----:B----4-:R2:W-:Y:S01]  /*1fb20*/  STL.64 [R1+0x3de8], R20 ;  /* 0x003de81401007387 */ /* 0x0105e20000100a00 */
[----:B-1----:R-:W-:-:S03]  /*1fb30*/  IMAD.MOV.U32 R23, RZ, RZ, R29 ;  /* 0x000000ffff177224 */ /* 0x002fc600078e001d */
[----:B--2---:R-:W2:Y:S04]  /*1fb40*/  LDL.LU R20, [R1+0x70] ;  /* 0x0000700001147983 */ /* 0x004ea80000300800 */
[----:B------:R-:W2:Y:S04]  /*1fb50*/  LDL.LU R21, [R1+0x74] ;  /* 0x0000740001157983 */ /* 0x000ea80000300800 */
[----:B------:R-:W2:Y:S04]  /*1fb60*/  LDL.LU R22, [R1+0x78] ;  /* 0x0000780001167983 */ /* 0x000ea80000300800 */
[----:B------:R-:W3:Y:S04]  /*1fb70*/  LDL.LU R29, [R1+0x3e30] ;  /* 0x003e3000011d7983 */ /* 0x000ee80000300800 */
[----:B------:R-:W-:Y:S04]  /*1fb80*/  STL [R1+0x3d04], R3 ;  /* 0x003d040301007387 */ /* 0x000fe80000100800 */
[----:B0-----:R0:W-:Y:S04]  /*1fb90*/  STL [R1+0x3d34], R24 ;  /* 0x003d341801007387 */ /* 0x0011e80000100800 */
[----:B------:R1:W-:Y:S04]  /*1fba0*/  STL [R1+0x3d30], R25 ;  /* 0x003d301901007387 */ /* 0x0003e80000100800 */
[----:B------:R4:W-:Y:S04]  /*1fbb0*/  STL [R1+0x3d2c], R26 ;  /* 0x003d2c1a01007387 */ /* 0x0009e80000100800 */
[----:B------:R4:W-:Y:S04]  /*1fbc0*/  STL [R1+0x3d28], R27 ;  /* 0x003d281b01007387 */ /* 0x0009e80000100800 */
[----:B0-----:R-:W2:Y:S04]  /*1fbd0*/  LDL.LU R24, [R1+0xa0] ;  /* 0x0000a00001187983 */ /* 0x001ea80000300800 */
[----:B-1----:R-:W2:Y:S04]  /*1fbe0*/  LDL.LU R25, [R1+0xa4] ;  /* 0x0000a40001197983 */ /* 0x002ea80000300800 */
[----:B----4-:R-:W4:Y:S04]  /*1fbf0*/  LDL.LU R26, [R1+0xa8] ;  /* 0x0000a800011a7983 */ /* 0x010f280000300800 */
[----:B------:R-:W4:Y:S04]  /*1fc00*/  LDL.LU R27, [R1+0xac] ;  /* 0x0000ac00011b7983 */ /* 0x000f280000300800 */
[----:B------:R-:W-:Y:S04]  /*1fc10*/  STL.64 [R1+0x80], R12 ;  /* 0x0000800c01007387 */ /* 0x000fe80000100a00 */
[----:B------:R-:W-:Y:S04]  /*1fc20*/  STL.64 [R1+0x88], R14 ;  /* 0x0000880e01007387 */ /* 0x000fe80000100a00 */
[----:B------:R-:W0:Y:S04]  /*1fc30*/  LDSM.16.MT88.4 R12, [R2+0x4080] ;  /* 0x00408000020c783b */ /* 0x000e280000004200 */
[----:B0-----:R-:W-:Y:S04]  /*1fc40*/  STL.64 [R1+0x40], R12 ;  /* 0x0000400c01007387 */ /* 0x001fe80000100a00 */
[----:B------:R0:W-:Y:S04]  /*1fc50*/  STL.64 [R1+0x48], R14 ;  /* 0x0000480e01007387 */ /* 0x0001e80000100a00 */
[----:B0-----:R-:W2:Y:S04]  /*1fc60*/  LDL.LU.64 R14, [R1+0x3e28] ;  /* 0x003e2800010e7983 */ /* 0x001ea80000300a00 */
[----:B------:R-:W-:Y:S01]  /*1fc70*/  STL [R1+0x3d38], R2 ;  /* 0x003d380201007387 */ /* 0x000fe20000100800 */
[----:B--2---:R-:W-:Y:S03]  /*1fc80*/  HMMA.16816.F32 R12, R4, R14, R8 ;  /* 0x0000000e040c723c */ /* 0x004fe60000001808 */
[----:B------:R-:W2:Y:S04]  /*1fc90*/  LDL.LU.64 R10, [R1+0x3e20] ;  /* 0x003e2000010a7983 */ /* 0x000ea80000300a00 */
[----:B------:R-:W2:Y:S04]  /*1fca0*/  LDL.LU.64 R8, [R1+0x3e18] ;  /* 0x003e180001087983 */ /* 0x000ea80000300a00 */
[----:B------:R-:W2:Y:S04]  /*1fcb0*/  LDL.LU.64 R6, [R1+0x3e10] ;  /* 0x003e100001067983 */ /* 0x000ea80000300a00 */
[----:B------:R-:W2:Y:S08]  /*1fcc0*/  LDL.LU.64 R4, [R1+0x3e08] ;  /* 0x003e080001047983 */ /* 0x000eb00000300a00 */
[----:B------:R-:W-:Y:S04]  /*1fcd0*/  STL.64 [R1+0x3cf0], R14 ;  /* 0x003cf00e01007387 */ /* 0x000fe80000100a00 */
[----:B------:R0:W-:Y:S04]  /*1fce0*/  STL.64 [R1+0x3ce8], R12 ;  /* 0x003ce80c01007387 */ /* 0x0001e80000100a00 */
[----:B0-----:R-:W3:Y:S04]  /*1fcf0*/  LDL.LU R12, [R1+0x170] ;  /* 0x00017000010c7983 */ /* 0x001ee80000300800 */
[----:B------:R-:W3:Y:S04]  /*1fd00*/  LDL.LU R13, [R1+0x174] ;  /* 0x00017400010d7983 */ /* 0x000ee80000300800 */
        /* <DEDUP_REMOVED lines=8> */
[----:B------:R-:W4:Y:S02]  /*1fd90*/  LDL.LU.64 R8, [R1+0x3df8] ;  /* 0x003df80001087983 */ /* 0x000f240000300a00 */
[-C--:B----4-:R-:W-:Y:S11]  /*1fda0*/  HMMA.16816.F32 R20, R20, R8.reuse, R24 ;  /* 0x000000081414723c */ /* 0x090ff60000001818 */
[----:B------:R-:W-:Y:S11]  /*1fdb0*/  @!UPT UIADD3 URZ, URZ, URZ, URZ ;  /* 0x0000003f3f3ff290 */ /* 0x000ff6000fffe03f */
[----:B------:R-:W-:Y:S02]  /*1fdc0*/  @!UPT UIADD3 URZ, URZ, URZ, URZ ;  /* 0x0000003f3f3ff290 */ /* 0x000fe4000fffe03f */
[----:B------:R-:W-:Y:S01]  /*1fdd0*/  IMAD.MOV.U32 R26, RZ, RZ, R22 ;  /* 0x000000ffff1a7224 */ /* 0x000fe200078e0016 */
[----:B------:R-:W-:Y:S01]  /*1fde0*/  MOV R25, R21 ;  /* 0x0000001500197202 */ /* 0x000fe20000000f00 */
[----:B------:R-:W-:Y:S02]  /*1fdf0*/  IMAD.MOV.U32 R27, RZ, RZ, R23 ;  /* 0x000000ffff1b7224 */ /* 0x000fe400078e0017 */
[----:B------:R-:W-:Y:S01]  /*1fe00*/  IMAD.MOV.U32 R24, RZ, RZ, R20 ;  /* 0x000000ffff187224 */ /* 0x000fe200078e0014 */
[----:B------:R-:W4:Y:S04]  /*1fe10*/  LDL.LU.64 R22, [R1+0x3df0] ;  /* 0x003df00001167983 */ /* 0x000f280000300a00 */
[----:B------:R-:W4:Y:S04]  /*1fe20*/  LDL.LU.64 R20, [R1+0x3de8] ;  /* 0x003de80001147983 */ /* 0x000f280000300a00 */
[----:B------:R-:W4:Y:S04]  /*1fe30*/  LDL.LU R18, [R1+0x58] ;  /* 0x0000580001127983 */ /* 0x000f280000300800 */
[----:B------:R-:W-:Y:S04]  /*1fe40*/  STL.64 [R1+0x3d48], R26 ;  /* 0x003d481a01007387 */ /* 0x000fe80000100a00 */
[----:B------:R0:W-:Y:S04]  /*1fe50*/  STL.64 [R1+0x3d40], R24 ;  /* 0x003d401801007387 */ /* 0x0001e80000100a00 */
[----:B0-----:R-:W4:Y:S04]  /*1fe60*/  LDL.LU R24, [R1+0x90] ;  /* 0x0000900001187983 */ /* 0x001f280000300800 */
[----:B------:R-:W4:Y:S04]  /*1fe70*/  LDL.LU R25, [R1+0x94] ;  /* 0x0000940001197983 */ /* 0x000f280000300800 */
[----:B------:R-:W4:Y:S01]  /*1fe80*/  LDL.LU R26, [R1+0x98] ;  /* 0x00009800011a7983 */ /* 0x000f220000300800 */
[----:B---3--:R-:W-:Y:S01]  /*1fe90*/  IMAD.MOV.U32 R27, RZ, RZ, R29 ;  /* 0x000000ffff1b7224 */ /* 0x008fe200078e001d */
[----:B--2---:R-:W-:Y:S01]  /*1fea0*/  MOV R19, R11 ;  /* 0x0000000b00137202 */ /* 0x004fe20000000f00 */
[C---:B----4-:R-:W-:Y:S08]  /*1feb0*/  HMMA.16816.F32 R12, R20.reuse, R8, R12 ;  /* 0x00000008140c723c */ /* 0x050ff0000000180c */
[----:B------:R-:W-:Y:S11]  /*1fec0*/  HMMA.16816.F32 R24, R20, R4, R24 ;  /* 0x000000041418723c */ /* 0x000ff60000001818 */
[----:B------:R-:W-:Y:S05]  /*1fed0*/  @!UPT UIADD3 URZ, URZ, URZ, URZ ;  /* 0x0000003f3f3ff290 */ /* 0x000fea000fffe03f */
[----:B------:R-:W-:Y:S01]  /*1fee0*/  MOV R11, R12 ;  /* 0x0000000c000b7202 */ /* 0x000fe20000000f00 */
[----:B------:R-:W-:-:S06]  /*1fef0*/  IMAD.MOV.U32 R29, RZ, RZ, R15 ;  /* 0x000000ffff1d7224 */ /* 0x000fcc00078e000f */
[----:B------:R0:W-:Y:S04]  /*1ff00*/  STL.64 [R1+0x90], R24 ;  /* 0x0000901801007387 */ /* 0x0001e80000100a00 */
[----:B------:R1:W-:Y:S01]  /*1ff10*/  STL [R1+0x98], R26 ;  /* 0x0000981a01007387 */ /* 0x0003e20000100800 */
[----:B------:R-:W-:-:S03]  /*1ff20*/  IMAD.MOV.U32 R2, RZ, RZ, R27 ;  /* 0x000000ffff027224 */ /* 0x000fc600078e001b */
[----:B------:R2:W-:Y:S01]  /*1ff30*/  STL [R1+0x74], R13 ;  /* 0x0000740d01007387 */ /* 0x0005e20000100800 */
[----:B------:R-:W-:-:S03]  /*1ff40*/  IMAD.MOV.U32 R27, RZ, RZ, R10 ;  /* 0x000000ffff1b7224 */ /* 0x000fc600078e000a */
[----:B------:R3:W-:Y:S01]  /*1ff50*/  STL [R1+0x78], R14 ;  /* 0x0000780e01007387 */ /* 0x0007e20000100800 */
[----:B0-----:R-:W-:Y:S01]  /*1ff60*/  IMAD.MOV.U32 R24, RZ, RZ, R7 ;  /* 0x000000ffff187224 */ /* 0x001fe200078e0007 */
[----:B------:R-:W-:Y:S01]  /*1ff70*/  MOV R25, R28 ;  /* 0x0000001c00197202 */ /* 0x000fe20000000f00 */
[----:B-1----:R-:W-:Y:S01]  /*1ff80*/  IMAD.MOV.U32 R26, RZ, RZ, R6 ;  /* 0x000000ffff1a7224 */ /* 0x002fe200078e0006 */
[----:B------:R-:W4:Y:S04]  /*1ff90*/  LDL.LU R7, [R1+0x3de4] ;  /* 0x003de40001077983 */ /* 0x000f280000300800 */
[----:B------:R-:W4:Y:S04]  /*1ffa0*/  LDL.LU R28, [R1+0x3de0] ;  /* 0x003de000011c7983 */ /* 0x000f280000300800 */
[----:B------:R-:W4:Y:S04]  /*1ffb0*/  LDL.LU R6, [R1+0x3ddc] ;  /* 0x003ddc0001067983 */ /* 0x000f280000300800 */
[----:B------:R-:W4:Y:S04]  /*1ffc0*/  LDL.LU R10, [R1+0x3dd8] ;  /* 0x003dd800010a7983 */ /* 0x000f280000300800 */
[----:B------:R-:W4:Y:S04]  /*1ffd0*/  LDL.LU R12, [R1+0x190] ;  /* 0x00019000010c7983 */ /* 0x000f280000300800 */
[----:B--2---:R-:W2:Y:S04]  /*1ffe0*/  LDL.LU R13, [R1+0x194] ;  /* 0x00019400010d7983 */ /* 0x004ea80000300800 */
[----:B---3--:R-:W2:Y:S04]  /*1fff0*/  LDL.LU R14, [R1+0x198] ;  /* 0x00019800010e7983 */ /* 0x008ea80000300800 */
[----:B------:R-:W2:Y:S04]  /*20000*/  LDL.LU R15, [R1+0x19c] ;  /* 0x00019c00010f7983 */ /* 0x000ea80000300800 */
[----:B------:R-:W-:Y:S04]  /*20010*/  STL.64 [R1+0x3db0], R26 ;  /* 0x003db01a01007387 */ /* 0x000fe80000100a00 */
[----:B------:R0:W-:Y:S04]  /*20020*/  STL.64 [R1+0x3da8], R24 ;  /* 0x003da81801007387 */ /* 0x0001e80000100a00 */
[----:B0-----:R-:W3:Y:S04]  /*20030*/  LDL.LU R24, [R1+0x180] ;  /* 0x0001800001187983 */ /* 0x001ee80000300800 */
[----:B------:R-:W3:Y:S04]  /*20040*/  LDL.LU R25, [R1+0x184] ;  /* 0x0001840001197983 */ /* 0x000ee80000300800 */
[----:B------:R-:W2:Y:S04]  /*20050*/  LDL.LU R26, [R1+0x188] ;  /* 0x00018800011a7983 */ /* 0x000ea80000300800 */
[----:B------:R-:W2:Y:S04]  /*20060*/  LDL.LU R27, [R1+0x18c] ;  /* 0x00018c00011b7983 */ /* 0x000ea80000300800 */
[----:B--2---:R-:W-:Y:S04]  /*20070*/  STL.64 [R1+0x3dc0], R26 ;  /* 0x003dc01a01007387 */ /* 0x004fe80000100a00 */
[----:B---3--:R-:W-:Y:S04]  /*20080*/  STL.64 [R1+0x3db8], R24 ;  /* 0x003db81801007387 */ /* 0x008fe80000100a00 */
[----:B------:R-:W2:Y:S04]  /*20090*/  LDL.LU R20, [R1+0x100] ;  /* 0x0001000001147983 */ /* 0x000ea80000300800 */
[----:B------:R-:W2:Y:S04]  /*200a0*/  LDL.LU R21, [R1+0x104] ;  /* 0x0001040001157983 */ /* 0x000ea80000300800 */
[----:B------:R-:W3:Y:S01]  /*200b0*/  LDL.LU R22, [R1+0x108] ;  /* 0x0001080001167983 */ /* 0x000ee20000300800 */
[----:B----4-:R-:W-:-:S03]  /*200c0*/  MOV R23, R7 ;  /* 0x0000000700177202 */ /* 0x010fc60000000f00 */
[----:B------:R-:W4:Y:S04]  /*200d0*/  LDL.LU R7, [R1+0x3dd4] ;  /* 0x003dd40001077983 */ /* 0x000f280000300800 */
[----:B---3--:R-:W-:Y:S04]  /*200e0*/  STL.64 [R1+0x3d78], R22 ;  /* 0x003d781601007387 */ /* 0x008fe80000100a00 */
[----:B--2---:R0:W-:Y:S02]  /*200f0*/  STL.64 [R1+0x3d70], R20 ;  /* 0x003d701401007387 */ /* 0x0041e40000100a00 */
[----:B0-----:R-:W-:-:S02]  /*20100*/  IMAD.MOV.U32 R20, RZ, RZ, R10 ;  /* 0x000000ffff147224 */ /* 0x001fc400078e000a */
[----:B------:R-:W2:Y:S01]  /*20110*/  LDL.LU R10, [R1+0x3dd0] ;  /* 0x003dd000010a7983 */ /* 0x000ea20000300800 */
[----:B------:R-:W-:-:S03]  /*20120*/  IMAD.MOV.U32 R21, RZ, RZ, R6 ;  /* 0x000000ffff157224 */ /* 0x000fc600078e0006 */
[----:B------:R-:W3:Y:S04]  /*20130*/  LDL.LU R6, [R1+0x3dcc] ;  /* 0x003dcc0001067983 */ /* 0x000ee80000300800 */
[----:B------:R-:W2:Y:S01]  /*20140*/  LDL.LU R22, [R1+0x138] ;  /* 0x0001380001167983 */ /* 0x000ea20000300800 */
[----:B------:R-:W-:-:S03]  /*20150*/  MOV R23, R28 ;  /* 0x0000001c00177202 */ /* 0x000fc60000000f00 */
[----:B------:R-:W3:Y:S01]  /*20160*/  LDL.LU R28, [R1+0x3dc8] ;  /* 0x003dc800011c7983 */ /* 0x000ee20000300800 */
[----:B------:R-:W-:Y:S03]  /*20170*/  HMMA.16816.F32 R12, R16, R4, R12 ;  /* 0x00000004100c723c */ /* 0x000fe6000000180c */
[----:B--2---:R-:W-:Y:S04]  /*20180*/  STL.64 [R1+0x3d88], R22 ;  /* 0x003d881601007387 */ /* 0x004fe80000100a00 */
[----:B------:R0:W-:Y:S04]  /*20190*/  STL.64 [R1+0x3d80], R20 ;  /* 0x003d801401007387 */ /* 0x0001e80000100a00 */
[----:B---3--:R-:W1:Y:S04]  /*201a0*/  LDSM.16.MT88.4 R24, [R28+0x5000] ;  /* 0x005000001c18783b */ /* 0x008e680000004200 */
[----:B0-----:R-:W2:Y:S01]  /*201b0*/  LDL.LU R20, [R1+0x110] ;  /* 0x0001100001147983 */ /* 0x001ea20000300800 */
[----:B----4-:R-:W-:Y:S01]  /*201c0*/  IMAD.MOV.U32 R22, RZ, RZ, R7 ;  /* 0x000000ffff167224 */ /* 0x010fe200078e0007 */
[----:B------:R-:W-:Y:S01]  /*201d0*/  MOV R23, R6 ;  /* 0x0000000600177202 */ /* 0x000fe20000000f00 */
[----:B------:R-:W-:-:S04]  /*201e0*/  IMAD.MOV.U32 R21, RZ, RZ, R10 ;  /* 0x000000ffff157224 */ /* 0x000fc800078e000a */
[----:B------:R-:W-:Y:S02]  /*201f0*/  STL.64 [R1+0x3d98], R22 ;  /* 0x003d981601007387 */ /* 0x000fe40000100a00 */
[----:B------:R-:W-:Y:S01]  /*20200*/  IMAD.MOV.U32 R3, RZ, RZ, R12 ;  /* 0x000000ffff037224 */ /* 0x000fe200078e000c */
[----:B------:R-:W-:Y:S01]  /*20210*/  MOV R6, R14 ;  /* 0x0000000e00067202 */ /* 0x000fe20000000f00 */
[----:B------:R-:W-:Y:S02]  /*20220*/  IMAD.MOV.U32 R10, RZ, RZ, R13 ;  /* 0x000000ffff0a7224 */ /* 0x000fe400078e000d */
[----:B------:R-:W-:Y:S02]  /*20230*/  IMAD.MOV.U32 R7, RZ, RZ, R15 ;  /* 0x000000ffff077224 */ /* 0x000fe400078e000f */
[----:B-1----:R-:W-:Y:S01]  /*20240*/  IMAD.MOV.U32 R13, RZ, RZ, R26 ;  /* 0x000000ffff0d7224 */ /* 0x002fe200078e001a */
[----:B------:R-:W-:Y:S01]  /*20250*/  MOV R14, R25 ;  /* 0x00000019000e7202 */ /* 0x000fe20000000f00 */
[----:B------:R-:W-:-:S02]  /*20260*/  IMAD.MOV.U32 R12, RZ, RZ, R27 ;  /* 0x000000ffff0c7224 */ /* 0x000fc400078e001b */
[----:B------:R-:W-:Y:S01]  /*20270*/  IMAD.MOV.U32 R15, RZ, RZ, R24 ;  /* 0x000000ffff0f7224 */ /* 0x000fe200078e0018 */
[----:B--2---:R0:W-:Y:S04]  /*20280*/  STL.64 [R1+0x3d90], R20 ;  /* 0x003d901401007387 */ /* 0x0041e80000100a00 */
[----:B0-----:R-:W2:Y:S04]  /*20290*/  LDL.LU R20, [R1+0x160] ;  /* 0x0001600001147983 */ /* 0x001ea80000300800 */
[----:B------:R-:W2:Y:S04]  /*202a0*/  LDL.LU R21, [R1+0x164] ;  /* 0x0001640001157983 */ /* 0x000ea80000300800 */
[----:B------:R-:W2:Y:S04]  /*202b0*/  LDL.LU R22, [R1+0x168] ;  /* 0x0001680001167983 */ /* 0x000ea80000300800 */
[----:B------:R-:W2:Y:S04]  /*202c0*/  LDL.LU R23, [R1+0x16c] ;  /* 0x00016c0001177983 */ /* 0x000ea80000300800 */
[----:B------:R-:W3:Y:S04]  /*202d0*/  LDL.LU.64 R26, [R1+0x3dc0] ;  /* 0x003dc000011a7983 */ /* 0x000ee80000300a00 */
[----:B------:R-:W3:Y:S02]  /*202e0*/  LDL.LU.64 R24, [R1+0x3db8] ;  /* 0x003db80001187983 */ /* 0x000ee40000300a00 */
[----:B---3--:R-:W-:Y:S02]  /*202f0*/  HMMA.16816.F32 R16, R16, R8, R24 ;  /* 0x000000081010723c */ /* 0x008fe40000001818 */
[----:B------:R-:W2:Y:S04]  /*20300*/  LDL.LU.64 R26, [R1+0x3db0] ;  /* 0x003db000011a7983 */ /* 0x000ea80000300a00 */
[----:B------:R-:W2:Y:S11]  /*20310*/  LDL.LU.64 R24, [R1+0x3da8] ;  /* 0x003da80001187983 */ /* 0x000eb60000300a00 */
[----:B------:R-:W-:Y:S06]  /*20320*/  @!UPT UIADD3 URZ, URZ, URZ, URZ ;  /* 0x0000003f3f3ff290 */ /* 0x000fec000fffe03f */
[----:B------:R-:W-:Y:S04]  /*20330*/  STL.64 [R1+0x1a0], R16 ;  /* 0x0001a01001007387 */ /* 0x000fe80000100a00 */
[----:B------:R-:W-:Y:S04]  /*20340*/  STL.64 [R1+0x1a8], R18 ;  /* 0x0001a81201007387 */ /* 0x000fe80000100a00 */
[----:B------:R-:W0:Y:S04]  /*20350*/  LDSM.16.MT88.4 R16, [R28+0x5080] ;  /* 0x005080001c10783b */ /* 0x000e280000004200 */
[----:B0-----:R0:W-:Y:S04]  /*20360*/  STL.64 [R1+0x3ca8], R18 ;  /* 0x003ca81201007387 */ /* 0x0011e80000100a00 */
[----:B------:R1:W-:Y:S01]  /*20370*/  STL.64 [R1+0x3ca0], R16 ;  /* 0x003ca01001007387 */ /* 0x0003e20000100a00 */
[----:B0-----:R-:W-:-:S03]  /*20380*/  MOV R19, R0 ;  /* 0x0000000000137202 */ /* 0x001fc60000000f00 */
[----:B-1----:R-:W3:Y:S04]  /*20390*/  LDL.LU R16, [R1] ;  /* 0x0000000001107983 */ /* 0x002ee80000300800 */
[----:B------:R-:W3:Y:S04]  /*203a0*/  LDL.LU R17, [R1+0x4] ;  /* 0x0000040001117983 */ /* 0x000ee80000300800 */
[----:B------:R-:W3:Y:S04]  /*203b0*/  LDL.LU R18, [R1+0x8] ;  /* 0x0000080001127983 */ /* 0x000ee80000300800 */
[----:B------:R-:W4:Y:S01]  /*203c0*/  LDL.LU R0, [R1+0x3da0] ;  /* 0x003da00001007983 */ /* 0x000f220000300800 */
        /* <DEDUP_REMOVED lines=12> */
[----:B------:R-:W2:Y:S04]  /*20490*/  LDL.LU R25, [R1+0xd4] ;  /* 0x0000d40001197983 */ /* 0x000ea80000300800 */
[----:B------:R-:W2:Y:S04]  /*204a0*/  LDL.LU R26, [R1+0xd8] ;  /* 0x0000d800011a7983 */ /* 0x000ea80000300800 */
[----:B------:R-:W2:Y:S04]  /*204b0*/  LDL.LU R27, [R1+0xdc] ;  /* 0x0000dc00011b7983 */ /* 0x000ea80000300800 */
[----:B----4-:R-:W0:Y:S04]  /*204c0*/  LDSM.16.MT88.4 R20, [R0+0x5000] ;  /* 0x005000000014783b */ /* 0x010e280000004200 */
[----:B--2---:R-:W-:Y:S04]  /*204d0*/  STL.64 [R1+0x3d58], R26 ;  /* 0x003d581a01007387 */ /* 0x004fe80000100a00 */
[----:B------:R1:W-:Y:S04]  /*204e0*/  STL.64 [R1+0x3d50], R24 ;  /* 0x003d501801007387 */ /* 0x0003e80000100a00 */
[----:B-1----:R-:W2:Y:S04]  /*204f0*/  LDL.LU R24, [R1+0xf0] ;  /* 0x0000f00001187983 */ /* 0x002ea80000300800 */
[----:B------:R-:W2:Y:S04]  /*20500*/  LDL.LU R25, [R1+0xf4] ;  /* 0x0000f40001197983 */ /* 0x000ea80000300800 */
[----:B------:R-:W2:Y:S04]  /*20510*/  LDL.LU R26, [R1+0xf8] ;  /* 0x0000f800011a7983 */ /* 0x000ea80000300800 */
[----:B------:R-:W2:Y:S04]  /*20520*/  LDL.LU R27, [R1+0xfc] ;  /* 0x0000fc00011b7983 */ /* 0x000ea80000300800 */
[----:B0-----:R-:W-:Y:S04]  /*20530*/  STL.64 [R1+0x60], R20 ;  /* 0x0000601401007387 */ /* 0x001fe80000100a00 */
[----:B------:R0:W-:Y:S04]  /*20540*/  STL.64 [R1+0x68], R22 ;  /* 0x0000681601007387 */ /* 0x0001e80000100a00 */
[----:B0-----:R-:W3:Y:S04]  /*20550*/  LDL.LU.64 R22, [R1+0x3d88] ;  /* 0x003d880001167983 */ /* 0x001ee80000300a00 */
[----:B------:R-:W3:Y:S02]  /*20560*/  LDL.LU.64 R20, [R1+0x3d80] ;  /* 0x003d800001147983 */ /* 0x000ee40000300a00 */
[C---:B---3--:R-:W-:Y:S11]  /*20570*/  HMMA.16816.F32 R20, R16.reuse, R4, R20 ;  /* 0x000000041014723c */ /* 0x048ff60000001814 */
[----:B------:R-:W-:Y:S11]  /*20580*/  @!UPT UIADD3 URZ, URZ, URZ, URZ ;  /* 0x0000003f3f3ff290 */ /* 0x000ff6000fffe03f */
[----:B------:R-:W-:Y:S01]  /*20590*/  @!UPT UIADD3 URZ, URZ, URZ, URZ ;  /* 0x0000003f3f3ff290 */ /* 0x000fe2000fffe03f */
[----:B------:R-:W-:Y:S04]  /*205a0*/  STL.64 [R1+0x190], R20 ;  /* 0x0001901401007387 */ /* 0x000fe80000100a00 */
[----:B------:R0:W-:Y:S04]  /*205b0*/  STL.64 [R1+0x198], R22 ;  /* 0x0001981601007387 */ /* 0x0001e80000100a00 */
[----:B0-----:R-:W3:Y:S04]  /*205c0*/  LDL.LU.64 R22, [R1+0x3d78] ;  /* 0x003d780001167983 */ /* 0x001ee80000300a00 */
[----:B------:R-:W3:Y:S02]  /*205d0*/  LDL.LU.64 R20, [R1+0x3d70] ;  /* 0x003d700001147983 */ /* 0x000ee40000300a00 */
[----:B---3--:R-:W-:Y:S02]  /*205e0*/  HMMA.16816.F32 R16, R16, R8, R20 ;  /* 0x000000081010723c */ /* 0x008fe40000001814 */
[----:B------:R-:W2:Y:S04]  /*205f0*/  LDL.LU.64 R22, [R1+0x3d68] ;  /* 0x003d680001167983 */ /* 0x000ea80000300a00 */
[----:B------:R-:W2:Y:S11]  /*20600*/  LDL.LU.64 R20, [R1+0x3d60] ;  /* 0x003d600001147983 */ /* 0x000eb60000300a00 */
[----:B------:R-:W-:Y:S06]  /*20610*/  @!UPT UIADD3 URZ, URZ, URZ, URZ ;  /* 0x0000003f3f3ff290 */ /* 0x000fec000fffe03f */
[----:B------:R0:W-:Y:S04]  /*20620*/  STL.64 [R1+0x170], R16 ;  /* 0x0001701001007387 */ /* 0x0001e80000100a00 */
[----:B------:R1:W-:Y:S01]  /*20630*/  STL.64 [R1+0x178], R18 ;  /* 0x0001781201007387 */ /* 0x0003e20000100a00 */
[----:B0-----:R-:W-:Y:S02]  /*20640*/  IMAD.MOV.U32 R17, RZ, RZ, R14 ;  /* 0x000000ffff117224 */ /* 0x001fe400078e000e */
[----:B-1----:R-:W-:Y:S01]  /*20650*/  IMAD.MOV.U32 R19, RZ, RZ, R12 ;  /* 0x000000ffff137224 */ /* 0x002fe200078e000c */
[----:B------:R-:W-:Y:S01]  /*20660*/  MOV R18, R13 ;  /* 0x0000000d00127202 */ /* 0x000fe20000000f00 */
[----:B------:R-:W3:Y:S01]  /*20670*/  LDL.LU R12, [R1+0x80] ;  /* 0x00008000010c7983 */ /* 0x000ee20000300800 */
[----:B------:R-:W-:-:S03]  /*20680*/  IMAD.MOV.U32 R16, RZ, RZ, R15 ;  /* 0x000000ffff107224 */ /* 0x000fc600078e000f */
[----:B------:R-:W3:Y:S04]  /*20690*/  LDL.LU R13, [R1+0x84] ;  /* 0x00008400010d7983 */ /* 0x000ee80000300800 */
[----:B------:R-:W4:Y:S04]  /*206a0*/  LDL.LU R14, [R1+0x88] ;  /* 0x00008800010e7983 */ /* 0x000f280000300800 */
[----:B------:R-:W4:Y:S04]  /*206b0*/  LDL.LU R15, [R1+0x8c] ;  /* 0x00008c00010f7983 */ /* 0x000f280000300800 */
[----:B----4-:R-:W-:Y:S04]  /*206c0*/  STL.64 [R1+0x3d10], R14 ;  /* 0x003d100e01007387 */ /* 0x010fe80000100a00 */
[----:B---3--:R0:W-:Y:S04]  /*206d0*/  STL.64 [R1+0x3d08], R12 ;  /* 0x003d080c01007387 */ /* 0x0081e80000100a00 */
[----:B0-----:R-:W3:Y:S04]  /*206e0*/  LDL.LU R12, [R1+0xb0] ;  /* 0x0000b000010c7983 */ /* 0x001ee80000300800 */
[----:B------:R-:W3:Y:S04]  /*206f0*/  LDL.LU R13, [R1+0xb4] ;  /* 0x0000b400010d7983 */ /* 0x000ee80000300800 */
[----:B------:R-:W4:Y:S04]  /*20700*/  LDL.LU R14, [R1+0xb8] ;  /* 0x0000b800010e7983 */ /* 0x000f280000300800 */
[----:B------:R-:W4:Y:S01]  /*20710*/  LDL.LU R15, [R1+0xbc] ;  /* 0x0000bc00010f7983 */ /* 0x000f220000300800 */
[C---:B--2---:R-:W-:Y:S03]  /*20720*/  HMMA.16816.F32 R24, R20.reuse, R4, R24 ;  /* 0x000000041418723c */ /* 0x044fe60000001818 */
[----:B----4-:R-:W-:Y:S04]  /*20730*/  STL.64 [R1+0x3d20], R14 ;  /* 0x003d200e01007387 */ /* 0x010fe80000100a00 */
[----:B---3--:R0:W-:Y:S04]  /*20740*/  STL.64 [R1+0x3d18], R12 ;  /* 0x003d180c01007387 */ /* 0x0081e80000100a00 */
[----:B0-----:R-:W2:Y:S04]  /*20750*/  LDL.LU R12, [R1+0xe0] ;  /* 0x0000e000010c7983 */ /* 0x001ea80000300800 */
[----:B------:R-:W2:Y:S04]  /*20760*/  LDL.LU R13, [R1+0xe4] ;  /* 0x0000e400010d7983 */ /* 0x000ea80000300800 */
[----:B------:R-:W2:Y:S04]  /*20770*/  LDL.LU R14, [R1+0xe8] ;  /* 0x0000e800010e7983 */ /* 0x000ea80000300800 */
[----:B------:R-:W2:Y:S04]  /*20780*/  LDL.LU R15, [R1+0xec] ;  /* 0x0000ec00010f7983 */ /* 0x000ea80000300800 */
        /* <DEDUP_REMOVED lines=8> */
[----:B0-----:R-:W4:Y:S04]  /*20810*/  LDL.LU.64 R26, [R1+0x3d58] ;  /* 0x003d5800011a7983 */ /* 0x001f280000300a00 */
[----:B------:R-:W4:Y:S02]  /*20820*/  LDL.LU.64 R24, [R1+0x3d50] ;  /* 0x003d500001187983 */ /* 0x000f240000300a00 */
[----:B----4-:R-:W-:Y:S02]  /*20830*/  HMMA.16816.F32 R20, R20, R8, R24 ;  /* 0x000000081414723c */ /* 0x010fe40000001818 */
[----:B------:R-:W4:Y:S04]  /*20840*/  LDL.LU.64 R26, [R1+0x3d48] ;  /* 0x003d4800011a7983 */ /* 0x000f280000300a00 */
[----:B------:R-:W2:Y:S11]  /*20850*/  LDL.LU.64 R24, [R1+0x3d40] ;  /* 0x003d400001187983 */ /* 0x000eb60000300a00 */
[----:B------:R-:W-:Y:S06]  /*20860*/  @!UPT UIADD3 URZ, URZ, URZ, URZ ;  /* 0x0000003f3f3ff290 */ /* 0x000fec000fffe03f */
[----:B------:R0:W-:Y:S04]  /*20870*/  STL.64 [R1+0x150], R20 ;  /* 0x0001501401007387 */ /* 0x0001e80000100a00 */
[----:B------:R1:W-:Y:S04]  /*20880*/  STL.64 [R1+0x158], R22 ;  /* 0x0001581601007387 */ /* 0x0003e80000100a00 */
[----:B0-----:R-:W2:Y:S04]  /*20890*/  LDL.LU.64 R20, [R1+0x60] ;  /* 0x0000600001147983 */ /* 0x001ea80000300a00 */
[----:B-1----:R-:W2:Y:S04]  /*208a0*/  LDL.LU.64 R22, [R1+0x68] ;  /* 0x0000680001167983 */ /* 0x002ea80000300a00 */
[----:B--2---:R-:W-:Y:S04]  /*208b0*/  STL.64 [R1+0x3c98], R22 ;  /* 0x003c981601007387 */ /* 0x004fe80000100a00 */
[----:B------:R0:W-:Y:S04]  /*208c0*/  STL.64 [R1+0x3c90], R20 ;  /* 0x003c901401007387 */ /* 0x0001e80000100a00 */
[----:B0-----:R-:W2:Y:S04]  /*208d0*/  LDL.LU R20, [R1+0x90] ;  /* 0x0000900001147983 */ /* 0x001ea80000300800 */
[----:B------:R-:W2:Y:S04]  /*208e0*/  LDL.LU R21, [R1+0x94] ;  /* 0x0000940001157983 */ /* 0x000ea80000300800 */
[----:B------:R-:W2:Y:S01]  /*208f0*/  LDL.LU R22, [R1+0x98] ;  /* 0x0000980001167983 */ /* 0x000ea20000300800 */
[----:B------:R-:W-:-:S03]  /*20900*/  IMAD.MOV.U32 R23, RZ, RZ, R2 ;  /* 0x000000ffff177224 */ /* 0x000fc600078e0002 */
[----:B------:R-:W3:Y:S04]  /*20910*/  LDL.LU R2, [R1+0x3d38] ;  /* 0x003d380001027983 */ /* 0x000ee80000300800 */
[----:B--2---:R4:W-:Y:S04]  /*20920*/  STL.64 [R1+0x3cb8], R22 ;  /* 0x003cb81601007387 */ /* 0x0049e80000100a00 */
[----:B------:R0:W-:Y:S01]  /*20930*/  STL.64 [R1+0x3cb0], R20 ;  /* 0x003cb01401007387 */ /* 0x0001e20000100a00 */
[----:B----4-:R-:W-:Y:S01]  /*20940*/  IMAD.MOV.U32 R22, RZ, RZ, R26 ;  /* 0x000000ffff167224 */ /* 0x010fe200078e001a */
[----:B------:R-:W-:-:S02]  /*20950*/  MOV R23, R27 ;  /* 0x0000001b00177202 */ /* 0x000fc40000000f00 */
[----:B0-----:R-:W-:Y:S01]  /*20960*/  MOV R20, R24 ;  /* 0x0000001800147202 */ /* 0x001fe20000000f00 */
[----:B------:R-:W-:Y:S01]  /*20970*/  IMAD.MOV.U32 R21, RZ, RZ, R25 ;  /* 0x000000ffff157224 */ /* 0x000fe200078e0019 */
[----:B------:R-:W2:Y:S04]  /*20980*/  LDL.LU R24, [R1+0x3d34] ;  /* 0x003d340001187983 */ /* 0x000ea80000300800 */
[----:B------:R-:W2:Y:S04]  /*20990*/  LDL.LU R25, [R1+0x3d30] ;  /* 0x003d300001197983 */ /* 0x000ea80000300800 */
[----:B------:R-:W2:Y:S04]  /*209a0*/  LDL.LU R26, [R1+0x3d2c] ;  /* 0x003d2c00011a7983 */ /* 0x000ea80000300800 */
[----:B------:R-:W2:Y:S04]  /*209b0*/  LDL.LU R27, [R1+0x3d28] ;  /* 0x003d2800011b7983 */ /* 0x000ea80000300800 */
[----:B------:R-:W-:Y:S04]  /*209c0*/  STL.64 [R1+0x3cc8], R22 ;  /* 0x003cc81601007387 */ /* 0x000fe80000100a00 */
[----:B------:R0:W-:Y:S04]  /*209d0*/  STL.64 [R1+0x3cc0], R20 ;  /* 0x003cc01401007387 */ /* 0x0001e80000100a00 */
[----:B0-----:R-:W4:Y:S04]  /*209e0*/  LDL.LU R20, [R1+0xc0] ;  /* 0x0000c00001147983 */ /* 0x001f280000300800 */
[----:B------:R-:W4:Y:S04]  /*209f0*/  LDL.LU R21, [R1+0xc4] ;  /* 0x0000c40001157983 */ /* 0x000f280000300800 */
[----:B------:R-:W4:Y:S04]  /*20a00*/  LDL.LU R22, [R1+0xc8] ;  /* 0x0000c80001167983 */ /* 0x000f280000300800 */
        /* <DEDUP_REMOVED lines=9> */
[----:B------:R-:W3:Y:S04]  /*20aa0*/  LDL.LU.64 R14, [R1+0x3d10] ;  /* 0x003d1000010e7983 */ /* 0x000ee80000300a00 */
[----:B------:R-:W3:Y:S11]  /*20ab0*/  LDL.LU.64 R12, [R1+0x3d08] ;  /* 0x003d0800010c7983 */ /* 0x000ef60000300a00 */
[----:B------:R-:W-:Y:S06]  /*20ac0*/  @!UPT UIADD3 URZ, URZ, URZ, URZ ;  /* 0x0000003f3f3ff290 */ /* 0x000fec000fffe03f */
[----:B------:R0:W-:Y:S04]  /*20ad0*/  STL.64 [R1+0x120], R24 ;  /* 0x0001201801007387 */ /* 0x0001e80000100a00 */
[----:B------:R1:W-:Y:S01]  /*20ae0*/  STL.64 [R1+0x128], R26 ;  /* 0x0001281a01007387 */ /* 0x0003e20000100a00 */
[----:B0-----:R-:W-:-:S03]  /*20af0*/  IMAD.MOV.U32 R24, RZ, RZ, R3 ;  /* 0x000000ffff187224 */ /* 0x001fc600078e0003 */
[----:B------:R-:W2:Y:S01]  /*20b00*/  LDL.LU R3, [R1+0x3d04] ;  /* 0x003d040001037983 */ /* 0x000ea20000300800 */
[----:B------:R-:W-:Y:S01]  /*20b10*/  IMAD.MOV.U32 R25, RZ, RZ, R10 ;  /* 0x000000ffff197224 */ /* 0x000fe200078e000a */
[----:B-1----:R-:W-:Y:S01]  /*20b20*/  MOV R26, R6 ;  /* 0x00000006001a7202 */ /* 0x002fe20000000f00 */
[----:B------:R-:W-:Y:S01]  /*20b30*/  IMAD.MOV.U32 R27, RZ, RZ, R7 ;  /* 0x000000ffff1b7224 */ /* 0x000fe200078e0007 */
[----:B------:R-:W2:Y:S04]  /*20b40*/  LDL.LU R10, [R1+0x3d00] ;  /* 0x003d0000010a7983 */ /* 0x000ea80000300800 */
[----:B------:R-:W4:Y:S04]  /*20b50*/  LDL.LU R6, [R1+0x3cfc] ;  /* 0x003cfc0001067983 */ /* 0x000f280000300800 */
[----:B------:R-:W4:Y:S01]  /*20b60*/  LDL.LU R7, [R1+0x3cf8] ;  /* 0x003cf80001077983 */ /* 0x000f220000300800 */
[----:B---3--:R-:W-:Y:S11]  /*20b70*/  HMMA.16816.F32 R12, R16, R4, R12 ;  /* 0x00000004100c723c */ /* 0x008ff6000000180c */
[----:B------:R-:W-:Y:S11]  /*20b80*/  @!UPT UIADD3 URZ, URZ, URZ, URZ ;  /* 0x0000003f3f3ff290 */ /* 0x000ff6000fffe03f */
[----:B------:R-:W-:Y:S01]  /*20b90*/  @!UPT UIADD3 URZ, URZ, URZ, URZ ;  /* 0x0000003f3f3ff290 */ /* 0x000fe2000fffe03f */
[----:B------:R-:W-:Y:S04]  /*20ba0*/  STL.64 [R1+0x110], R12 ;  /* 0x0001100c01007387 */ /* 0x000fe80000100a00 */
[----:B------:R-:W-:Y:S04]  /*20bb0*/  STL.64 [R1+0x118], R14 ;  /* 0x0001180e01007387 */ /* 0x000fe80000100a00 */
[----:B------:R-:W0:Y:S04]  /*20bc0*/  LDSM.16.MT88.4 R12, [R0+0x5080] ;  /* 0x00508000000c783b */ /* 0x000e280000004200 */
[----:B------:R-:W-:Y:S04]  /*20bd0*/  STL [R1+0x3c88], R0 ;  /* 0x003c880001007387 */ /* 0x000fe80000100800 */
[----:B0-----:R-:W-:Y:S04]  /*20be0*/  STL.64 [R1+0x20], R12 ;  /* 0x0000200c01007387 */ /* 0x001fe80000100a00 */
[----:B------:R-:W-:Y:S04]  /*20bf0*/  STL.64 [R1+0x28], R14 ;  /* 0x0000280e01007387 */ /* 0x000fe80000100a00 */
[----:B--2---:R-:W0:Y:S04]  /*20c00*/  LDSM.16.MT88.4 R12, [R3+0x5000] ;  /* 0x00500000030c783b */ /* 0x004e280000004200 */
[----:B0-----:R-:W-:Y:S04]  /*20c10*/  STL.64 [R1+0x10], R12 ;  /* 0x0000100c01007387 */ /* 0x001fe80000100a00 */
[----:B------:R-:W-:Y:S04]  /*20c20*/  STL.64 [R1+0x18], R14 ;  /* 0x0000180e01007387 */ /* 0x000fe80000100a00 */
[----:B------:R-:W0:Y:S04]  /*20c30*/  LDSM.16.MT88.4 R12, [R3+0x5080] ;  /* 0x00508000030c783b */ /* 0x000e280000004200 */
[----:B0-----:R-:W-:Y:S01]  /*20c40*/  STL.64 [R1], R12 ;  /* 0x0000000c01007387 */ /* 0x001fe20000100a00 */
[----:B------:R-:W-:-:S03]  /*20c50*/  IMAD.MOV.U32 R0, RZ, RZ, R15 ;  /* 0x000000ffff007224 */ /* 0x000fc600078e000f */
[----:B------:R0:W-:Y:S04]  /*20c60*/  STL [R1+0x8], R14 ;  /* 0x0000080e01007387 */ /* 0x0001e80000100800 */
[----:B0-----:R-:W2:Y:S04]  /*20c70*/  LDL.LU.64 R14, [R1+0x3cf0] ;  /* 0x003cf000010e7983 */ /* 0x001ea80000300a00 */
[----:B------:R-:W2:Y:S02]  /*20c80*/  LDL.LU.64 R12, [R1+0x3ce8] ;  /* 0x003ce800010c7983 */ /* 0x000ea40000300a00 */
[----:B--2---:R-:W-:Y:S02]  /*20c90*/  HMMA.16816.F32 R12, R16, R8, R12 ;  /* 0x00000008100c723c */ /* 0x004fe4000000180c */
[----:B------:R-:W4:Y:S04]  /*20ca0*/  LDL.LU.64 R18, [R1+0x3ce0] ;  /* 0x003ce00001127983 */ /* 0x000f280000300a00 */
[----:B------:R-:W4:Y:S11]  /*20cb0*/  LDL.LU.64 R16, [R1+0x3cd8] ;  /* 0x003cd80001107983 */ /* 0x000f360000300a00 */
[----:B------:R-:W-:Y:S06]  /*20cc0*/  @!UPT UIADD3 URZ, URZ, URZ, URZ ;  /* 0x0000003f3f3ff290 */ /* 0x000fec000fffe03f */
[----:B------:R-:W-:Y:S04]  /*20cd0*/  STL.64 [R1+0x100], R12 ;  /* 0x0001000c01007387 */ /* 0x000fe80000100a00 */
[----:B------:R-:W-:Y:S04]  /*20ce0*/  STL.64 [R1+0x108], R14 ;  /* 0x0001080e01007387 */ /* 0x000fe80000100a00 */
[----:B------:R-:W0:Y:S04]  /*20cf0*/  LDSM.16.MT88.4 R12, [R2+0x5000] ;  /* 0x00500000020c783b */ /* 0x000e280000004200 */
[----:B0-----:R0:W-:Y:S04]  /*20d00*/  STL.64 [R1+0x3bf0], R14 ;  /* 0x003bf00e01007387 */ /* 0x0011e80000100a00 */
[----:B------:R1:W-:Y:S01]  /*20d10*/  STL.64 [R1+0x3be8], R12 ;  /* 0x003be80c01007387 */ /* 0x0003e20000100a00 */
[----:B0-----:R-:W-:Y:S01]  /*20d20*/  IMAD.MOV.U32 R15, RZ, RZ, R29 ;  /* 0x000000ffff0f7224 */ /* 0x001fe200078e001d */
[----:B-1----:R-:W-:-:S02]  /*20d30*/  MOV R12, R11 ;  /* 0x0000000b000c7202 */ /* 0x002fc40000000f00 */
[----:B------:R-:W2:Y:S04]  /*20d40*/  LDL.LU R11, [R1+0x3cd4] ;  /* 0x003cd400010b7983 */ /* 0x000ea80000300800 */
[----:B------:R-:W3:Y:S04]  /*20d50*/  LDL.LU R13, [R1+0x74] ;  /* 0x00007400010d7983 */ /* 0x000ee80000300800 */
[----:B------:R-:W3:Y:S04]  /*20d60*/  LDL.LU R14, [R1+0x78] ;  /* 0x00007800010e7983 */ /* 0x000ee80000300800 */
[----:B------:R-:W2:Y:S01]  /*20d70*/  LDL.LU R29, [R1+0x3cd0] ;  /* 0x003cd000011d7983 */ /* 0x000ea20000300800 */
[C---:B----4-:R-:W-:Y:S11]  /*20d80*/  HMMA.16816.F32 R20, R16.reuse, R6, R20 ;  /* 0x000000061014723c */ /* 0x050ff60000001814 */
        /* <DEDUP_REMOVED lines=20> */
[----:B------:R-:W2:Y:S01]  /*20ed0*/  LDL.LU.64 R20, [R1+0x3c90] ;  /* 0x003c900001147983 */ /* 0x000ea20000300a00 */
[----:B---3--:R-:W-:Y:S03]  /*20ee0*/  HMMA.16816.F32 R12, R16, R10, R12 ;  /* 0x0000000a100c723c */ /* 0x008fe6000000180c */
[----:B------:R-:W0:Y:S04]  /*20ef0*/  LDSM.16.MT88.4 R16, [R2+0x5080] ;  /* 0x005080000210783b */ /* 0x000e280000004200 */
[----:B0-----:R-:W-:Y:S11]  /*20f00*/  STL.64 [R1+0x3bd8], R18 ;  /* 0x003bd81201007387 */ /* 0x001ff60000100a00 */
[----:B------:R-:W-:Y:S05]  /*20f10*/  @!UPT UIADD3 URZ, URZ, URZ, URZ ;  /* 0x0000003f3f3ff290 */ /* 0x000fea000fffe03f */
[----:B------:R-:W-:Y:S04]  /*20f20*/  STL.64 [R1+0xa0], R12 ;  /* 0x0000a00c01007387 */ /* 0x000fe80000100a00 */
[----:B------:R2:W-:Y:S04]  /*20f30*/  STL.64 [R1+0xa8], R14 ;  /* 0x0000a80e01007387 */ /* 0x0005e80000100a00 */
[----:B------:R-:W-:Y:S04]  /*20f40*/  STL.64 [R1+0x3bd0], R16 ;  /* 0x003bd01001007387 */ /* 0x000fe80000100a00 */
[----:B------:R-:W-:Y:S01]  /*20f50*/  LDSM.16.MT88.4 R16, [R28+0x6080] ;  /* 0x006080001c10783b */ /* 0x000fe20000004200 */
[----:B--2---:R-:W-:Y:S01]  /*20f60*/  HMMA.16816.F32 R12, R20, R6, R24 ;  /* 0x00000006140c723c */ /* 0x004fe20000001818 */
[----:B------:R-:W-:Y:S01]  /*20f70*/  IMAD.MOV.U32 R9, RZ, RZ, R20 ;  /* 0x000000ffff097224 */ /* 0x000fe200078e0014 */
[----:B------:R-:W-:Y:S01]  /*20f80*/  MOV R8, R21 ;  /* 0x0000001500087202 */ /* 0x000fe20000000f00 */
[----:B------:R-:W-:Y:S01]  /*20f90*/  IMAD.MOV.U32 R5, RZ, RZ, R22 ;  /* 0x000000ffff057224 */ /* 0x000fe200078e0016 */
[----:B------:R-:W-:Y:S01]  /*20fa0*/  LDSM.16.M88.4 R24, [R29+0x30080] ;  /* 0x030080001d18783b */ /* 0x000fe20000000200 */
[----:B------:R-:W-:-:S03]  /*20fb0*/  IMAD.MOV.U32 R4, RZ, RZ, R23 ;  /* 0x000000ffff047224 */ /* 0x000fc600078e0017 */
[----:B------:R-:W0:Y:S11]  /*20fc0*/  LDSM.16.M88.4 R20, [R29+0x20080] ;  /* 0x020080001d14783b */ /* 0x000e360000000200 */
[----:B------:R-:W-:Y:S04]  /*20fd0*/  @!UPT UIADD3 URZ, URZ, URZ, URZ ;  /* 0x0000003f3f3ff290 */ /* 0x000fe8000fffe03f */
[----:B------:R-:W-:Y:S04]  /*20fe0*/  STL.64 [R1+0xb0], R12 ;  /* 0x0000b00c01007387 */ /* 0x000fe80000100a00 */
[----:B------:R-:W-:Y:S04]  /*20ff0*/  STL.64 [R1+0xb8], R14 ;  /* 0x0000b80e01007387 */ /* 0x000fe80000100a00 */
[----:B------:R-:W1:Y:S04]  /*21000*/  LDSM.16.MT88.4 R12, [R28+0x6000] ;  /* 0x006000001c0c783b */ /* 0x000e680000004200 */
[----:B0-----:R-:W-:Y:S04]  /*21010*/  STL [R1+0x3bb4], R20 ;  /* 0x003bb41401007387 */ /* 0x001fe80000100800 */
[----:B-1----:R0:W-:Y:S04]  /*21020*/  STL.64 [R1+0x50], R12 ;  /* 0x0000500c01007387 */ /* 0x0021e80000100a00 */
[----:B------:R1:W-:Y:S04]  /*21030*/  STL.64 [R1+0x58], R14 ;  /* 0x0000580e01007387 */ /* 0x0003e80000100a00 */
[----:B------:R-:W-:Y:S04]  /*21040*/  STL [R1+0x3bb0], R21 ;  /* 0x003bb01501007387 */ /* 0x000fe80000100800 */
[----:B------:R-:W-:Y:S04]  /*21050*/  STL [R1+0x3a74], R22 ;  /* 0x003a741601007387 */ /* 0x000fe80000100800 */
[----:B------:R-:W-:Y:S04]  /*21060*/  STL [R1+0x3a70], R23 ;  /* 0x003a701701007387 */ /* 0x000fe80000100800 */
[----:B------:R-:W-:Y:S04]  /*21070*/  STL [R1+0x3a6c], R26 ;  /* 0x003a6c1a01007387 */ /* 0x000fe80000100800 */
[----:B------:R-:W-:Y:S04]  /*21080*/  STL [R1+0x3a68], R27 ;  /* 0x003a681b01007387 */ /* 0x000fe80000100800 */
[----:B------:R2:W-:Y:S04]  /*21090*/  STL.64 [R1+0x3be0], R24 ;  /* 0x003be01801007387 */ /* 0x0005e80000100a00 */
[----:B------:R-:W-:Y:S04]  /*210a0*/  STL [R1+0x37c0], R29 ;  /* 0x0037c01d01007387 */ /* 0x000fe80000100800 */
[----:B0-----:R-:W3:Y:S04]  /*210b0*/  LDL.LU R12, [R1] ;  /* 0x00000000010c7983 */ /* 0x001ee80000300800 */
[----:B------:R-:W-:Y:S04]  /*210c0*/  STL.64 [R1+0x40], R16 ;  /* 0x0000401001007387 */ /* 0x000fe80000100a00 */
[----:B------:R-:W-:Y:S04]  /*210d0*/  STL.64 [R1+0x48], R18 ;  /* 0x0000481201007387 */ /* 0x000fe80000100a00 */
[----:B------:R-:W3:Y:S04]  /*210e0*/  LDL.LU R13, [R1+0x4] ;  /* 0x00000400010d7983 */ /* 0x000ee80000300800 */
[----:B-1----:R-:W4:Y:S01]  /*210f0*/  LDL.LU R14, [R1+0x8] ;  /* 0x00000800010e7983 */ /* 0x002f220000300800 */
[----:B------:R-:W-:-:S03]  /*21100*/  MOV R15, R0 ;  /* 0x00000000000f7202 */ /* 0x000fc60000000f00 */
[----:B------:R-:W2:Y:S04]  /*21110*/  LDL.LU R0, [R1+0x3c88] ;  /* 0x003c880001007983 */ /* 0x000ea80000300800 */
[----:B----4-:R-:W-:Y:S04]  /*21120*/  STL.64 [R1+0x3c20], R14 ;  /* 0x003c200e01007387 */ /* 0x010fe80000100a00 */
[----:B---3--:R0:W-:Y:S04]  /*21130*/  STL.64 [R1+0x3c18], R12 ;  /* 0x003c180c01007387 */ /* 0x0081e80000100a00 */
[----:B--2---:R-:W2:Y:S04]  /*21140*/  LDL.LU R24, [R1+0x130] ;  /* 0x0001300001187983 */ /* 0x004ea80000300800 */
[----:B------:R-:W2:Y:S04]  /*21150*/  LDL.LU R25, [R1+0x134] ;  /* 0x0001340001197983 */ /* 0x000ea80000300800 */
[----:B------:R-:W3:Y:S04]  /*21160*/  LDL.LU R26, [R1+0x138] ;  /* 0x00013800011a7983 */ /* 0x000ee80000300800 */
[----:B------:R-:W3:Y:S04]  /*21170*/  LDL.LU R27, [R1+0x13c] ;  /* 0x00013c00011b7983 */ /* 0x000ee80000300800 */
[----:B0-----:R-:W4:Y:S04]  /*21180*/  LDL.LU R12, [R1+0x10] ;  /* 0x00001000010c7983 */ /* 0x001f280000300800 */
[----:B------:R-:W4:Y:S04]  /*21190*/  LDL.LU R13, [R1+0x14] ;  /* 0x00001400010d7983 */ /* 0x000f280000300800 */
[----:B------:R-:W2:Y:S04]  /*211a0*/  LDL.LU R14, [R1+0x18] ;  /* 0x00001800010e7983 */ /* 0x000ea80000300800 */
[----:B------:R-:W2:Y:S04]  /*211b0*/  LDL.LU R15, [R1+0x1c] ;  /* 0x00001c00010f7983 */ /* 0x000ea80000300800 */
[----:B------:R-:W0:Y:S04]  /*211c0*/  LDSM.16.MT88.4 R16, [R0+0x6000] ;  /* 0x006000000010783b */ /* 0x000e280000004200 */
[----:B--2---:R-:W-:Y:S04]  /*211d0*/  STL.64 [R1+0x3c50], R14 ;  /* 0x003c500e01007387 */ /* 0x004fe80000100a00 */
[----:B----4-:R-:W-:Y:S04]  /*211e0*/  STL.64 [R1+0x3c48], R12 ;  /* 0x003c480c01007387 */ /* 0x010fe80000100a00 */
[----:B---3--:R-:W-:Y:S04]  /*211f0*/  STL.64 [R1+0x3c00], R26 ;  /* 0x003c001a01007387 */ /* 0x008fe80000100a00 */
[----:B------:R1:W-:Y:S04]  /*21200*/  STL.64 [R1+0x3bf8], R24 ;  /* 0x003bf81801007387 */ /* 0x0003e80000100a00 */
[----:B-1----:R-:W2:Y:S04]  /*21210*/  LDL.LU R24, [R1+0x150] ;  /* 0x0001500001187983 */ /* 0x002ea80000300800 */
[----:B------:R-:W2:Y:S04]  /*21220*/  LDL.LU R25, [R1+0x154] ;  /* 0x0001540001197983 */ /* 0x000ea80000300800 */
[----:B------:R-:W3:Y:S04]  /*21230*/  LDL.LU R26, [R1+0x158] ;  /* 0x00015800011a7983 */ /* 0x000ee80000300800 */
[----:B------:R-:W3:Y:S04]  /*21240*/  LDL.LU R27, [R1+0x15c] ;  /* 0x00015c00011b7983 */ /* 0x000ee80000300800 */
[----:B------:R-:W4:Y:S04]  /*21250*/  LDL.LU R12, [R1+0x20] ;  /* 0x00002000010c7983 */ /* 0x000f280000300800 */
[----:B------:R-:W4:Y:S04]  /*21260*/  LDL.LU R13, [R1+0x24] ;  /* 0x00002400010d7983 */ /* 0x000f280000300800 */
[----:B------:R-:W2:Y:S04]  /*21270*/  LDL.LU R14, [R1+0x28] ;  /* 0x00002800010e7983 */ /* 0x000ea80000300800 */
[----:B------:R-:W2:Y:S04]  /*21280*/  LDL.LU R15, [R1+0x2c] ;  /* 0x00002c00010f7983 */ /* 0x000ea80000300800 */
        /* <DEDUP_REMOVED lines=10> */
[----:B------:R-:W4:Y:S04]  /*21330*/  LDL.LU R14, [R1+0x1a8] ;  /* 0x0001a800010e7983 */ /* 0x000f280000300800 */
[----:B------:R-:W4:Y:S04]  /*21340*/  LDL.LU R15, [R1+0x1ac] ;  /* 0x0001ac00010f7983 */ /* 0x000f280000300800 */
[----:B---3--:R-:W-:Y:S04]  /*21350*/  STL.64 [R1+0x3c30], R26 ;  /* 0x003c301a01007387 */ /* 0x008fe80000100a00 */
[----:B--2---:R1:W-:Y:S04]  /*21360*/  STL.64 [R1+0x3c28], R24 ;  /* 0x003c281801007387 */ /* 0x0043e80000100a00 */
[----:B-1----:R-:W2:Y:S04]  /*21370*/  LDL.LU R24, [R1+0x170] ;  /* 0x0001700001187983 */ /* 0x002ea80000300800 */
[----:B------:R-:W2:Y:S04]  /*21380*/  LDL.LU R25, [R1+0x174] ;  /* 0x0001740001197983 */ /* 0x000ea80000300800 */
[----:B------:R-:W3:Y:S04]  /*21390*/  LDL.LU R26, [R1+0x178] ;  /* 0x00017800011a7983 */ /* 0x000ee80000300800 */
[----:B------:R-:W3:Y:S04]  /*213a0*/  LDL.LU R27, [R1+0x17c] ;  /* 0x00017c00011b7983 */ /* 0x000ee80000300800 */
[----:B---3--:R-:W-:Y:S04]  /*213b0*/  STL.64 [R1+0x3c40], R26 ;  /* 0x003c401a01007387 */ /* 0x008fe80000100a00 */
[----:B--2---:R1:W-:Y:S04]  /*213c0*/  STL.64 [R1+0x3c38], R24 ;  /* 0x003c381801007387 */ /* 0x0043e80000100a00 */
[----:B-1----:R-:W2:Y:S04]  /*213d0*/  LDL.LU R24, [R1+0x190] ;  /* 0x0001900001187983 */ /* 0x002ea80000300800 */
[----:B------:R-:W2:Y:S04]  /*213e0*/  LDL.LU R25, [R1+0x194] ;  /* 0x0001940001197983 */ /* 0x000ea80000300800 */
[----:B------:R-:W3:Y:S04]  /*213f0*/  LDL.LU R26, [R1+0x198] ;  /* 0x00019800011a7983 */ /* 0x000ee80000300800 */
[----:B------:R-:W3:Y:S01]  /*21400*/  LDL.LU R27, [R1+0x19c] ;  /* 0x00019c00011b7983 */ /* 0x000ee20000300800 */
[----:B------:R-:W-:Y:S01]  /*21410*/  IMAD.MOV.U32 R20, RZ, RZ, R9 ;  /* 0x000000ffff147224 */ /* 0x000fe200078e0009 */
[----:B------:R-:W-:Y:S01]  /*21420*/  MOV R22, R5 ;  /* 0x0000000500167202 */ /* 0x000fe20000000f00 */
[----:B------:R-:W-:-:S02]  /*21430*/  IMAD.MOV.U32 R21, RZ, RZ, R8 ;  /* 0x000000ffff157224 */ /* 0x000fc400078e0008 */
[----:B------:R-:W-:Y:S01]  /*21440*/  IMAD.MOV.U32 R23, RZ, RZ, R4 ;  /* 0x000000ffff177224 */ /* 0x000fe200078e0004 */
[----:B---3--:R-:W-:Y:S04]  /*21450*/  STL.64 [R1+0x3c60], R26 ;  /* 0x003c601a01007387 */ /* 0x008fe80000100a00 */
[----:B--2---:R1:W-:Y:S04]  /*21460*/  STL.64 [R1+0x3c58], R24 ;  /* 0x003c581801007387 */ /* 0x0043e80000100a00 */
[----:B-1----:R-:W2:Y:S04]  /*21470*/  LDL.LU R24, [R1+0x180] ;  /* 0x0001800001187983 */ /* 0x002ea80000300800 */
[----:B------:R-:W2:Y:S04]  /*21480*/  LDL.LU R25, [R1+0x184] ;  /* 0x0001840001197983 */ /* 0x000ea80000300800 */
[----:B------:R-:W3:Y:S04]  /*21490*/  LDL.LU R26, [R1+0x188] ;  /* 0x00018800011a7983 */ /* 0x000ee80000300800 */
[----:B------:R-:W3:Y:S01]  /*214a0*/  LDL.LU R27, [R1+0x18c] ;  /* 0x00018c00011b7983 */ /* 0x000ee20000300800 */
[----:B----4-:R-:W-:Y:S03]  /*214b0*/  HMMA.16816.F32 R12, R20, R10, R12 ;  /* 0x0000000a140c723c */ /* 0x010fe6000000180c */
[----:B---3--:R-:W-:Y:S04]  /*214c0*/  STL.64 [R1+0x3c70], R26 ;  /* 0x003c701a01007387 */ /* 0x008fe80000100a00 */
[----:B--2---:R1:W-:Y:S04]  /*214d0*/  STL.64 [R1+0x3c68], R24 ;  /* 0x003c681801007387 */ /* 0x0043e80000100a00 */
[----:B-1----:R-:W2:Y:S04]  /*214e0*/  LDL.LU R24, [R1+0x1b0] ;  /* 0x0001b00001187983 */ /* 0x002ea80000300800 */
[----:B------:R-:W2:Y:S04]  /*214f0*/  LDL.LU R25, [R1+0x1b4] ;  /* 0x0001b40001197983 */ /* 0x000ea80000300800 */
[----:B------:R-:W2:Y:S04]  /*21500*/  LDL.LU R26, [R1+0x1b8] ;  /* 0x0001b800011a7983 */ /* 0x000ea80000300800 */
[----:B------:R-:W2:Y:S04]  /*21510*/  LDL.LU R27, [R1+0x1bc] ;  /* 0x0001bc00011b7983 */ /* 0x000ea80000300800 */
[----:B------:R1:W-:Y:S04]  /*21520*/  STL [R1+0x3bc8], R28 ;  /* 0x003bc81c01007387 */ /* 0x0003e80000100800 */
[----:B0-----:R0:W-:Y:S04]  /*21530*/  STL.64 [R1+0x30], R16 ;  /* 0x0000301001007387 */ /* 0x0011e80000100a00 */
[----:B------:R3:W-:Y:S01]  /*21540*/  STL.64 [R1+0x38], R18 ;  /* 0x0000381201007387 */ /* 0x0007e20000100a00 */
[----:B-1----:R-:W-:-:S03]  /*21550*/  IMAD.MOV.U32 R28, RZ, RZ, R15 ;  /* 0x000000ffff1c7224 */ /* 0x002fc600078e000f */
[----:B0-----:R-:W4:Y:S04]  /*21560*/  LDL.LU R16, [R1+0x120] ;  /* 0x0001200001107983 */ /* 0x001f280000300800 */
[----:B------:R-:W4:Y:S04]  /*21570*/  LDL.LU R17, [R1+0x124] ;  /* 0x0001240001117983 */ /* 0x000f280000300800 */
[----:B---3--:R-:W4:Y:S04]  /*21580*/  LDL.LU R18, [R1+0x128] ;  /* 0x0001280001127983 */ /* 0x008f280000300800 */
[----:B------:R-:W4:Y:S04]  /*21590*/  LDL.LU R19, [R1+0x12c] ;  /* 0x00012c0001137983 */ /* 0x000f280000300800 */
[----:B------:R-:W-:Y:S04]  /*215a0*/  STL.64 [R1+0x90], R12 ;  /* 0x0000900c01007387 */ /* 0x000fe80000100a00 */
[----:B------:R-:W-:Y:S04]  /*215b0*/  STL [R1+0x98], R14 ;  /* 0x0000980e01007387 */ /* 0x000fe80000100800 */
[----:B------:R-:W0:Y:S04]  /*215c0*/  LDSM.16.MT88.4 R12, [R0+0x6080] ;  /* 0x00608000000c783b */ /* 0x000e280000004200 */
[----:B------:R1:W-:Y:S01]  /*215d0*/  STL [R1+0x3bcc], R28 ;  /* 0x003bcc1c01007387 */ /* 0x0003e20000100800 */
[----:B0-----:R-:W-:Y:S01]  /*215e0*/  IMAD.MOV.U32 R5, RZ, RZ, R14 ;  /* 0x000000ffff057224 */ /* 0x001fe200078e000e */
[----:B------:R-:W-:Y:S01]  /*215f0*/  MOV R4, R15 ;  /* 0x0000000f00047202 */ /* 0x000fe20000000f00 */
[----:B------:R-:W-:Y:S01]  /*21600*/  IMAD.MOV.U32 R21, RZ, RZ, R13 ;  /* 0x000000ffff157224 */ /* 0x000fe200078e000d */
[----:B------:R-:W-:Y:S01]  /*21610*/  MOV R20, R12 ;  /* 0x0000000c00147202 */ /* 0x000fe20000000f00 */
[----:B------:R-:W2:Y:S04]  /*21620*/  LDL.LU.64 R14, [R1+0x3c80] ;  /* 0x003c8000010e7983 */ /* 0x000ea80000300a00 */
[----:B------:R-:W2:Y:S04]  /*21630*/  LDL.LU.64 R12, [R1+0x3c78] ;  /* 0x003c7800010c7983 */ /* 0x000ea80000300a00 */
[----:B------:R-:W-:Y:S01]  /*21640*/  STL [R1+0x3b1c], R0 ;  /* 0x003b1c0001007387 */ /* 0x000fe20000100800 */
[----:B--2---:R-:W-:Y:S11]  /*21650*/  HMMA.16816.F32 R24, R12, R6, R24 ;  /* 0x000000060c18723c */ /* 0x004ff60000001818 */
[----:B------:R-:W-:Y:S11]  /*21660*/  @!UPT UIADD3 URZ, URZ, URZ, URZ ;  /* 0x0000003f3f3ff290 */ /* 0x000ff6000fffe03f */
[----:B------:R-:W-:Y:S01]  /*21670*/  @!UPT UIADD3 URZ, URZ, URZ, URZ ;  /* 0x0000003f3f3ff290 */ /* 0x000fe2000fffe03f */
[----:B------:R-:W-:Y:S01]  /*21680*/  STL.64 [R1+0x80], R24 ;  /* 0x0000801801007387 */ /* 0x000fe20000100a00 */
[----:B-1----:R-:W-:-:S03]  /*21690*/  IMAD.MOV.U32 R28, RZ, RZ, R26 ;  /* 0x000000ffff1c7224 */ /* 0x002fc600078e001a */
[----:B------:R0:W-:Y:S04]  /*216a0*/  STL [R1+0x8c], R27 ;  /* 0x00008c1b01007387 */ /* 0x0001e80000100800 */
[----:B0-----:R-:W2:Y:S04]  /*216b0*/  LDL.LU.64 R26, [R1+0x3c70] ;  /* 0x003c7000011a7983 */ /* 0x001ea80000300a00 */
[----:B------:R-:W2:Y:S02]  /*216c0*/  LDL.LU.64 R24, [R1+0x3c68] ;  /* 0x003c680001187983 */ /* 0x000ea40000300a00 */
[----:B--2---:R-:W-:Y:S02]  /*216d0*/  HMMA.16816.F32 R12, R12, R10, R24 ;  /* 0x0000000a0c0c723c */ /* 0x004fe40000001818 */
[----:B------:R-:W2:Y:S04]  /*216e0*/  LDL.LU.64 R26, [R1+0x3c60] ;  /* 0x003c6000011a7983 */ /* 0x000ea80000300a00 */
[----:B------:R-:W2:Y:S11]  /*216f0*/  LDL.LU.64 R24, [R1+0x3c58] ;  /* 0x003c580001187983 */ /* 0x000eb60000300a00 */
[----:B------:R-:W-:Y:S06]  /*21700*/  @!UPT UIADD3 URZ, URZ, URZ, URZ ;  /* 0x0000003f3f3ff290 */ /* 0x000fec000fffe03f */
[----:B------:R0:W-:Y:S01]  /*21710*/  STL.64 [R1+0xc0], R12 ;  /* 0x0000c00c01007387 */ /* 0x0001e20000100a00 */
[----:B------:R-:W-:Y:S01]  /*21720*/  IMAD.MOV.U32 R22, RZ, RZ, R14 ;  /* 0x000000ffff167224 */ /* 0x000fe200078e000e */
[----:B------:R-:W-:Y:S02]  /*21730*/  MOV R23, R15 ;  /* 0x0000000f00177202 */ /* 0x000fe40000000f00 */
[----:B------:R-:W2:Y:S04]  /*21740*/  LDL.LU.64 R14, [R1+0x3c50] ;  /* 0x003c5000010e7983 */ /* 0x000ea80000300a00 */
[----:B0-----:R-:W2:Y:S04]  /*21750*/  LDL.LU.64 R12, [R1+0x3c48] ;  /* 0x003c4800010c7983 */ /* 0x001ea80000300a00 */
[----:B------:R-:W-:Y:S04]  /*21760*/  STL [R1+0x3b2c], R23 ;  /* 0x003b2c1701007387 */ /* 0x000fe80000100800 */
        /* <DEDUP_REMOVED lines=35> */
[----:B--2---:R-:W-:Y:S11]  /*219a0*/  HMMA.16816.F32 R24, R12, R6, R24 ;  /* 0x000000060c18723c */ /* 0x004ff60000001818 */
[----:B------:R-:W-:Y:S11]  /*219b0*/  @!UPT UIADD3 URZ, URZ, URZ, URZ ;  /* 0x0000003f3f3ff290 */ /* 0x000ff6000fffe03f */
[----:B------:R-:W-:Y:S01]  /*219c0*/  @!UPT UIADD3 URZ, URZ, URZ, URZ ;  /* 0x0000003f3f3ff290 */ /* 0x000fe2000fffe03f */
[----:B------:R-:W-:Y:S01]  /*219d0*/  STL.64 [R1+0x1a0], R24 ;  /* 0x0001a01801007387 */ /* 0x000fe20000100a00 */
[----:B------:R-:W-:-:S03]  /*219e0*/  MOV R29, R27 ;  /* 0x0000001b001d7202 */ /* 0x000fc60000000f00 */
[----:B------:R-:W-:Y:S04]  /*219f0*/  STL [R1+0x1a8], R26 ;  /* 0x0001a81a01007387 */ /* 0x000fe80000100800 */
[----:B------:R-:W0:Y:S04]  /*21a00*/  LDSM.16.MT88.4 R24, [R3+0x6000] ;  /* 0x006000000318783b */ /* 0x000e280000004200 */
[----:B------:R-:W-:Y:S04]  /*21a10*/  STL [R1+0x3b18], R29 ;  /* 0x003b181d01007387 */ /* 0x000fe80000100800 */
[----:B0-----:R0:W-:Y:S01]  /*21a20*/  STL [R1+0x64], R25 ;  /* 0x0000641901007387 */ /* 0x0011e20000100800 */
[----:B------:R-:W-:-:S03]  /*21a30*/  IMAD.MOV.U32 R22, RZ, RZ, R24 ;  /* 0x000000ffff167224 */ /* 0x000fc600078e0018 */
[----:B------:R1:W-:Y:S04]  /*21a40*/  STL [R1+0x68], R26 ;  /* 0x0000681a01007387 */ /* 0x0003e80000100800 */
[----:B0-----:R-:W2:Y:S01]  /*21a50*/  LDL.LU.64 R24, [R1+0x3be0] ;  /* 0x003be00001187983 */ /* 0x001ea20000300a00 */
[----:B----4-:R-:W-:Y:S03]  /*21a60*/  HMMA.16816.F32 R12, R12, R10, R16 ;  /* 0x0000000a0c0c723c */ /* 0x010fe60000001810 */
[----:B------:R-:W-:Y:S01]  /*21a70*/  STL [R1+0x3b30], R22 ;  /* 0x003b301601007387 */ /* 0x000fe20000100800 */
[----:B------:R-:W-:-:S03]  /*21a80*/  IMAD.MOV.U32 R0, RZ, RZ, R27 ;  /* 0x000000ffff007224 */ /* 0x000fc600078e001b */
[----:B------:R-:W3:Y:S04]  /*21a90*/  LDL.LU.64 R18, [R1+0x3bd8] ;  /* 0x003bd80001127983 */ /* 0x000ee80000300a00 */
[----:B------:R-:W3:Y:S11]  /*21aa0*/  LDL.LU.64 R16, [R1+0x3bd0] ;  /* 0x003bd00001107983 */ /* 0x000ef60000300a00 */
[----:B------:R-:W-:Y:S01]  /*21ab0*/  @!UPT UIADD3 URZ, URZ, URZ, URZ ;  /* 0x0000003f3f3ff290 */ /* 0x000fe2000fffe03f */
[----:B------:R0:W-:Y:S01]  /*21ac0*/  STL [R1+0x180], R12 ;  /* 0x0001800c01007387 */ /* 0x0001e20000100800 */
[----:B------:R-:W-:Y:S01]  /*21ad0*/  MOV R29, R13 ;  /* 0x0000000d001d7202 */ /* 0x000fe20000000f00 */
[----:B------:R-:W-:Y:S02]  /*21ae0*/  IMAD.MOV.U32 R27, RZ, RZ, R14 ;  /* 0x000000ffff1b7224 */ /* 0x000fe400078e000e */
[----:B-1----:R-:W-:Y:S01]  /*21af0*/  IMAD.MOV.U32 R26, RZ, RZ, R15 ;  /* 0x000000ffff1a7224 */ /* 0x002fe200078e000f */
[----:B0-----:R-:W3:Y:S04]  /*21b00*/  LDL.LU R12, [R1+0x110] ;  /* 0x00011000010c7983 */ /* 0x001ee80000300800 */
[----:B------:R-:W3:Y:S04]  /*21b10*/  LDL.LU R13, [R1+0x114] ;  /* 0x00011400010d7983 */ /* 0x000ee80000300800 */
[----:B------:R-:W3:Y:S04]  /*21b20*/  LDL.LU R14, [R1+0x118] ;  /* 0x00011800010e7983 */ /* 0x000ee80000300800 */
[----:B------:R-:W3:Y:S04]  /*21b30*/  LDL.LU R15, [R1+0x11c] ;  /* 0x00011c00010f7983 */ /* 0x000ee80000300800 */
[----:B------:R-:W-:Y:S04]  /*21b40*/  STL.64 [R1+0x3ba8], R26 ;  /* 0x003ba81a01007387 */ /* 0x000fe80000100a00 */
[----:B--2---:R-:W-:Y:S04]  /*21b50*/  STL.64 [R1+0x3ba0], R24 ;  /* 0x003ba01801007387 */ /* 0x004fe80000100a00 */
[----:B------:R-:W0:Y:S02]  /*21b60*/  LDSM.16.MT88.4 R24, [R3+0x6080] ;  /* 0x006080000318783b */ /* 0x000e240000004200 */
[----:B0-----:R-:W-:Y:S01]  /*21b70*/  MOV R22, R24 ;  /* 0x0000001800167202 */ /* 0x001fe20000000f00 */
[----:B------:R-:W-:-:S05]  /*21b80*/  IMAD.MOV.U32 R23, RZ, RZ, R25 ;  /* 0x000000ffff177224 */ /* 0x000fca00078e0019 */
[----:B------:R-:W-:Y:S04]  /*21b90*/  STL.64 [R1+0x3bc0], R22 ;  /* 0x003bc01601007387 */ /* 0x000fe80000100a00 */
[----:B------:R-:W-:Y:S04]  /*21ba0*/  STL.64 [R1+0x3bb8], R20 ;  /* 0x003bb81401007387 */ /* 0x000fe80000100a00 */
[----:B------:R-:W0:Y:S01]  /*21bb0*/  LDSM.16.MT88.4 R20, [R2+0x6000] ;  /* 0x006000000214783b */ /* 0x000e220000004200 */
[----:B------:R-:W-:Y:S01]  /*21bc0*/  IMAD.MOV.U32 R9, RZ, RZ, R26 ;  /* 0x000000ffff097224 */ /* 0x000fe200078e001a */
[----:B------:R-:W-:-:S02]  /*21bd0*/  MOV R8, R27 ;  /* 0x0000001b00087202 */ /* 0x000fc40000000f00 */
[----:B---3--:R-:W-:Y:S11]  /*21be0*/  HMMA.16816.F32 R24, R16, R6, R12 ;  /* 0x000000061018723c */ /* 0x008ff6000000180c */
[----:B------:R-:W-:Y:S11]  /*21bf0*/  @!UPT UIADD3 URZ, URZ, URZ, URZ ;  /* 0x0000003f3f3ff290 */ /* 0x000ff6000fffe03f */
[----:B------:R-:W-:Y:S01]  /*21c00*/  @!UPT UIADD3 URZ, URZ, URZ, URZ ;  /* 0x0000003f3f3ff290 */ /* 0x000fe2000fffe03f */
[----:B------:R-:W-:Y:S04]  /*21c10*/  STL.64 [R1+0x150], R24 ;  /* 0x0001501801007387 */ /* 0x000fe80000100a00 */
[----:B------:R-:W-:Y:S01]  /*21c20*/  STL.64 [R1+0x158], R26 ;  /* 0x0001581a01007387 */ /* 0x000fe20000100a00 */
[----:B0-----:R-:W-:Y:S01]  /*21c30*/  IMAD.MOV.U32 R15, RZ, RZ, R20 ;  /* 0x000000ffff0f7224 */ /* 0x001fe200078e0014 */
[----:B------:R-:W-:Y:S01]  /*21c40*/  MOV R13, R22 ;  /* 0x00000016000d7202 */ /* 0x000fe20000000f00 */
[----:B------:R-:W-:Y:S01]  /*21c50*/  IMAD.MOV.U32 R14, RZ, RZ, R21 ;  /* 0x000000ffff0e7224 */ /* 0x000fe200078e0015 */
[----:B------:R-:W2:Y:S01]  /*21c60*/  LDL.LU R20, [R1+0x100] ;  /* 0x0001000001147983 */ /* 0x000ea20000300800 */
[----:B------:R-:W-:-:S03]  /*21c70*/  IMAD.MOV.U32 R12, RZ, RZ, R23 ;  /* 0x000000ffff0c7224 */ /* 0x000fc600078e0017 */
[----:B------:R-:W2:Y:S04]  /*21c80*/  LDL.LU R21, [R1+0x104] ;  /* 0x0001040001157983 */ /* 0x000ea80000300800 */
[----:B------:R-:W2:Y:S04]  /*21c90*/  LDL.LU R22, [R1+0x108] ;  /* 0x0001080001167983 */ /* 0x000ea80000300800 */
[----:B------:R-:W2:Y:S04]  /*21ca0*/  LDL.LU R23, [R1+0x10c] ;  /* 0x00010c0001177983 */ /* 0x000ea80000300800 */
[----:B------:R0:W-:Y:S04]  /*21cb0*/  STL.64 [R1+0x3b40], R14 ;  /* 0x003b400e01007387 */ /* 0x0001e80000100a00 */
[----:B------:R1:W-:Y:S01]  /*21cc0*/  STL.64 [R1+0x3b38], R12 ;  /* 0x003b380c01007387 */ /* 0x0003e20000100a00 */
[----:B0-----:R-:W-:-:S03]  /*21cd0*/  IMAD.MOV.U32 R14, RZ, RZ, R28 ;  /* 0x000000ffff0e7224 */ /* 0x001fc600078e001c */
[----:B-1----:R-:W3:Y:S04]  /*21ce0*/  LDL.LU R12, [R1+0x80] ;  /* 0x00008000010c7983 */ /* 0x002ee80000300800 */
[----:B------:R-:W3:Y:S04]  /*21cf0*/  LDL.LU R13, [R1+0x84] ;  /* 0x00008400010d7983 */ /* 0x000ee80000300800 */
[----:B------:R-:W4:Y:S04]  /*21d00*/  LDL.LU R28, [R1+0x3bcc] ;  /* 0x003bcc00011c7983 */ /* 0x000f280000300800 */
[----:B------:R-:W2:Y:S04]  /*21d10*/  LDL.LU R15, [R1+0x8c] ;  /* 0x00008c00010f7983 */ /* 0x000ea80000300800 */
[----:B--2---:R-:W-:Y:S04]  /*21d20*/  STL.64 [R1+0x3b50], R14 ;  /* 0x003b500e01007387 */ /* 0x004fe80000100a00 */
[----:B---3--:R0:W-:Y:S04]  /*21d30*/  STL.64 [R1+0x3b48], R12 ;  /* 0x003b480c01007387 */ /* 0x0081e80000100a00 */
[----:B0-----:R-:W2:Y:S04]  /*21d40*/  LDL.LU R12, [R1+0x90] ;  /* 0x00009000010c7983 */ /* 0x001ea80000300800 */
[----:B------:R-:W2:Y:S04]  /*21d50*/  LDL.LU R13, [R1+0x94] ;  /* 0x00009400010d7983 */ /* 0x000ea80000300800 */
[----:B------:R-:W3:Y:S01]  /*21d60*/  LDL.LU R14, [R1+0x98] ;  /* 0x00009800010e7983 */ /* 0x000ee20000300800 */
[----:B----4-:R-:W-:-:S03]  /*21d70*/  MOV R15, R28 ;  /* 0x0000001c000f7202 */ /* 0x010fc60000000f00 */
[----:B------:R-:W4:Y:S04]  /*21d80*/  LDL.LU R28, [R1+0x3bc8] ;  /* 0x003bc800011c7983 */ /* 0x000f280000300800 */
[----:B---3--:R-:W-:Y:S04]  /*21d90*/  STL.64 [R1+0x3b60], R14 ;  /* 0x003b600e01007387 */ /* 0x008fe80000100a00 */
[----:B--2---:R0:W-:Y:S04]  /*21da0*/  STL.64 [R1+0x3b58], R12 ;  /* 0x003b580c01007387 */ /* 0x0041e80000100a00 */
[----:B0-----:R-:W2:Y:S04]  /*21db0*/  LDL.LU R12, [R1+0xb0] ;  /* 0x0000b000010c7983 */ /* 0x001ea80000300800 */
[----:B------:R-:W2:Y:S04]  /*21dc0*/  LDL.LU R13, [R1+0xb4] ;  /* 0x0000b400010d7983 */ /* 0x000ea80000300800 */
[----:B------:R-:W3:Y:S04]  /*21dd0*/  LDL.LU R14, [R1+0xb8] ;  /* 0x0000b800010e7983 */ /* 0x000ee80000300800 */
[----:B------:R-:W3:Y:S01]  /*21de0*/  LDL.LU R15, [R1+0xbc] ;  /* 0x0000bc00010f7983 */ /* 0x000ee20000300800 */
[----:B------:R-:W-:Y:S03]  /*21df0*/  HMMA.16816.F32 R16, R16, R10, R20 ;  /* 0x0000000a1010723c */ /* 0x000fe60000001814 */
[----:B---3--:R-:W-:Y:S04]  /*21e00*/  STL.64 [R1+0x3b70], R14 ;  /* 0x003b700e01007387 */ /* 0x008fe80000100a00 */
[----:B--2---:R0:W-:Y:S04]  /*21e10*/  STL.64 [R1+0x3b68], R12 ;  /* 0x003b680c01007387 */ /* 0x0041e80000100a00 */
[----:B0-----:R-:W2:Y:S04]  /*21e20*/  LDL.LU R12, [R1+0x40] ;  /* 0x00004000010c7983 */ /* 0x001ea80000300800 */
[----:B------:R-:W2:Y:S04]  /*21e30*/  LDL.LU R13, [R1+0x44] ;  /* 0x00004400010d7983 */ /* 0x000ea80000300800 */
[----:B------:R-:W3:Y:S04]  /*21e40*/  LDL.LU R14, [R1+0x48] ;  /* 0x00004800010e7983 */ /* 0x000ee80000300800 */
[----:B------:R-:W3:Y:S04]  /*21e50*/  LDL.LU R15, [R1+0x4c] ;  /* 0x00004c00010f7983 */ /* 0x000ee80000300800 */
[----:B------:R-:W2:Y:S04]  /*21e60*/  LDL.LU R24, [R1+0xf0] ;  /* 0x0000f00001187983 */ /* 0x000ea80000300800 */
[----:B------:R-:W4:Y:S04]  /*21e70*/  LDL.LU R25, [R1+0xf4] ;  /* 0x0000f40001197983 */ /* 0x000f280000300800 */
[----:B------:R-:W4:Y:S04]  /*21e80*/  LDL.LU R26, [R1+0xf8] ;  /* 0x0000f800011a7983 */ /* 0x000f280000300800 */
[----:B------:R-:W4:Y:S04]  /*21e90*/  LDL.LU R27, [R1+0xfc] ;  /* 0x0000fc00011b7983 */ /* 0x000f280000300800 */
[----:B---3--:R-:W-:Y:S04]  /*21ea0*/  STL.64 [R1+0x3b98], R14 ;  /* 0x003b980e01007387 */ /* 0x008fe80000100a00 */
[----:B--2---:R0:W-:Y:S04]  /*21eb0*/  STL.64 [R1+0x3b90], R12 ;  /* 0x003b900c01007387 */ /* 0x0041e80000100a00 */
[----:B0-----:R-:W4:Y:S04]  /*21ec0*/  LDL.LU R12, [R1+0x50] ;  /* 0x00005000010c7983 */ /* 0x001f280000300800 */
[----:B------:R-:W4:Y:S04]  /*21ed0*/  LDL.LU R13, [R1+0x54] ;  /* 0x00005400010d7983 */ /* 0x000f280000300800 */
[----:B------:R-:W4:Y:S04]  /*21ee0*/  LDL.LU R14, [R1+0x58] ;  /* 0x00005800010e7983 */ /* 0x000f280000300800 */
[----:B------:R-:W4:Y:S04]  /*21ef0*/  LDL.LU R15, [R1+0x5c] ;  /* 0x00005c00010f7983 */ /* 0x000f280000300800 */
[----:B------:R-:W2:Y:S04]  /*21f00*/  LDL.LU.64 R22, [R1+0x3bc0] ;  /* 0x003bc00001167983 */ /* 0x000ea80000300a00 */
[----:B------:R-:W3:Y:S04]  /*21f10*/  LDL.LU.64 R20, [R1+0x3bb8] ;  /* 0x003bb80001147983 */ /* 0x000ee80000300a00 */
[----:B------:R0:W-:Y:S04]  /*21f20*/  STL.64 [R1+0x3b78], R8 ;  /* 0x003b780801007387 */ /* 0x0001e80000100a00 */
[----:B0-----:R-:W2:Y:S04]  /*21f30*/  LDL.LU R8, [R1+0xa0] ;  /* 0x0000a00001087983 */ /* 0x001ea80000300800 */
[----:B------:R3:W-:Y:S04]  /*21f40*/  STL.64 [R1+0x140], R16 ;  /* 0x0001401001007387 */ /* 0x0007e80000100a00 */
[----:B------:R-:W-:Y:S04]  /*21f50*/  STL.64 [R1+0x148], R18 ;  /* 0x0001481201007387 */ /* 0x000fe80000100a00 */
[----:B------:R-:W2:Y:S04]  /*21f60*/  LDL.LU R9, [R1+0xa4] ;  /* 0x0000a40001097983 */ /* 0x000ea80000300800 */
[----:B------:R-:W2:Y:S04]  /*21f70*/  LDL.LU R10, [R1+0xa8] ;  /* 0x0000a800010a7983 */ /* 0x000ea80000300800 */
[----:B------:R-:W2:Y:S01]  /*21f80*/  LDL.LU R11, [R1+0xac] ;  /* 0x0000ac00010b7983 */ /* 0x000ea20000300800 */
[----:B---3--:R-:W-:-:S02]  /*21f90*/  IMAD.MOV.U32 R16, RZ, RZ, R20 ;  /* 0x000000ffff107224 */ /* 0x008fc400078e0014 */
[----:B------:R-:W-:Y:S01]  /*21fa0*/  IMAD.MOV.U32 R17, RZ, RZ, R21 ;  /* 0x000000ffff117224 */ /* 0x000fe200078e0015 */
[----:B--2---:R-:W-:Y:S04]  /*21fb0*/  STL.64 [R1+0x3b88], R10 ;  /* 0x003b880a01007387 */ /* 0x004fe80000100a00 */
[----:B------:R0:W-:Y:S04]  /*21fc0*/  STL.64 [R1+0x3b80], R8 ;  /* 0x003b800801007387 */ /* 0x0001e80000100a00 */
[----:B0-----:R-:W2:Y:S04]  /*21fd0*/  LDL.LU R8, [R1+0xd0] ;  /* 0x0000d00001087983 */ /* 0x001ea80000300800 */
[----:B------:R-:W2:Y:S04]  /*21fe0*/  LDL.LU R9, [R1+0xd4] ;  /* 0x0000d40001097983 */ /* 0x000ea80000300800 */
[----:B------:R-:W2:Y:S04]  /*21ff0*/  LDL.LU R10, [R1+0xd8] ;  /* 0x0000d800010a7983 */ /* 0x000ea80000300800 */
[----:B------:R-:W2:Y:S04]  /*22000*/  LDL.LU R11, [R1+0xdc] ;  /* 0x0000dc00010b7983 */ /* 0x000ea80000300800 */
[----:B------:R-:W4:Y:S04]  /*22010*/  LDL.LU R20, [R1+0x3bb4] ;  /* 0x003bb40001147983 */ /* 0x000f280000300800 */
[----:B------:R-:W4:Y:S01]  /*22020*/  LDL.LU R21, [R1+0x3bb0] ;  /* 0x003bb00001157983 */ /* 0x000f220000300800 */
[----:B------:R-:W-:Y:S01]  /*22030*/  MOV R18, R5 ;  /* 0x0000000500127202 */ /* 0x000fe20000000f00 */
[----:B------:R-:W-:-:S02]  /*22040*/  IMAD.MOV.U32 R19, RZ, RZ, R4 ;  /* 0x000000ffff137224 */ /* 0x000fc400078e0004 */
[----:B------:R-:W0:Y:S04]  /*22050*/  LDSM.16.MT88.4 R4, [R2+0x6080] ;  /* 0x006080000204783b */ /* 0x000e280000004200 */
[----:B0-----:R0:W-:Y:S04]  /*22060*/  STL [R1+0x3a98], R4 ;  /* 0x003a980401007387 */ /* 0x0011e80000100800 */
[----:B------:R1:W-:Y:S04]  /*22070*/  STL [R1+0x3a94], R5 ;  /* 0x003a940501007387 */ /* 0x0003e80000100800 */
[----:B------:R3:W-:Y:S04]  /*22080*/  STL [R1+0x3a90], R6 ;  /* 0x003a900601007387 */ /* 0x0007e80000100800 */
[----:B------:R3:W-:Y:S04]  /*22090*/  STL [R1+0x3a8c], R7 ;  /* 0x003a8c0701007387 */ /* 0x0007e80000100800 */
[----:B0-----:R-:W2:Y:S04]  /*220a0*/  LDL.LU R4, [R1+0xe0] ;  /* 0x0000e00001047983 */ /* 0x001ea80000300800 */
[----:B-1----:R-:W2:Y:S04]  /*220b0*/  LDL.LU R5, [R1+0xe4] ;  /* 0x0000e40001057983 */ /* 0x002ea80000300800 */
[----:B---3--:R-:W2:Y:S04]  /*220c0*/  LDL.LU R6, [R1+0xe8] ;  /* 0x0000e80001067983 */ /* 0x008ea80000300800 */
[----:B------:R-:W2:Y:S04]  /*220d0*/  LDL.LU R7, [R1+0xec] ;  /* 0x0000ec0001077983 */ /* 0x000ea80000300800 */
[----:B------:R-:W-:Y:S01]  /*220e0*/  STL [R1+0x3a88], R2 ;  /* 0x003a880201007387 */ /* 0x000fe20000100800 */
[C---:B----4-:R-:W-:Y:S11]  /*220f0*/  HMMA.16816.F32 R24, R12.reuse, R20, R24 ;  /* 0x000000140c18723c */ /* 0x050ff60000001818 */
[----:B------:R-:W-:Y:S11]  /*22100*/  @!UPT UIADD3 URZ, URZ, URZ, URZ ;  /* 0x0000003f3f3ff290 */ /* 0x000ff6000fffe03f */
[----:B------:R-:W-:Y:S01]  /*22110*/  @!UPT UIADD3 URZ, URZ, URZ, URZ ;  /* 0x0000003f3f3ff290 */ /* 0x000fe2000fffe03f */
[----:B------:R-:W-:Y:S04]  /*22120*/  STL.64 [R1+0x160], R24 ;  /* 0x0001601801007387 */ /* 0x000fe80000100a00 */
[----:B------:R0:W-:Y:S04]  /*22130*/  STL.64 [R1+0x168], R26 ;  /* 0x0001681a01007387 */ /* 0x0001e80000100a00 */
[----:B0-----:R-:W3:Y:S04]  /*22140*/  LDL.LU.64 R26, [R1+0x3ba8] ;  /* 0x003ba800011a7983 */ /* 0x001ee80000300a00 */
[----:B------:R-:W2:Y:S02]  /*22150*/  LDL.LU.64 R24, [R1+0x3ba0] ;  /* 0x003ba00001187983 */ /* 0x000ea40000300a00 */
[----:B--2---:R-:W-:Y:S11]  /*22160*/  HMMA.16816.F32 R12, R12, R24, R4 ;  /* 0x000000180c0c723c */ /* 0x004ff60000001804 */
[----:B------:R-:W-:Y:S11]  /*22170*/  @!UPT UIADD3 URZ, URZ, URZ, URZ ;  /* 0x0000003f3f3ff290 */ /* 0x000ff6000fffe03f */
[----:B------:R-:W-:Y:S02]  /*22180*/  @!UPT UIADD3 URZ, URZ, URZ, URZ ;  /* 0x0000003f3f3ff290 */ /* 0x000fe4000fffe03f */
[----:B------:R-:W-:Y:S01]  /*22190*/  IMAD.MOV.U32 R6, RZ, RZ, R14 ;  /* 0x000000ffff067224 */ /* 0x000fe200078e000e */
[----:B------:R-:W-:Y:S01]  /*221a0*/  MOV R5, R13 ;  /* 0x0000000d00057202 */ /* 0x000fe20000000f00 */
[----:B------:R-:W-:Y:S02]  /*221b0*/  IMAD.MOV.U32 R7, RZ, RZ, R15 ;  /* 0x000000ffff077224 */ /* 0x000fe400078e000f */
[----:B------:R-:W-:Y:S01]  /*221c0*/  IMAD.MOV.U32 R4, RZ, RZ, R12 ;  /* 0x000000ffff047224 */ /* 0x000fe200078e000c */
[----:B------:R-:W2:Y:S04]  /*221d0*/  LDL.LU.64 R14, [R1+0x3b98] ;  /* 0x003b9800010e7983 */ /* 0x000ea80000300a00 */
[----:B------:R-:W2:Y:S04]  /*221e0*/  LDL.LU.64 R12, [R1+0x3b90] ;  /* 0x003b9000010c7983 */ /* 0x000ea80000300a00 */
[----:B------:R-:W-:Y:S04]  /*221f0*/  STL [R1+0x3aa8], R7 ;  /* 0x003aa80701007387 */ /* 0x000fe80000100800 */
[----:B------:R-:W-:Y:S04]  /*22200*/  STL [R1+0x3aa4], R6 ;  /* 0x003aa40601007387 */ /* 0x000fe80000100800 */
[----:B------:R-:W-:Y:S04]  /*22210*/  STL [R1+0x3aa0], R5 ;  /* 0x003aa00501007387 */ /* 0x000fe80000100800 */
[----:B------:R0:W-:Y:S04]  /*22220*/  STL [R1+0x3a9c], R4 ;  /* 0x003a9c0401007387 */ /* 0x0001e80000100800 */
        /* <DEDUP_REMOVED lines=12> */
[----:B------:R-:W2:Y:S11]  /*222f0*/  LDL.LU.64 R8, [R1+0x3b78] ;  /* 0x003b780001087983 */ /* 0x000eb60000300a00 */
[----:B------:R-:W-:Y:S10]  /*22300*/  @!UPT UIADD3 URZ, URZ, URZ, URZ ;  /* 0x0000003f3f3ff290 */ /* 0x000ff4000fffe03f */
[----:B------:R-:W-:Y:S04]  /*22310*/  STL.64 [R1+0x120], R12 ;  /* 0x0001200c01007387 */ /* 0x000fe80000100a00 */
[----:B------:R0:W-:Y:S04]  /*22320*/  STL.64 [R1+0x128], R14 ;  /* 0x0001280e01007387 */ /* 0x0001e80000100a00 */
[----:B0-----:R-:W4:Y:S04]  /*22330*/  LDL.LU.64 R14, [R1+0x3b70] ;  /* 0x003b7000010e7983 */ /* 0x001f280000300a00 */
[----:B------:R-:W4:Y:S02]  /*22340*/  LDL.LU.64 R12, [R1+0x3b68] ;  /* 0x003b6800010c7983 */ /* 0x000f240000300a00 */
[----:B----4-:R-:W-:Y:S11]  /*22350*/  HMMA.16816.F32 R12, R4, R20, R12 ;  /* 0x00000014040c723c */ /* 0x010ff6000000180c */
[----:B------:R-:W-:Y:S11]  /*22360*/  @!UPT UIADD3 URZ, URZ, URZ, URZ ;  /* 0x0000003f3f3ff290 */ /* 0x000ff6000fffe03f */
[----:B------:R-:W-:Y:S01]  /*22370*/  @!UPT UIADD3 URZ, URZ, URZ, URZ ;  /* 0x0000003f3f3ff290 */ /* 0x000fe2000fffe03f */
[----:B------:R-:W-:Y:S01]  /*22380*/  STL.64 [R1+0x110], R12 ;  /* 0x0001100c01007387 */ /* 0x000fe20000100a00 */
[----:B------:R-:W-:-:S03]  /*22390*/  MOV R2, R15 ;  /* 0x0000000f00027202 */ /* 0x000fc60000000f00 */
[----:B------:R0:W-:Y:S04]  /*223a0*/  STL [R1+0x118], R14 ;  /* 0x0001180e01007387 */ /* 0x0001e80000100800 */
[----:B0-----:R-:W4:Y:S04]  /*223b0*/  LDL.LU.64 R14, [R1+0x3b60] ;  /* 0x003b6000010e7983 */ /* 0x001f280000300a00 */
[----:B------:R-:W4:Y:S02]  /*223c0*/  LDL.LU.64 R12, [R1+0x3b58] ;  /* 0x003b5800010c7983 */ /* 0x000f240000300a00 */
[----:B----4-:R-:W-:Y:S02]  /*223d0*/  HMMA.16816.F32 R4, R4, R24, R12 ;  /* 0x000000180404723c */ /* 0x010fe4000000180c */
[----:B------:R-:W4:Y:S04]  /*223e0*/  LDL.LU.64 R14, [R1+0x3b50] ;  /* 0x003b5000010e7983 */ /* 0x000f280000300a00 */
[----:B------:R-:W4:Y:S11]  /*223f0*/  LDL.LU.64 R12, [R1+0x3b48] ;  /* 0x003b4800010c7983 */ /* 0x000f360000300a00 */
[----:B------:R-:W-:Y:S06]  /*22400*/  @!UPT UIADD3 URZ, URZ, URZ, URZ ;  /* 0x0000003f3f3ff290 */ /* 0x000fec000fffe03f */
[----:B------:R-:W-:Y:S04]  /*22410*/  STL.64 [R1+0xf0], R4 ;  /* 0x0000f00401007387 */ /* 0x000fe80000100a00 */
[----:B------:R4:W-:Y:S04]  /*22420*/  STL.64 [R1+0xf8], R6 ;  /* 0x0000f80601007387 */ /* 0x0009e80000100a00 */
[----:B------:R-:W-:Y:S01]  /*22430*/  STL.64 [R1+0x3b10], R20 ;  /* 0x003b101401007387 */ /* 0x000fe20000100a00 */
[----:B----4-:R-:W-:Y:S03]  /*22440*/  HMMA.16816.F32 R4, R16, R20, R12 ;  /* 0x000000141004723c */ /* 0x010fe6000000180c */
[----:B------:R-:W0:Y:S11]  /*22450*/  LDSM.16.MT88.4 R12, [R28+0x7000] ;  /* 0x007000001c0c783b */ /* 0x000e360000004200 */
[----:B------:R-:W-:Y:S09]  /*22460*/  @!UPT UIADD3 URZ, URZ, URZ, URZ ;  /* 0x0000003f3f3ff290 */ /* 0x000ff2000fffe03f */
[----:B------:R-:W-:Y:S04]  /*22470*/  STL.64 [R1+0x80], R4 ;  /* 0x0000800401007387 */ /* 0x000fe80000100a00 */
[----:B------:R0:W-:Y:S02]  /*22480*/  STL.64 [R1+0x88], R6 ;  /* 0x0000880601007387 */ /* 0x0001e40000100a00 */
[----:B0-----:R-:W-:Y:S01]  /*22490*/  IMAD.MOV.U32 R7, RZ, RZ, R12 ;  /* 0x000000ffff077224 */ /* 0x001fe200078e000c */
[----:B------:R-:W-:Y:S01]  /*224a0*/  MOV R5, R14 ;  /* 0x0000000e00057202 */ /* 0x000fe20000000f00 */
[----:B------:R-:W-:Y:S02]  /*224b0*/  IMAD.MOV.U32 R6, RZ, RZ, R13 ;  /* 0x000000ffff067224 */ /* 0x000fe400078e000d */
[----:B------:R-:W-:-:S02]  /*224c0*/  IMAD.MOV.U32 R4, RZ, RZ, R15 ;  /* 0x000000ffff047224 */ /* 0x000fc400078e000f */
[----:B------:R-:W4:Y:S04]  /*224d0*/  LDL.LU.64 R14, [R1+0x3b40] ;  /* 0x003b4000010e7983 */ /* 0x000f280000300a00 */
[----:B------:R-:W3:Y:S04]  /*224e0*/  LDL.LU.64 R12, [R1+0x3b38] ;  /* 0x003b3800010c7983 */ /* 0x000ee80000300a00 */
[----:B------:R-:W-:Y:S04]  /*224f0*/  STL.64 [R1+0x3ab8], R6 ;  /* 0x003ab80601007387 */ /* 0x000fe80000100a00 */
[----:B------:R0:W-:Y:S02]  /*22500*/  STL.64 [R1+0x3ab0], R4 ;  /* 0x003ab00401007387 */ /* 0x0001e40000100a00 */
[----:B0-----:R-:W-:-:S02]  /*22510*/  IMAD.MOV.U32 R4, RZ, RZ, R22 ;  /* 0x000000ffff047224 */ /* 0x001fc400078e0016 */
[----:B------:R-:W3:Y:S01]  /*22520*/  LDL.LU R22, [R1+0x3b30] ;  /* 0x003b300001167983 */ /* 0x000ee20000300800 */
[----:B--2---:R-:W-:Y:S02]  /*22530*/  IMAD.MOV.U32 R6, RZ, RZ, R9 ;  /* 0x000000ffff067224 */ /* 0x004fe400078e0009 */
[----:B------:R-:W-:Y:S02]  /*22540*/  IMAD.MOV.U32 R7, RZ, RZ, R8 ;  /* 0x000000ffff077224 */ /* 0x000fe400078e0008 */
[----:B------:R-:W0:Y:S01]  /*22550*/  LDSM.16.MT88.4 R8, [R28+0x7080] ;  /* 0x007080001c08783b */ /* 0x000e220000004200 */
[----:B------:R-:W-:-:S03]  /*22560*/  MOV R5, R23 ;  /* 0x0000001700057202 */ /* 0x000fc60000000f00 */
[----:B------:R-:W2:Y:S04]  /*22570*/  LDL.LU R23, [R1+0x3b2c] ;  /* 0x003b2c0001177983 */ /* 0x000ea80000300800 */
[----:B------:R1:W-:Y:S04]  /*22580*/  STL.64 [R1+0x3ae8], R6 ;  /* 0x003ae80601007387 */ /* 0x0003e80000100a00 */
[----:B------:R-:W-:Y:S01]  /*22590*/  STL.64 [R1+0x3ae0], R4 ;  /* 0x003ae00401007387 */ /* 0x000fe20000100a00 */
[----:B-1----:R-:W-:-:S03]  /*225a0*/  IMAD.MOV.U32 R7, RZ, RZ, R0 ;  /* 0x000000ffff077224 */ /* 0x002fc600078e0000 */
[----:B0-----:R-:W-:Y:S04]  /*225b0*/  STL.64 [R1+0x3a30], R10 ;  /* 0x003a300a01007387 */ /* 0x001fe80000100a00 */
[----:B------:R4:W-:Y:S02]  /*225c0*/  STL.64 [R1+0x3a28], R8 ;  /* 0x003a280801007387 */ /* 0x0009e40000100a00 */
[----:B----4-:R-:W-:Y:S01]  /*225d0*/  MOV R8, R15 ;  /* 0x0000000f00087202 */ /* 0x010fe20000000f00 */
[----:B------:R-:W-:Y:S02]  /*225e0*/  IMAD.MOV.U32 R9, RZ, RZ, R14 ;  /* 0x000000ffff097224 */ /* 0x000fe400078e000e */
[----:B---3--:R-:W-:Y:S01]  /*225f0*/  IMAD.MOV.U32 R10, RZ, RZ, R13 ;  /* 0x000000ffff0a7224 */ /* 0x008fe200078e000d */
[----:B------:R-:W-:Y:S01]  /*22600*/  MOV R11, R12 ;  /* 0x0000000c000b7202 */ /* 0x000fe20000000f00 */
[----:B------:R-:W-:-:S02]  /*22610*/  IMAD.MOV.U32 R4, RZ, RZ, R22 ;  /* 0x000000ffff047224 */ /* 0x000fc400078e0016 */
[----:B------:R-:W2:Y:S04]  /*22620*/  LDL.LU R22, [R1+0x3b28] ;  /* 0x003b280001167983 */ /* 0x000ea80000300800 */
[----:B------:R-:W3:Y:S04]  /*22630*/  LDL.LU R5, [R1+0x64] ;  /* 0x0000640001057983 */ /* 0x000ee80000300800 */
[----:B------:R-:W3:Y:S04]  /*22640*/  LDL.LU R6, [R1+0x68] ;  /* 0x0000680001067983 */ /* 0x000ee80000300800 */
[----:B------:R-:W4:Y:S04]  /*22650*/  LDL.LU R0, [R1+0x3b24] ;  /* 0x003b240001007983 */ /* 0x000f280000300800 */
[----:B------:R-:W2:Y:S04]  /*22660*/  LDL.LU R20, [R1+0xc0] ;  /* 0x0000c00001147983 */ /* 0x000ea80000300800 */
[----:B------:R-:W2:Y:S04]  /*22670*/  LDL.LU R21, [R1+0xc4] ;  /* 0x0000c40001157983 */ /* 0x000ea80000300800 */
[----:B------:R-:W-:Y:S04]  /*22680*/  STL.64 [R1+0x3ac8], R10 ;  /* 0x003ac80a01007387 */ /* 0x000fe80000100a00 */
[----:B------:R0:W-:Y:S04]  /*22690*/  STL.64 [R1+0x3ac0], R8 ;  /* 0x003ac00801007387 */ /* 0x0001e80000100a00 */
[----:B0-----:R-:W2:Y:S04]  /*226a0*/  LDL.LU R8, [R1+0x170] ;  /* 0x0001700001087983 */ /* 0x001ea80000300800 */
[----:B------:R-:W2:Y:S04]  /*226b0*/  LDL.LU R9, [R1+0x174] ;  /* 0x0001740001097983 */ /* 0x000ea80000300800 */
[----:B------:R-:W2:Y:S01]  /*226c0*/  LDL.LU R10, [R1+0x178] ;  /* 0x00017800010a7983 */ /* 0x000ea20000300800 */
[----:B----4-:R-:W-:-:S03]  /*226d0*/  MOV R11, R0 ;  /* 0x00000000000b7202 */ /* 0x010fc60000000f00 */
[----:B------:R-:W4:Y:S04]  /*226e0*/  LDL.LU R0, [R1+0x3b20] ;  /* 0x003b200001007983 */ /* 0x000f280000300800 */
[----:B--2---:R-:W-:Y:S04]  /*226f0*/  STL.64 [R1+0x3ad8], R10 ;  /* 0x003ad80a01007387 */ /* 0x004fe80000100a00 */
[----:B------:R0:W-:Y:S04]  /*22700*/  STL.64 [R1+0x3ad0], R8 ;  /* 0x003ad00801007387 */ /* 0x0001e80000100a00 */
[----:B0-----:R-:W2:Y:S04]  /*22710*/  LDL.LU R8, [R1+0x190] ;  /* 0x0001900001087983 */ /* 0x001ea80000300800 */
[----:B------:R-:W2:Y:S04]  /*22720*/  LDL.LU R9, [R1+0x194] ;  /* 0x0001940001097983 */ /* 0x000ea80000300800 */
[----:B------:R-:W2:Y:S04]  /*22730*/  LDL.LU R10, [R1+0x198] ;  /* 0x00019800010a7983 */ /* 0x000ea80000300800 */
[----:B------:R-:W2:Y:S04]  /*22740*/  LDL.LU R11, [R1+0x19c] ;  /* 0x00019c00010b7983 */ /* 0x000ea80000300800 */
[----:B--2---:R4:W-:Y:S04]  /*22750*/  STL.64 [R1+0x3af8], R10 ;  /* 0x003af80a01007387 */ /* 0x0049e80000100a00 */
[----:B------:R0:W-:Y:S01]  /*22760*/  STL.64 [R1+0x3af0], R8 ;  /* 0x003af00801007387 */ /* 0x0001e20000100a00 */
[----:B----4-:R-:W-:-:S03]  /*22770*/  IMAD.MOV.U32 R11, RZ, RZ, R0 ;  /* 0x000000ffff0b7224 */ /* 0x010fc600078e0000 */
[----:B0-----:R-:W2:Y:S04]  /*22780*/  LDL.LU R8, [R1+0x1b0] ;  /* 0x0001b00001087983 */ /* 0x001ea80000300800 */
[----:B------:R-:W2:Y:S04]  /*22790*/  LDL.LU R9, [R1+0x1b4] ;  /* 0x0001b40001097983 */ /* 0x000ea80000300800 */
[----:B------:R-:W4:Y:S04]  /*227a0*/  LDL.LU R10, [R1+0x1b8] ;  /* 0x0001b800010a7983 */ /* 0x000f280000300800 */
[----:B------:R-:W2:Y:S01]  /*227b0*/  LDL.LU R0, [R1+0x3b1c] ;  /* 0x003b1c0001007983 */ /* 0x000ea20000300800 */
[----:B------:R-:W-:Y:S03]  /*227c0*/  HMMA.16816.F32 R16, R16, R24, R20 ;  /* 0x000000181010723c */ /* 0x000fe60000001814 */
[----:B--2---:R-:W0:Y:S04]  /*227d0*/  LDSM.16.MT88.4 R12, [R0+0x7000] ;  /* 0x00700000000c783b */ /* 0x004e280000004200 */
[----:B----4-:R-:W-:Y:S04]  /*227e0*/  STL.64 [R1+0x3b08], R10 ;  /* 0x003b080a01007387 */ /* 0x010fe80000100a00 */
[----:B------:R1:W-:Y:S04]  /*227f0*/  STL.64 [R1+0x3b00], R8 ;  /* 0x003b000801007387 */ /* 0x0003e80000100a00 */
[----:B-1----:R-:W3:Y:S04]  /*22800*/  LDL.LU R8, [R1+0x1c0] ;  /* 0x0001c00001087983 */ /* 0x002ee80000300800 */
[----:B------:R-:W3:Y:S04]  /*22810*/  LDL.LU R9, [R1+0x1c4] ;  /* 0x0001c40001097983 */ /* 0x000ee80000300800 */
[----:B------:R-:W3:Y:S04]  /*22820*/  LDL.LU R10, [R1+0x1c8] ;  /* 0x0001c800010a7983 */ /* 0x000ee80000300800 */
[----:B------:R-:W3:Y:S04]  /*22830*/  LDL.LU R11, [R1+0x1cc] ;  /* 0x0001cc00010b7983 */ /* 0x000ee80000300800 */
[----:B0-----:R-:W-:Y:S04]  /*22840*/  STL.64 [R1+0x3a10], R14 ;  /* 0x003a100e01007387 */ /* 0x001fe80000100a00 */
[----:B------:R0:W-:Y:S04]  /*22850*/  STL.64 [R1+0x3a08], R12 ;  /* 0x003a080c01007387 */ /* 0x0001e80000100a00 */
[----:B0-----:R-:W2:Y:S01]  /*22860*/  LDL.LU R12, [R1+0x180] ;  /* 0x00018000010c7983 */ /* 0x001ea20000300800 */
[----:B------:R-:W-:-:S03]  /*22870*/  IMAD.MOV.U32 R13, RZ, RZ, R29 ;  /* 0x000000ffff0d7224 */ /* 0x000fc600078e001d */
[----:B------:R-:W4:Y:S04]  /*22880*/  LDL.LU R29, [R1+0x3b18] ;  /* 0x003b1800011d7983 */ /* 0x000f280000300800 */
[----:B------:R-:W3:Y:S01]  /*22890*/  LDL.LU.64 R20, [R1+0x3b10] ;  /* 0x003b100001147983 */ /* 0x000ee20000300a00 */
[----:B------:R-:W-:Y:S01]  /*228a0*/  MOV R14, R27 ;  /* 0x0000001b000e7202 */ /* 0x000fe20000000f00 */
[----:B------:R-:W-:Y:S01]  /*228b0*/  IMAD.MOV.U32 R15, RZ, RZ, R26 ;  /* 0x000000ffff0f7224 */ /* 0x000fe200078e001a */
[----:B------:R-:W-:Y:S01]  /*228c0*/  MOV R23, R17 ;  /* 0x0000001100177202 */ /* 0x000fe20000000f00 */
[----:B------:R-:W-:Y:S02]  /*228d0*/  IMAD.MOV.U32 R22, RZ, RZ, R16 ;  /* 0x000000ffff167224 */ /* 0x000fe400078e0010 */
[----:B------:R-:W-:-:S02]  /*228e0*/  IMAD.MOV.U32 R26, RZ, RZ, R18 ;  /* 0x000000ffff1a7224 */ /* 0x000fc400078e0012 */
[----:B------:R-:W-:Y:S02]  /*228f0*/  IMAD.MOV.U32 R27, RZ, RZ, R19 ;  /* 0x000000ffff1b7224 */ /* 0x000fe400078e0013 */
[----:B------:R-:W0:Y:S04]  /*22900*/  LDSM.16.MT88.4 R16, [R0+0x7080] ;  /* 0x007080000010783b */ /* 0x000e280000004200 */
[----:B0-----:R-:W-:Y:S04]  /*22910*/  STL.64 [R1+0x39f0], R18 ;  /* 0x0039f01201007387 */ /* 0x001fe80000100a00 */
[----:B------:R0:W-:Y:S04]  /*22920*/  STL.64 [R1+0x39e8], R16 ;  /* 0x0039e81001007387 */ /* 0x0001e80000100a00 */
[----:B0-----:R-:W2:Y:S04]  /*22930*/  LDL.LU R16, [R1+0x1a0] ;  /* 0x0001a00001107983 */ /* 0x001ea80000300800 */
[----:B------:R-:W2:Y:S04]  /*22940*/  LDL.LU R17, [R1+0x1a4] ;  /* 0x0001a40001117983 */ /* 0x000ea80000300800 */
[----:B------:R-:W2:Y:S04]  /*22950*/  LDL.LU R18, [R1+0x1a8] ;  /* 0x0001a80001127983 */ /* 0x000ea80000300800 */
[----:B------:R-:W-:Y:S01]  /*22960*/  STL [R1+0x39a8], R0 ;  /* 0x0039a80001007387 */ /* 0x000fe20000100800 */
        /* <DEDUP_REMOVED lines=8> */
[----:B------:R-:W3:Y:S04]  /*229f0*/  LDL.LU.64 R10, [R1+0x3af8] ;  /* 0x003af800010a7983 */ /* 0x000ee80000300a00 */
[----:B------:R-:W3:Y:S11]  /*22a00*/  LDL.LU.64 R8, [R1+0x3af0] ;  /* 0x003af00001087983 */ /* 0x000ef60000300a00 */
[----:B------:R-:W-:Y:S06]  /*22a10*/  @!UPT UIADD3 URZ, URZ, URZ, URZ ;  /* 0x0000003f3f3ff290 */ /* 0x000fec000fffe03f */
[----:B------:R-:W-:Y:S04]  /*22a20*/  STL.64 [R1+0xc0], R4 ;  /* 0x0000c00401007387 */ /* 0x000fe80000100a00 */
        /* <DEDUP_REMOVED lines=9> */
[----:B------:R-:W3:Y:S01]  /*22ac0*/  LDL.LU.64 R8, [R1+0x3ad0] ;  /* 0x003ad00001087983 */ /* 0x000ee20000300a00 */
[----:B----4-:R-:W-:Y:S01]  /*22ad0*/  MOV R19, R29 ;  /* 0x0000001d00137202 */ /* 0x010fe20000000f00 */
[----:B---3--:R-:W-:Y:S02]  /*22ae0*/  HMMA.16816.F32 R4, R4, R24, R8 ;  /* 0x000000180404723c */ /* 0x008fe40000001808 */
        /* <DEDUP_REMOVED lines=8> */
[----:B0-----:R-:W3:Y:S04]  /*22b70*/  LDL.LU.64 R6, [R1+0x3ab8] ;  /* 0x003ab80001067983 */ /* 0x001ee80000300a00 */
[----:B------:R-:W4:Y:S01]  /*22b80*/  LDL.LU.64 R4, [R1+0x3ab0] ;  /* 0x003ab00001047983 */ /* 0x000f220000300a00 */
[C---:B--2---:R-:W-:Y:S08]  /*22b90*/  HMMA.16816.F32 R16, R8.reuse, R20, R16 ;  /* 0x000000140810723c */ /* 0x044ff00000001810 */
[----:B------:R-:W-:Y:S11]  /*22ba0*/  HMMA.16816.F32 R8, R8, R24, R12 ;  /* 0x000000180808723c */ /* 0x000ff6000000180c */
[----:B------:R-:W-:Y:S04]  /*22bb0*/  @!UPT UIADD3 URZ, URZ, URZ, URZ ;  /* 0x0000003f3f3ff290 */ /* 0x000fe8000fffe03f */
[----:B------:R0:W-:Y:S04]  /*22bc0*/  STL.64 [R1+0xb0], R16 ;  /* 0x0000b01001007387 */ /* 0x0001e80000100a00 */
[----:B------:R1:W-:Y:S04]  /*22bd0*/  STL.64 [R1+0xb8], R18 ;  /* 0x0000b81201007387 */ /* 0x0003e80000100a00 */
[----:B------:R3:W-:Y:S04]  /*22be0*/  STL.64 [R1+0x60], R8 ;  /* 0x0000600801007387 */ /* 0x0007e80000100a00 */
[----:B------:R-:W-:Y:S04]  /*22bf0*/  STL.64 [R1+0x3a80], R26 ;  /* 0x003a801a01007387 */ /* 0x000fe80000100a00 */
[----:B------:R3:W-:Y:S04]  /*22c00*/  STL.64 [R1+0x3a78], R24 ;  /* 0x003a781801007387 */ /* 0x0007e80000100a00 */
[----:B0-----:R-:W2:Y:S04]  /*22c10*/  LDL.LU R16, [R1+0xf0] ;  /* 0x0000f00001107983 */ /* 0x001ea80000300800 */
[----:B------:R-:W2:Y:S04]  /*22c20*/  LDL.LU R17, [R1+0xf4] ;  /* 0x0000f40001117983 */ /* 0x000ea80000300800 */
[----:B-1----:R-:W2:Y:S04]  /*22c30*/  LDL.LU R18, [R1+0xf8] ;  /* 0x0000f80001127983 */ /* 0x002ea80000300800 */
[----:B------:R-:W2:Y:S04]  /*22c40*/  LDL.LU R19, [R1+0xfc] ;  /* 0x0000fc0001137983 */ /* 0x000ea80000300800 */
[----:B------:R-:W2:Y:S04]  /*22c50*/  LDL.LU R12, [R1+0x120] ;  /* 0x00012000010c7983 */ /* 0x000ea80000300800 */
[----:B------:R-:W2:Y:S04]  /*22c60*/  LDL.LU R13, [R1+0x124] ;  /* 0x00012400010d7983 */ /* 0x000ea80000300800 */
[----:B------:R-:W2:Y:S04]  /*22c70*/  LDL.LU R14, [R1+0x128] ;  /* 0x00012800010e7983 */ /* 0x000ea80000300800 */
[----:B------:R-:W2:Y:S01]  /*22c80*/  LDL.LU R15, [R1+0x12c] ;  /* 0x00012c00010f7983 */ /* 0x000ea20000300800 */
[----:B------:R-:W-:-:S02]  /*22c90*/  IMAD.MOV.U32 R0, RZ, RZ, R10 ;  /* 0x000000ffff007224 */ /* 0x000fc400078e000a */
[----:B------:R-:W-:Y:S01]  /*22ca0*/  IMAD.MOV.U32 R29, RZ, RZ, R11 ;  /* 0x000000ffff1d7224 */ /* 0x000fe200078e000b */
[----:B---3--:R-:W-:Y:S01]  /*22cb0*/  MOV R8, R7 ;  /* 0x0000000700087202 */ /* 0x008fe20000000f00 */
[----:B------:R-:W-:Y:S01]  /*22cc0*/  IMAD.MOV.U32 R9, RZ, RZ, R6 ;  /* 0x000000ffff097224 */ /* 0x000fe200078e0006 */
[----:B------:R-:W3:Y:S01]  /*22cd0*/  LDL.LU R7, [R1+0x3aa8] ;  /* 0x003aa80001077983 */ /* 0x000ee20000300800 */
[----:B----4-:R-:W-:Y:S01]  /*22ce0*/  IMAD.MOV.U32 R10, RZ, RZ, R5 ;  /* 0x000000ffff0a7224 */ /* 0x010fe200078e0005 */
[----:B------:R-:W-:Y:S02]  /*22cf0*/  MOV R11, R4 ;  /* 0x00000004000b7202 */ /* 0x000fe40000000f00 */
[----:B------:R-:W4:Y:S04]  /*22d00*/  LDL.LU R6, [R1+0x3aa4] ;  /* 0x003aa40001067983 */ /* 0x000f280000300800 */
[----:B------:R-:W3:Y:S04]  /*22d10*/  LDL.LU R5, [R1+0x3aa0] ;  /* 0x003aa00001057983 */ /* 0x000ee80000300800 */
[----:B------:R-:W3:Y:S04]  /*22d20*/  LDL.LU R4, [R1+0x3a9c] ;  /* 0x003a9c0001047983 */ /* 0x000ee80000300800 */
[----:B------:R-:W3:Y:S04]  /*22d30*/  LDL.LU R24, [R1+0x150] ;  /* 0x0001500001187983 */ /* 0x000ee80000300800 */
[----:B------:R-:W3:Y:S04]  /*22d40*/  LDL.LU R25, [R1+0x154] ;  /* 0x0001540001197983 */ /* 0x000ee80000300800 */
[----:B------:R-:W3:Y:S04]  /*22d50*/  LDL.LU R26, [R1+0x158] ;  /* 0x00015800011a7983 */ /* 0x000ee80000300800 */
[----:B------:R-:W3:Y:S04]  /*22d60*/  LDL.LU R27, [R1+0x15c] ;  /* 0x00015c00011b7983 */ /* 0x000ee80000300800 */
[----:B------:R-:W-:Y:S04]  /*22d70*/  STL.64 [R1+0x3a60], R10 ;  /* 0x003a600a01007387 */ /* 0x000fe80000100a00 */
[----:B------:R0:W-:Y:S04]  /*22d80*/  STL.64 [R1+0x3a58], R8 ;  /* 0x003a580801007387 */ /* 0x0001e80000100a00 */
[----:B0-----:R-:W3:Y:S04]  /*22d90*/  LDL.LU R8, [R1+0x140] ;  /* 0x0001400001087983 */ /* 0x001ee80000300800 */
[----:B------:R-:W3:Y:S04]  /*22da0*/  LDL.LU R9, [R1+0x144] ;  /* 0x0001440001097983 */ /* 0x000ee80000300800 */
[----:B------:R-:W3:Y:S04]  /*22db0*/  LDL.LU R10, [R1+0x148] ;  /* 0x00014800010a7983 */ /* 0x000ee80000300800 */
[----:B------:R-:W3:Y:S04]  /*22dc0*/  LDL.LU R11, [R1+0x14c] ;  /* 0x00014c00010b7983 */ /* 0x000ee80000300800 */
        /* <DEDUP_REMOVED lines=8> */
[----:B----4-:R-:W-:Y:S01]  /*22e50*/  MOV R14, R6 ;  /* 0x00000006000e7202 */ /* 0x010fe20000000f00 */
[----:B---3--:R-:W-:-:S02]  /*22e60*/  IMAD.MOV.U32 R15, RZ, RZ, R7 ;  /* 0x000000ffff0f7224 */ /* 0x008fc400078e0007 */
[----:B0-----:R-:W-:Y:S02]  /*22e70*/  IMAD.MOV.U32 R12, RZ, RZ, R4 ;  /* 0x000000ffff0c7224 */ /* 0x001fe400078e0004 */
[----:B------:R-:W2:Y:S01]  /*22e80*/  LDL.LU R4, [R1+0x3a98] ;  /* 0x003a980001047983 */ /* 0x000ea20000300800 */
[----:B------:R-:W-:-:S03]  /*22e90*/  IMAD.MOV.U32 R13, RZ, RZ, R5 ;  /* 0x000000ffff0d7224 */ /* 0x000fc600078e0005 */
        /* <DEDUP_REMOVED lines=9> */
[----:B------:R0:W-:Y:S04]  /*22f30*/  STL.64 [R1+0x3a00], R18 ;  /* 0x003a001201007387 */ /* 0x0001e80000100a00 */
[----:B------:R1:W-:Y:S01]  /*22f40*/  STL.64 [R1+0x39f8], R16 ;  /* 0x0039f81001007387 */ /* 0x0003e20000100a00 */
[----:B0-----:R-:W-:-:S03]  /*22f50*/  IMAD.MOV.U32 R19, RZ, RZ, R2 ;  /* 0x000000ffff137224 */ /* 0x001fc600078e0002 */
[----:B-1----:R-:W4:Y:S04]  /*22f60*/  LDL.LU R16, [R1+0x110] ;  /* 0x0001100001107983 */ /* 0x002f280000300800 */
[----:B------:R-:W4:Y:S04]  /*22f70*/  LDL.LU R17, [R1+0x114] ;  /* 0x0001140001117983 */ /* 0x000f280000300800 */
[----:B------:R-:W4:Y:S04]  /*22f80*/  LDL.LU R18, [R1+0x118] ;  /* 0x0001180001127983 */ /* 0x000f280000300800 */
[----:B------:R-:W3:Y:S04]  /*22f90*/  LDL.LU R2, [R1+0x3a88] ;  /* 0x003a880001027983 */ /* 0x000ee80000300800 */
[----:B------:R-:W-:Y:S04]  /*22fa0*/  STL [R1+0x39d4], R29 ;  /* 0x0039d41d01007387 */ /* 0x000fe80000100800 */
[----:B------:R-:W-:Y:S01]  /*22fb0*/  STL [R1+0x39d0], R0 ;  /* 0x0039d00001007387 */ /* 0x000fe20000100800 */
[----:B--2---:R-:W-:Y:S11]  /*22fc0*/  HMMA.16816.F32 R24, R4, R20, R24 ;  /* 0x000000140418723c */ /* 0x004ff60000001818 */
[----:B------:R-:W-:Y:S11]  /*22fd0*/  @!UPT UIADD3 URZ, URZ, URZ, URZ ;  /* 0x0000003f3f3ff290 */ /* 0x000ff6000fffe03f */
[----:B------:R-:W-:Y:S01]  /*22fe0*/  @!UPT UIADD3 URZ, URZ, URZ, URZ ;  /* 0x0000003f3f3ff290 */ /* 0x000fe2000fffe03f */
[----:B------:R-:W-:Y:S04]  /*22ff0*/  STL.64 [R1+0x90], R24 ;  /* 0x0000901801007387 */ /* 0x000fe80000100a00 */
[----:B------:R-:W-:Y:S04]  /*23000*/  STL.64 [R1+0x98], R26 ;  /* 0x0000981a01007387 */ /* 0x000fe80000100a00 */
[----:B------:R-:W0:Y:S02]  /*23010*/  LDSM.16.MT88.4 R24, [R3+0x7080] ;  /* 0x007080000318783b */ /* 0x000e240000004200 */
[----:B0-----:R-:W-:-:S02]  /*23020*/  MOV R29, R26 ;  /* 0x0000001a001d7202 */ /* 0x001fc40000000f00 */
[----:B------:R-:W-:Y:S01]  /*23030*/  STL.64 [R1+0x20], R24 ;  /* 0x0000201801007387 */ /* 0x000fe20000100a00 */
[----:B------:R-:W-:-:S03]  /*23040*/  IMAD.MOV.U32 R0, RZ, RZ, R27 ;  /* 0x000000ffff007224 */ /* 0x000fc600078e001b */
[----:B---3--:R-:W0:Y:S04]  /*23050*/  LDSM.16.MT88.4 R24, [R2+0x7000] ;  /* 0x007000000218783b */ /* 0x008e280000004200 */
[----:B------:R-:W-:Y:S04]  /*23060*/  STL [R1+0x39e0], R0 ;  /* 0x0039e00001007387 */ /* 0x000fe80000100800 */
[----:B------:R-:W-:Y:S04]  /*23070*/  STL [R1+0x39dc], R29 ;  /* 0x0039dc1d01007387 */ /* 0x000fe80000100800 */
[----:B------:R-:W-:Y:S04]  /*23080*/  STL [R1+0x39d8], R3 ;  /* 0x0039d80301007387 */ /* 0x000fe80000100800 */
[----:B0-----:R-:W-:Y:S04]  /*23090*/  STL.64 [R1+0x10], R24 ;  /* 0x0000101801007387 */ /* 0x001fe80000100a00 */
[----:B------:R0:W-:Y:S04]  /*230a0*/  STL.64 [R1+0x18], R26 ;  /* 0x0000181a01007387 */ /* 0x0001e80000100a00 */
[----:B0-----:R-:W2:Y:S04]  /*230b0*/  LDL.LU.64 R26, [R1+0x3a80] ;  /* 0x003a8000011a7983 */ /* 0x001ea80000300a00 */
[----:B------:R-:W3:Y:S02]  /*230c0*/  LDL.LU.64 R24, [R1+0x3a78] ;  /* 0x003a780001187983 */ /* 0x000ee40000300a00 */
[----:B---3--:R-:W-:Y:S02]  /*230d0*/  HMMA.16816.F32 R4, R4, R24, R8 ;  /* 0x000000180404723c */ /* 0x008fe40000001808 */
[----:B------:R-:W0:Y:S11]  /*230e0*/  LDSM.16.MT88.4 R8, [R2+0x7080] ;  /* 0x007080000208783b */ /* 0x000e360000004200 */
[----:B------:R-:W-:Y:S10]  /*230f0*/  @!UPT UIADD3 URZ, URZ, URZ, URZ ;  /* 0x0000003f3f3ff290 */ /* 0x000ff4000fffe03f */
[----:B------:R1:W-:Y:S01]  /*23100*/  STL [R1+0x70], R4 ;  /* 0x0000700401007387 */ /* 0x0003e20000100800 */
[----:B------:R-:W-:Y:S01]  /*23110*/  IMAD.MOV.U32 R0, RZ, RZ, R5 ;  /* 0x000000ffff007224 */ /* 0x000fe200078e0005 */
[----:B------:R-:W-:Y:S01]  /*23120*/  MOV R29, R6 ;  /* 0x00000006001d7202 */ /* 0x000fe20000000f00 */
[----:B------:R-:W-:Y:S01]  /*23130*/  IMAD.MOV.U32 R3, RZ, RZ, R7 ;  /* 0x000000ffff037224 */ /* 0x000fe200078e0007 */
[----:B------:R-:W-:Y:S01]  /*23140*/  MOV R5, R23 ;  /* 0x0000001700057202 */ /* 0x000fe20000000f00 */
[----:B--2---:R-:W-:Y:S02]  /*23150*/  IMAD.MOV.U32 R6, RZ, RZ, R26 ;  /* 0x000000ffff067224 */ /* 0x004fe400078e001a */
[----:B------:R-:W-:Y:S02]  /*23160*/  IMAD.MOV.U32 R7, RZ, RZ, R27 ;  /* 0x000000ffff077224 */ /* 0x000fe400078e001b */
[----:B-1----:R-:W-:Y:S02]  /*23170*/  IMAD.MOV.U32 R4, RZ, RZ, R22 ;  /* 0x000000ffff047224 */ /* 0x002fe400078e0016 */
[----:B------:R-:W2:Y:S04]  /*23180*/  LDL.LU R22, [R1+0x3a74] ;  /* 0x003a740001167983 */ /* 0x000ea80000300800 */
[----:B------:R-:W2:Y:S04]  /*23190*/  LDL.LU R23, [R1+0x3a70] ;  /* 0x003a700001177983 */ /* 0x000ea80000300800 */
[----:B------:R-:W3:Y:S04]  /*231a0*/  LDL.LU R26, [R1+0x3a6c] ;  /* 0x003a6c00011a7983 */ /* 0x000ee80000300800 */
[----:B------:R-:W3:Y:S04]  /*231b0*/  LDL.LU R27, [R1+0x3a68] ;  /* 0x003a6800011b7983 */ /* 0x000ee80000300800 */
        /* <DEDUP_REMOVED lines=15> */
[----:B------:R-:W-:Y:S07]  /*232b0*/  @!UPT UIADD3 URZ, URZ, URZ, URZ ;  /* 0x0000003f3f3ff290 */ /* 0x000fee000fffe03f */
[----:B------:R-:W-:Y:S01]  /*232c0*/  IMAD.MOV.U32 R21, RZ, RZ, R10 ;  /* 0x000000ffff157224 */ /* 0x000fe200078e000a */
[----:B------:R-:W-:Y:S01]  /*232d0*/  MOV R20, R11 ;  /* 0x0000000b00147202 */ /* 0x000fe20000000f00 */
[----:B------:R-:W-:Y:S01]  /*232e0*/  IMAD.MOV.U32 R25, RZ, RZ, R9 ;  /* 0x000000ffff197224 */ /* 0x000fe200078e0009 */
[----:B------:R-:W-:Y:S01]  /*232f0*/  MOV R24, R8 ;  /* 0x0000000800187202 */ /* 0x000fe20000000f00 */
[----:B------:R-:W2:Y:S04]  /*23300*/  LDL.LU.64 R10, [R1+0x3a30] ;  /* 0x003a3000010a7983 */ /* 0x000ea80000300a00 */
        /* <DEDUP_REMOVED lines=9> */
[----:B------:R-:W4:Y:S04]  /*233a0*/  LDL.LU.64 R14, [R1+0x3a10] ;  /* 0x003a1000010e7983 */ /* 0x000f280000300a00 */
[----:B------:R-:W4:Y:S11]  /*233b0*/  LDL.LU.64 R12, [R1+0x3a08] ;  /* 0x003a0800010c7983 */ /* 0x000f360000300a00 */
[----:B------:R-:W-:Y:S07]  /*233c0*/  @!UPT UIADD3 URZ, URZ, URZ, URZ ;  /* 0x0000003f3f3ff290 */ /* 0x000fee000fffe03f */
[----:B------:R-:W-:Y:S01]  /*233d0*/  IMAD.MOV.U32 R2, RZ, RZ, R8 ;  /* 0x000000ffff027224 */ /* 0x000fe200078e0008 */
[----:B------:R-:W-:Y:S04]  /*233e0*/  STL [R1+0x164], R9 ;  /* 0x0001640901007387 */ /* 0x000fe80000100800 */
[----:B------:R0:W-:Y:S04]  /*233f0*/  STL.64 [R1+0x168], R10 ;  /* 0x0001680a01007387 */ /* 0x0001e80000100a00 */
[----:B0-----:R-:W2:Y:S04]  /*23400*/  LDL R11, [R1+0x73c] ;  /* 0x00073c00010b7983 */ /* 0x001ea80000100800 */
[----:B------:R-:W-:Y:S01]  /*23410*/  STL [R1+0x3908], R2 ;  /* 0x0039080201007387 */ /* 0x000fe20000100800 */
[C---:B----4-:R-:W-:Y:S11]  /*23420*/  HMMA.16816.F32 R16, R12.reuse, R22, R16 ;  /* 0x000000160c10723c */ /* 0x050ff60000001810 */
        /* <DEDUP_REMOVED lines=10> */
[----:B------:R0:W-:Y:S01]  /*234d0*/  STL.64 [R1+0x190], R12 ;  /* 0x0001900c01007387 */ /* 0x0001e20000100a00 */
[----:B------:R-:W-:-:S03]  /*234e0*/  IMAD.MOV.U32 R2, RZ, RZ, R15 ;  /* 0x000000ffff027224 */ /* 0x000fc600078e000f */
[----:B------:R1:W-:Y:S04]  /*234f0*/  STL [R1+0x198], R14 ;  /* 0x0001980e01007387 */ /* 0x0003e80000100800 */
[----:B0-----:R-:W4:Y:S04]  /*23500*/  LDL.LU R12, [R1+0x80] ;  /* 0x00008000010c7983 */ /* 0x001f280000300800 */
[----:B------:R-:W4:Y:S04]  /*23510*/  LDL.LU R13, [R1+0x84] ;  /* 0x00008400010d7983 */ /* 0x000f280000300800 */
[----:B-1----:R-:W4:Y:S04]  /*23520*/  LDL.LU R14, [R1+0x88] ;  /* 0x00008800010e7983 */ /* 0x002f280000300800 */
[----:B------:R-:W4:Y:S04]  /*23530*/  LDL.LU R15, [R1+0x8c] ;  /* 0x00008c00010f7983 */ /* 0x000f280000300800 */
[----:B------:R0:W-:Y:S01]  /*23540*/  STL [R1+0x390c], R2 ;  /* 0x00390c0201007387 */ /* 0x0001e20000100800 */
[C---:B---3--:R-:W-:Y:S08]  /*23550*/  HMMA.16816.F32 R4, R16.reuse, R26, R4 ;  /* 0x0000001a1004723c */ /* 0x048ff00000001804 */
[----:B----4-:R-:W-:Y:S11]  /*23560*/  HMMA.16816.F32 R12, R16, R22, R12 ;  /* 0x00000016100c723c */ /* 0x010ff6000000180c */
[----:B------:R-:W-:Y:S04]  /*23570*/  @!UPT UIADD3 URZ, URZ, URZ, URZ ;  /* 0x0000003f3f3ff290 */ /* 0x000fe8000fffe03f */
[----:B------:R-:W-:Y:S01]  /*23580*/  STL.64 [R1+0x50], R4 ;  /* 0x0000500401007387 */ /* 0x000fe20000100a00 */
[----:B0-----:R-:W-:-:S07]  /*23590*/  MOV R2, R6 ;  /* 0x0000000600027202 */ /* 0x001fce0000000f00 */
[----:B------:R-:W-:Y:S04]  /*235a0*/  STL.64 [R1+0xf0], R12 ;  /* 0x0000f00c01007387 */ /* 0x000fe80000100a00 */
[----:B------:R-:W-:Y:S04]  /*235b0*/  STL.64 [R1+0xf8], R14 ;  /* 0x0000f80e01007387 */ /* 0x000fe80000100a00 */
[----:B------:R-:W0:Y:S04]  /*235c0*/  LDSM.16.MT88.4 R12, [R28+0x8000] ;  /* 0x008000001c0c783b */ /* 0x000e280000004200 */
[----:B------:R-:W-:Y:S04]  /*235d0*/  STL [R1+0x5c], R7 ;  /* 0x00005c0701007387 */ /* 0x000fe80000100800 */
[----:B--2---:R-:W1:Y:S04]  /*235e0*/  LDSM.16.M88.4 R4, [R11+0x20100] ;  /* 0x020100000b04783b */ /* 0x004e680000000200 */
[----:B------:R-:W-:Y:S04]  /*235f0*/  STL.64 [R1+0x39c8], R26 ;  /* 0x0039c81a01007387 */ /* 0x000fe80000100a00 */
[----:B------:R-:W-:Y:S04]  /*23600*/  STL.64 [R1+0x39c0], R24 ;  /* 0x0039c01801007387 */ /* 0x000fe80000100a00 */
[----:B------:R-:W-:Y:S04]  /*23610*/  STL [R1+0x391c], R2 ;  /* 0x00391c0201007387 */ /* 0x000fe80000100800 */
[----:B------:R-:W2:Y:S04]  /*23620*/  LDSM.16.M88.4 R8, [R11+0x30100] ;  /* 0x030100000b08783b */ /* 0x000ea80000000200 */
[----:B0-----:R-:W-:Y:S04]  /*23630*/  STL.64 [R1+0x3938], R14 ;  /* 0x0039380e01007387 */ /* 0x001fe80000100a00 */
[----:B------:R0:W-:Y:S04]  /*23640*/  STL.64 [R1+0x3930], R12 ;  /* 0x0039300c01007387 */ /* 0x0001e80000100a00 */
[----:B-1----:R-:W-:Y:S04]  /*23650*/  STL [R1+0x381c], R6 ;  /* 0x00381c0601007387 */ /* 0x002fe80000100800 */
[----:B------:R-:W-:Y:S04]  /*23660*/  STL [R1+0x3818], R7 ;  /* 0x0038180701007387 */ /* 0x000fe80000100800 */
[----:B------:R-:W-:Y:S04]  /*23670*/  STL.64 [R1+0x3940], R4 ;  /* 0x0039400401007387 */ /* 0x000fe80000100a00 */
[----:B0-----:R-:W3:Y:S04]  /*23680*/  LDL.LU R12, [R1+0x40] ;  /* 0x00004000010c7983 */ /* 0x001ee80000300800 */
        /* <DEDUP_REMOVED lines=9> */
[----:B------:R-:W-:Y:S01]  /*23720*/  IMAD.MOV.U32 R6, RZ, RZ, R29 ;  /* 0x000000ffff067224 */ /* 0x000fe200078e001d */
[----:B------:R-:W-:Y:S01]  /*23730*/  MOV R7, R3 ;  /* 0x0000000300077202 */ /* 0x000fe20000000f00 */
[----:B------:R-:W-:Y:S01]  /*23740*/  IMAD.MOV.U32 R5, RZ, RZ, R0 ;  /* 0x000000ffff057224 */ /* 0x000fe200078e0000 */
[----:B----4-:R-:W-:Y:S04]  /*23750*/  STL.64 [R1+0x3980], R14 ;  /* 0x0039800e01007387 */ /* 0x010fe80000100a00 */
[----:B---3--:R-:W-:Y:S04]  /*23760*/  STL.64 [R1+0x3978], R12 ;  /* 0x0039780c01007387 */ /* 0x008fe80000100a00 */
[----:B------:R-:W3:Y:S04]  /*23770*/  LDL.LU R4, [R1+0x70] ;  /* 0x0000700001047983 */ /* 0x000ee80000300800 */
[----:B------:R-:W4:Y:S04]  /*23780*/  LDL.LU R0, [R1+0x39e0] ;  /* 0x0039e00001007983 */ /* 0x000f280000300800 */
[----:B------:R-:W2:Y:S04]  /*23790*/  LDL.LU R29, [R1+0x39dc] ;  /* 0x0039dc00011d7983 */ /* 0x000ea80000300800 */
[----:B------:R-:W2:Y:S04]  /*237a0*/  LDL.LU R3, [R1+0x39d8] ;  /* 0x0039d80001037983 */ /* 0x000ea80000300800 */
[----:B------:R-:W-:Y:S04]  /*237b0*/  STL.64 [R1+0x3950], R6 ;  /* 0x0039500601007387 */ /* 0x000fe80000100a00 */
[----:B---3--:R0:W-:Y:S04]  /*237c0*/  STL.64 [R1+0x3948], R4 ;  /* 0x0039480401007387 */ /* 0x0081e80000100a00 */
[----:B0-----:R-:W3:Y:S04]  /*237d0*/  LDL.LU R4, [R1+0x90] ;  /* 0x0000900001047983 */ /* 0x001ee80000300800 */
        /* <DEDUP_REMOVED lines=8> */
[----:B------:R-:W3:Y:S01]  /*23860*/  LDL.LU R13, [R1+0x24] ;  /* 0x00002400010d7983 */ /* 0x000ee20000300800 */
[----:B--2---:R-:W-:-:S02]  /*23870*/  IMAD.MOV.U32 R14, RZ, RZ, R29 ;  /* 0x000000ffff0e7224 */ /* 0x004fc400078e001d */
[----:B----4-:R-:W-:Y:S01]  /*23880*/  IMAD.MOV.U32 R15, RZ, RZ, R0 ;  /* 0x000000ffff0f7224 */ /* 0x010fe200078e0000 */
[----:B------:R-:W2:Y:S04]  /*23890*/  LDL.LU R29, [R1+0x39d4] ;  /* 0x0039d400011d7983 */ /* 0x000ea80000300800 */
[----:B------:R-:W4:Y:S04]  /*238a0*/  LDL.LU R0, [R1+0x39d0] ;  /* 0x0039d00001007983 */ /* 0x000f280000300800 */
[----:B------:R-:W-:Y:S04]  /*238b0*/  STL.64 [R1+0x39b8], R14 ;  /* 0x0039b80e01007387 */ /* 0x000fe80000100a00 */
[----:B---3--:R0:W-:Y:S04]  /*238c0*/  STL.64 [R1+0x39b0], R12 ;  /* 0x0039b00c01007387 */ /* 0x0081e80000100a00 */
[----:B0-----:R-:W3:Y:S04]  /*238d0*/  LDL.LU R12, [R1+0x30] ;  /* 0x00003000010c7983 */ /* 0x001ee80000300800 */
[----:B------:R-:W3:Y:S04]  /*238e0*/  LDL.LU R13, [R1+0x34] ;  /* 0x00003400010d7983 */ /* 0x000ee80000300800 */
[----:B------:R-:W3:Y:S04]  /*238f0*/  LDL.LU R14, [R1+0x38] ;  /* 0x00003800010e7983 */ /* 0x000ee80000300800 */
[----:B------:R-:W3:Y:S04]  /*23900*/  LDL.LU R15, [R1+0x3c] ;  /* 0x00003c00010f7983 */ /* 0x000ee80000300800 */
[----:B------:R-:W-:Y:S04]  /*23910*/  STL.64 [R1+0x3970], R6 ;  /* 0x0039700601007387 */ /* 0x000fe80000100a00 */
[----:B------:R0:W-:Y:S04]  /*23920*/  STL.64 [R1+0x3968], R4 ;  /* 0x0039680401007387 */ /* 0x0001e80000100a00 */
[----:B0-----:R-:W2:Y:S04]  /*23930*/  LDL.LU R4, [R1+0xb0] ;  /* 0x0000b00001047983 */ /* 0x001ea80000300800 */
        /* <DEDUP_REMOVED lines=9> */
[C---:B---3--:R-:W-:Y:S11]  /*239d0*/  HMMA.16816.F32 R24, R12.reuse, R22, R16 ;  /* 0x000000160c18723c */ /* 0x048ff60000001810 */
[----:B------:R-:W-:Y:S11]  /*239e0*/  @!UPT UIADD3 URZ, URZ, URZ, URZ ;  /* 0x0000003f3f3ff290 */ /* 0x000ff6000fffe03f */
[----:B------:R-:W-:Y:S02]  /*239f0*/  @!UPT UIADD3 URZ, URZ, URZ, URZ ;  /* 0x0000003f3f3ff290 */ /* 0x000fe4000fffe03f */
[----:B------:R-:W-:Y:S01]  /*23a00*/  MOV R16, R27 ;  /* 0x0000001b00107202 */ /* 0x000fe20000000f00 */
[----:B------:R-:W-:Y:S01]  /*23a10*/  IMAD.MOV.U32 R17, RZ, RZ, R26 ;  /* 0x000000ffff117224 */ /* 0x000fe200078e001a */
[----:B------:R-:W-:Y:S01]  /*23a20*/  MOV R19, R24 ;  /* 0x0000001800137202 */ /* 0x000fe20000000f00 */
[----:B------:R-:W-:Y:S01]  /*23a30*/  IMAD.MOV.U32 R18, RZ, RZ, R25 ;  /* 0x000000ffff127224 */ /* 0x000fe200078e0019 */
[----:B--2---:R-:W-:Y:S04]  /*23a40*/  STL.64 [R1+0x39a0], R6 ;  /* 0x0039a00601007387 */ /* 0x004fe80000100a00 */
[----:B------:R0:W-:Y:S04]  /*23a50*/  STL.64 [R1+0x3998], R4 ;  /* 0x0039980401007387 */ /* 0x0001e80000100a00 */
[----:B0-----:R-:W2:Y:S04]  /*23a60*/  LDL.LU R4, [R1+0xd0] ;  /* 0x0000d00001047983 */ /* 0x001ea80000300800 */
[----:B------:R-:W2:Y:S04]  /*23a70*/  LDL.LU R5, [R1+0xd4] ;  /* 0x0000d40001057983 */ /* 0x000ea80000300800 */
[----:B------:R-:W2:Y:S04]  /*23a80*/  LDL.LU R6, [R1+0xd8] ;  /* 0x0000d80001067983 */ /* 0x000ea80000300800 */
[----:B------:R-:W2:Y:S04]  /*23a90*/  LDL.LU R7, [R1+0xdc] ;  /* 0x0000dc0001077983 */ /* 0x000ea80000300800 */
[----:B------:R-:W-:Y:S04]  /*23aa0*/  STL [R1+0x383c], R10 ;  /* 0x00383c0a01007387 */ /* 0x000fe80000100800 */
[----:B------:R-:W-:Y:S04]  /*23ab0*/  STL [R1+0x3838], R11 ;  /* 0x0038380b01007387 */ /* 0x000fe80000100800 */
[----:B------:R-:W3:Y:S04]  /*23ac0*/  LDL.LU.64 R26, [R1+0x39c8] ;  /* 0x0039c800011a7983 */ /* 0x000ee80000300a00 */
[----:B------:R-:W2:Y:S04]  /*23ad0*/  LDL.LU.64 R24, [R1+0x39c0] ;  /* 0x0039c00001187983 */ /* 0x000ea80000300a00 */
[----:B------:R0:W-:Y:S04]  /*23ae0*/  STL [R1+0x3920], R16 ;  /* 0x0039201001007387 */ /* 0x0001e80000100800 */
[----:B------:R1:W-:Y:S04]  /*23af0*/  STL [R1+0x3918], R17 ;  /* 0x0039181101007387 */ /* 0x0003e80000100800 */
[----:B------:R1:W-:Y:S04]  /*23b00*/  STL [R1+0x3914], R18 ;  /* 0x0039141201007387 */ /* 0x0003e80000100800 */
[----:B------:R4:W-:Y:S04]  /*23b10*/  STL [R1+0x3910], R19 ;  /* 0x0039101301007387 */ /* 0x0009e80000100800 */
[----:B0-----:R-:W3:Y:S04]  /*23b20*/  LDL.LU R16, [R1+0xc0] ;  /* 0x0000c00001107983 */ /* 0x001ee80000300800 */
[----:B-1----:R-:W3:Y:S04]  /*23b30*/  LDL.LU R17, [R1+0xc4] ;  /* 0x0000c40001117983 */ /* 0x002ee80000300800 */
[----:B------:R-:W3:Y:S04]  /*23b40*/  LDL.LU R18, [R1+0xc8] ;  /* 0x0000c80001127983 */ /* 0x000ee80000300800 */
[----:B----4-:R-:W3:Y:S02]  /*23b50*/  LDL.LU R19, [R1+0xcc] ;  /* 0x0000cc0001137983 */ /* 0x010ee40000300800 */
[----:B---3--:R-:W-:Y:S02]  /*23b60*/  HMMA.16816.F32 R16, R12, R26, R16 ;  /* 0x0000001a0c10723c */ /* 0x008fe40000001810 */
[----:B------:R-:W0:Y:S11]  /*23b70*/  LDSM.16.MT88.4 R12, [R28+0x8080] ;  /* 0x008080001c0c783b */ /* 0x000e360000004200 */
[----:B------:R-:W-:Y:S10]  /*23b80*/  @!UPT UIADD3 URZ, URZ, URZ, URZ ;  /* 0x0000003f3f3ff290 */ /* 0x000ff4000fffe03f */
[----:B------:R-:W-:Y:S04]  /*23b90*/  STL.64 [R1+0xe0], R16 ;  /* 0x0000e01001007387 */ /* 0x000fe80000100a00 */
[----:B------:R0:W-:Y:S02]  /*23ba0*/  STL.64 [R1+0xe8], R18 ;  /* 0x0000e81201007387 */ /* 0x0001e40000100a00 */
[----:B0-----:R-:W-:Y:S01]  /*23bb0*/  MOV R18, R14 ;  /* 0x0000000e00127202 */ /* 0x001fe20000000f00 */
[----:B------:R-:W-:Y:S02]  /*23bc0*/  IMAD.MOV.U32 R19, RZ, RZ, R15 ;  /* 0x000000ffff137224 */ /* 0x000fe400078e000f */
[----:B------:R-:W-:Y:S01]  /*23bd0*/  IMAD.MOV.U32 R2, RZ, RZ, R12 ;  /* 0x000000ffff027224 */ /* 0x000fe200078e000c */
[----:B------:R-:W2:Y:S01]  /*23be0*/  LDL.LU.64 R14, [R1+0x39b8] ;  /* 0x0039b800010e7983 */ /* 0x000ea20000300a00 */
[----:B------:R-:W-:-:S03]  /*23bf0*/  IMAD.MOV.U32 R17, RZ, RZ, R13 ;  /* 0x000000ffff117224 */ /* 0x000fc600078e000d */
[----:B------:R-:W2:Y:S04]  /*23c00*/  LDL.LU.64 R12, [R1+0x39b0] ;  /* 0x0039b000010c7983 */ /* 0x000ea80000300a00 */
[----:B------:R-:W-:Y:S04]  /*23c10*/  STL [R1+0x392c], R17 ;  /* 0x00392c1101007387 */ /* 0x000fe80000100800 */
[----:B------:R0:W-:Y:S04]  /*23c20*/  STL [R1+0x3928], R18 ;  /* 0x0039281201007387 */ /* 0x0001e80000100800 */
[----:B------:R-:W-:Y:S04]  /*23c30*/  STL [R1+0x3924], R19 ;  /* 0x0039241301007387 */ /* 0x000fe80000100800 */
[----:B------:R-:W3:Y:S01]  /*23c40*/  LDL.LU R16, [R1+0x60] ;  /* 0x0000600001107983 */ /* 0x000ee20000300800 */
[----:B0-----:R-:W-:-:S03]  /*23c50*/  MOV R18, R0 ;  /* 0x0000000000127202 */ /* 0x001fc60000000f00 */
[----:B------:R-:W3:Y:S04]  /*23c60*/  LDL.LU R17, [R1+0x64] ;  /* 0x0000640001117983 */ /* 0x000ee80000300800 */
[----:B------:R-:W4:Y:S04]  /*23c70*/  LDL.LU R0, [R1+0x39a8] ;  /* 0x0039a80001007983 */ /* 0x000f280000300800 */
        /* <DEDUP_REMOVED lines=15> */
[----:B------:R-:W2:Y:S01]  /*23d70*/  LDL.LU.64 R12, [R1+0x3978] ;  /* 0x00397800010c7983 */ /* 0x000ea20000300a00 */
[----:B------:R-:W-:Y:S01]  /*23d80*/  IMAD.MOV.U32 R19, RZ, RZ, R29 ;  /* 0x000000ffff137224 */ /* 0x000fe200078e001d */
[C---:B--2---:R-:W-:Y:S08]  /*23d90*/  HMMA.16816.F32 R4, R12.reuse, R22, R4 ;  /* 0x000000160c04723c */ /* 0x044ff00000001804 */
[----:B---3--:R-:W-:Y:S01]  /*23da0*/  HMMA.16816.F32 R16, R12, R26, R16 ;  /* 0x0000001a0c10723c */ /* 0x008fe20000001810 */
[----:B----4-:R-:W0:Y:S11]  /*23db0*/  LDSM.16.MT88.4 R12, [R0+0x8000] ;  /* 0x00800000000c783b */ /* 0x010e360000004200 */
[----:B------:R-:W-:Y:S03]  /*23dc0*/  @!UPT UIADD3 URZ, URZ, URZ, URZ ;  /* 0x0000003f3f3ff290 */ /* 0x000fe6000fffe03f */
[----:B------:R-:W-:Y:S04]  /*23dd0*/  STL.64 [R1+0x170], R4 ;  /* 0x0001700401007387 */ /* 0x000fe80000100a00 */
[----:B------:R1:W-:Y:S04]  /*23de0*/  STL.64 [R1+0x178], R6 ;  /* 0x0001780601007387 */ /* 0x0003e80000100a00 */
[----:B-1----:R-:W2:Y:S04]  /*23df0*/  LDL.LU.64 R6, [R1+0x3970] ;  /* 0x0039700001067983 */ /* 0x002ea80000300a00 */
[----:B------:R-:W2:Y:S04]  /*23e00*/  LDL.LU.64 R4, [R1+0x3968] ;  /* 0x0039680001047983 */ /* 0x000ea80000300a00 */
[----:B------:R0:W-:Y:S04]  /*23e10*/  STL.64 [R1+0x120], R16 ;  /* 0x0001201001007387 */ /* 0x0001e80000100a00 */
[----:B------:R1:W-:Y:S01]  /*23e20*/  STL.64 [R1+0x128], R18 ;  /* 0x0001281201007387 */ /* 0x0003e20000100a00 */
[----:B0-----:R-:W-:Y:S01]  /*23e30*/  IMAD.MOV.U32 R16, RZ, RZ, R15 ;  /* 0x000000ffff107224 */ /* 0x001fe200078e000f */
[----:B------:R-:W-:-:S02]  /*23e40*/  MOV R17, R12 ;  /* 0x0000000c00117202 */ /* 0x000fc40000000f00 */
[----:B-1----:R-:W-:Y:S01]  /*23e50*/  MOV R19, R14 ;  /* 0x0000000e00137202 */ /* 0x002fe20000000f00 */
[----:B------:R-:W-:Y:S01]  /*23e60*/  IMAD.MOV.U32 R18, RZ, RZ, R13 ;  /* 0x000000ffff127224 */ /* 0x000fe200078e000d */
[----:B------:R-:W2:Y:S04]  /*23e70*/  LDL.LU.64 R14, [R1+0x3960] ;  /* 0x00396000010e7983 */ /* 0x000ea80000300a00 */
[----:B------:R-:W2:Y:S02]  /*23e80*/  LDL.LU.64 R12, [R1+0x3958] ;  /* 0x00395800010c7983 */ /* 0x000ea40000300a00 */
[C---:B--2---:R-:W-:Y:S11]  /*23e90*/  HMMA.16816.F32 R4, R12.reuse, R22, R4 ;  /* 0x000000160c04723c */ /* 0x044ff60000001804 */
[----:B------:R-:W-:Y:S11]  /*23ea0*/  @!UPT UIADD3 URZ, URZ, URZ, URZ ;  /* 0x0000003f3f3ff290 */ /* 0x000ff6000fffe03f */
[----:B------:R-:W-:Y:S01]  /*23eb0*/  @!UPT UIADD3 URZ, URZ, URZ, URZ ;  /* 0x0000003f3f3ff290 */ /* 0x000fe2000fffe03f */
[----:B------:R-:W-:Y:S04]  /*23ec0*/  STL.64 [R1+0x110], R4 ;  /* 0x0001100401007387 */ /* 0x000fe80000100a00 */
[----:B------:R-:W-:Y:S04]  /*23ed0*/  STL.64 [R1+0x118], R6 ;  /* 0x0001180601007387 */ /* 0x000fe80000100a00 */
[----:B------:R-:W0:Y:S02]  /*23ee0*/  LDSM.16.MT88.4 R4, [R0+0x8080] ;  /* 0x008080000004783b */ /* 0x000e240000004200 */
[----:B0-----:R-:W-:Y:S01]  /*23ef0*/  MOV R11, R6 ;  /* 0x00000006000b7202 */ /* 0x001fe20000000f00 */
[----:B------:R-:W-:Y:S01]  /*23f00*/  IMAD.MOV.U32 R10, RZ, RZ, R7 ;  /* 0x000000ffff0a7224 */ /* 0x000fe200078e0007 */
[----:B------:R-:W-:Y:S01]  /*23f10*/  MOV R28, R4 ;  /* 0x00000004001c7202 */ /* 0x000fe20000000f00 */
[----:B------:R-:W-:Y:S01]  /*23f20*/  IMAD.MOV.U32 R29, RZ, RZ, R5 ;  /* 0x000000ffff1d7224 */ /* 0x000fe200078e0005 */
[----:B------:R-:W2:Y:S04]  /*23f30*/  LDL.LU.64 R6, [R1+0x3950] ;  /* 0x0039500001067983 */ /* 0x000ea80000300a00 */
[----:B------:R-:W2:Y:S02]  /*23f40*/  LDL.LU.64 R4, [R1+0x3948] ;  /* 0x0039480001047983 */ /* 0x000ea40000300a00 */
[----:B--2---:R-:W-:Y:S02]  /*23f50*/  HMMA.16816.F32 R12, R12, R26, R4 ;  /* 0x0000001a0c0c723c */ /* 0x004fe40000001804 */
[----:B------:R-:W2:Y:S05]  /*23f60*/  LDL.LU.64 R4, [R1+0x3940] ;  /* 0x0039400001047983 */ /* 0x000eaa0000300a00 */
[----:B------:R-:W-:Y:S01]  /*23f70*/  MOV R26, R21 ;  /* 0x00000015001a7202 */ /* 0x000fe20000000f00 */
[----:B------:R-:W-:-:S02]  /*23f80*/  IMAD.MOV.U32 R27, RZ, RZ, R20 ;  /* 0x000000ffff1b7224 */ /* 0x000fc400078e0014 */
[----:B------:R-:W0:Y:S11]  /*23f90*/  LDSM.16.MT88.4 R20, [R3+0x8000] ;  /* 0x008000000314783b */ /* 0x000e360000004200 */
[----:B------:R-:W-:Y:S02]  /*23fa0*/  @!UPT UIADD3 URZ, URZ, URZ, URZ ;  /* 0x0000003f3f3ff290 */ /* 0x000fe4000fffe03f */
[----:B------:R-:W-:Y:S04]  /*23fb0*/  STL.64 [R1+0x90], R12 ;  /* 0x0000900c01007387 */ /* 0x000fe80000100a00 */
[----:B------:R1:W-:Y:S04]  /*23fc0*/  STL.64 [R1+0x98], R14 ;  /* 0x0000980e01007387 */ /* 0x0003e80000100a00 */
[----:B-1----:R-:W2:Y:S04]  /*23fd0*/  LDL.LU.64 R14, [R1+0x3938] ;  /* 0x00393800010e7983 */ /* 0x002ea80000300a00 */
[----:B------:R-:W2:Y:S04]  /*23fe0*/  LDL.LU.64 R12, [R1+0x3930] ;  /* 0x00393000010c7983 */ /* 0x000ea80000300a00 */
        /* <DEDUP_REMOVED lines=10> */
[----:B------:R0:W-:Y:S02]  /*24090*/  STL.64 [R1+0x88], R22 ;  /* 0x0000881601007387 */ /* 0x0001e40000100a00 */
[----:B0-----:R-:W-:Y:S02]  /*240a0*/  HMMA.16816.F32 R20, R12, R8, R24 ;  /* 0x000000080c14723c */ /* 0x001fe40000001818 */
[----:B------:R-:W0:Y:S11]  /*240b0*/  LDSM.16.MT88.4 R24, [R3+0x8080] ;  /* 0x008080000318783b */ /* 0x000e360000004200 */
[----:B------:R-:W-:Y:S11]  /*240c0*/  @!UPT UIADD3 URZ, URZ, URZ, URZ ;  /* 0x0000003f3f3ff290 */ /* 0x000ff6000fffe03f */
[----:B------:R-:W-:Y:S01]  /*240d0*/  IMAD.MOV.U32 R7, RZ, RZ, R22 ;  /* 0x000000ffff077224 */ /* 0x000fe200078e0016 */
[----:B------:R-:W-:Y:S01]  /*240e0*/  MOV R6, R21 ;  /* 0x0000001500067202 */ /* 0x000fe20000000f00 */
[----:B------:R-:W-:Y:S04]  /*240f0*/  STL [R1+0x70], R20 ;  /* 0x0000701401007387 */ /* 0x000fe80000100800 */
[----:B------:R-:W-:Y:S04]  /*24100*/  STL [R1+0x7c], R23 ;  /* 0x00007c1701007387 */ /* 0x000fe80000100800 */
[----:B------:R-:W-:Y:S04]  /*24110*/  STL [R1+0x3824], R7 ;  /* 0x0038240701007387 */ /* 0x000fe80000100800 */
[----:B------:R-:W-:Y:S04]  /*24120*/  STL [R1+0x3820], R6 ;  /* 0x0038200601007387 */ /* 0x000fe80000100800 */
[----:B0-----:R-:W-:Y:S04]  /*24130*/  STL.64 [R1+0x3888], R26 ;  /* 0x0038881a01007387 */ /* 0x001fe80000100a00 */
[----:B------:R0:W-:Y:S04]  /*24140*/  STL.64 [R1+0x3880], R24 ;  /* 0x0038801801007387 */ /* 0x0001e80000100a00 */
[----:B0-----:R-:W2:Y:S04]  /*24150*/  LDL.LU R24, [R1+0xe0] ;  /* 0x0000e00001187983 */ /* 0x001ea80000300800 */
        /* <DEDUP_REMOVED lines=9> */
[----:B------:R-:W4:Y:S04]  /*241f0*/  LDL.LU R12, [R1+0x130] ;  /* 0x00013000010c7983 */ /* 0x000f280000300800 */
[----:B------:R-:W4:Y:S04]  /*24200*/  LDL.LU R13, [R1+0x134] ;  /* 0x00013400010d7983 */ /* 0x000f280000300800 */
[----:B------:R-:W4:Y:S04]  /*24210*/  LDL.LU R14, [R1+0x138] ;  /* 0x00013800010e7983 */ /* 0x000f280000300800 */
[----:B------:R-:W4:Y:S04]  /*24220*/  LDL.LU R15, [R1+0x13c] ;  /* 0x00013c00010f7983 */ /* 0x000f280000300800 */
[----:B---3--:R0:W-:Y:S04]  /*24230*/  STL.64 [R1+0x38b8], R26 ;  /* 0x0038b81a01007387 */ /* 0x0081e80000100a00 */
[----:B--2---:R1:W-:Y:S01]  /*24240*/  STL.64 [R1+0x38b0], R24 ;  /* 0x0038b01801007387 */ /* 0x0043e20000100a00 */
[----:B0-----:R-:W-:Y:S01]  /*24250*/  MOV R26, R19 ;  /* 0x00000013001a7202 */ /* 0x001fe20000000f00 */
[----:B------:R-:W-:Y:S01]  /*24260*/  IMAD.MOV.U32 R27, RZ, RZ, R16 ;  /* 0x000000ffff1b7224 */ /* 0x000fe200078e0010 */
[----:B-1----:R-:W-:Y:S01]  /*24270*/  MOV R24, R17 ;  /* 0x0000001100187202 */ /* 0x002fe20000000f00 */
[----:B------:R-:W-:Y:S01]  /*24280*/  IMAD.MOV.U32 R25, RZ, RZ, R18 ;  /* 0x000000ffff197224 */ /* 0x000fe200078e0012 */
[----:B------:R-:W2:Y:S04]  /*24290*/  LDL.LU R17, [R1+0x392c] ;  /* 0x00392c0001117983 */ /* 0x000ea80000300800 */
[----:B------:R-:W3:Y:S04]  /*242a0*/  LDL.LU R18, [R1+0x3928] ;  /* 0x0039280001127983 */ /* 0x000ee80000300800 */
[----:B------:R-:W4:Y:S04]  /*242b0*/  LDL.LU R19, [R1+0x3924] ;  /* 0x0039240001137983 */ /* 0x000f280000300800 */
[----:B------:R-:W4:Y:S04]  /*242c0*/  LDL.LU R16, [R1+0x3920] ;  /* 0x0039200001107983 */ /* 0x000f280000300800 */
[----:B------:R-:W-:Y:S04]  /*242d0*/  STL.64 [R1+0x38e8], R26 ;  /* 0x0038e81a01007387 */ /* 0x000fe80000100a00 */
[----:B------:R0:W-:Y:S02]  /*242e0*/  STL.64 [R1+0x38e0], R24 ;  /* 0x0038e01801007387 */ /* 0x0001e40000100a00 */
[----:B0-----:R-:W-:-:S02]  /*242f0*/  MOV R24, R2 ;  /* 0x0000000200187202 */ /* 0x001fc40000000f00 */
[----:B------:R-:W4:Y:S01]  /*24300*/  LDL.LU R2, [R1+0x391c] ;  /* 0x00391c0001027983 */ /* 0x000f220000300800 */
[----:B--2---:R-:W-:-:S03]  /*24310*/  IMAD.MOV.U32 R25, RZ, RZ, R17 ;  /* 0x000000ffff197224 */ /* 0x004fc600078e0011 */
[----:B------:R-:W2:Y:S01]  /*24320*/  LDL.LU R17, [R1+0x3918] ;  /* 0x0039180001117983 */ /* 0x000ea20000300800 */
[----:B---3--:R-:W-:-:S03]  /*24330*/  MOV R26, R18 ;  /* 0x00000012001a7202 */ /* 0x008fc60000000f00 */
[----:B------:R-:W3:Y:S01]  /*24340*/  LDL.LU R18, [R1+0x3914] ;  /* 0x0039140001127983 */ /* 0x000ee20000300800 */
[----:B----4-:R-:W-:-:S03]  /*24350*/  IMAD.MOV.U32 R27, RZ, RZ, R19 ;  /* 0x000000ffff1b7224 */ /* 0x010fc600078e0013 */
[----:B------:R-:W4:Y:S04]  /*24360*/  LDL.LU R19, [R1+0x3910] ;  /* 0x0039100001137983 */ /* 0x000f280000300800 */
[----:B------:R-:W2:Y:S04]  /*24370*/  LDL.LU R20, [R1+0x50] ;  /* 0x0000500001147983 */ /* 0x000ea80000300800 */
[----:B------:R-:W2:Y:S01]  /*24380*/  LDL.LU R21, [R1+0x54] ;  /* 0x0000540001157983 */ /* 0x000ea20000300800 */
[----:B------:R-:W-:-:S03]  /*24390*/  MOV R22, R2 ;  /* 0x0000000200167202 */ /* 0x000fc60000000f00 */
[----:B------:R-:W2:Y:S04]  /*243a0*/  LDL.LU R2, [R1+0x390c] ;  /* 0x00390c0001027983 */ /* 0x000ea80000300800 */
[----:B------:R-:W2:Y:S04]  /*243b0*/  LDL.LU R23, [R1+0x5c] ;  /* 0x00005c0001177983 */ /* 0x000ea80000300800 */
[----:B--2---:R-:W-:Y:S04]  /*243c0*/  STL.64 [R1+0x38c8], R22 ;  /* 0x0038c81601007387 */ /* 0x004fe80000100a00 */
[----:B------:R0:W-:Y:S04]  /*243d0*/  STL.64 [R1+0x38c0], R20 ;  /* 0x0038c01401007387 */ /* 0x0001e80000100a00 */
[----:B0-----:R-:W2:Y:S04]  /*243e0*/  LDL.LU R20, [R1+0x190] ;  /* 0x0001900001147983 */ /* 0x001ea80000300800 */
[----:B------:R-:W2:Y:S04]  /*243f0*/  LDL.LU R21, [R1+0x194] ;  /* 0x0001940001157983 */ /* 0x000ea80000300800 */
[----:B------:R-:W2:Y:S01]  /*24400*/  LDL.LU R22, [R1+0x198] ;  /* 0x0001980001167983 */ /* 0x000ea20000300800 */
[----:B------:R-:W-:-:S03]  /*24410*/  IMAD.MOV.U32 R23, RZ, RZ, R2 ;  /* 0x000000ffff177224 */ /* 0x000fc600078e0002 */
[----:B------:R-:W3:Y:S04]  /*24420*/  LDL.LU R2, [R1+0x3908] ;  /* 0x0039080001027983 */ /* 0x000ee80000300800 */
[----:B--2---:R-:W-:Y:S04]  /*24430*/  STL.64 [R1+0x38d8], R22 ;  /* 0x0038d81601007387 */ /* 0x004fe80000100a00 */
[----:B------:R0:W-:Y:S04]  /*24440*/  STL.64 [R1+0x38d0], R20 ;  /* 0x0038d01401007387 */ /* 0x0001e80000100a00 */
[----:B0-----:R-:W2:Y:S04]  /*24450*/  LDL.LU R20, [R1+0x1a0] ;  /* 0x0001a00001147983 */ /* 0x001ea80000300800 */
[----:B------:R-:W2:Y:S04]  /*24460*/  LDL.LU R21, [R1+0x1a4] ;  /* 0x0001a40001157983 */ /* 0x000ea80000300800 */
[----:B------:R-:W2:Y:S04]  /*24470*/  LDL.LU R22, [R1+0x1a8] ;  /* 0x0001a80001167983 */ /* 0x000ea80000300800 */
[----:B------:R-:W2:Y:S01]  /*24480*/  LDL.LU R23, [R1+0x1ac] ;  /* 0x0001ac0001177983 */ /* 0x000ea20000300800 */
[----:B------:R-:W-:Y:S03]  /*24490*/  HMMA.16816.F32 R12, R24, R4, R12 ;  /* 0x00000004180c723c */ /* 0x000fe6000000180c */
[----:B--2---:R-:W-:Y:S04]  /*244a0*/  STL.64 [R1+0x38f8], R22 ;  /* 0x0038f81601007387 */ /* 0x004fe80000100a00 */
[----:B------:R3:W-:Y:S02]  /*244b0*/  STL.64 [R1+0x38f0], R20 ;  /* 0x0038f01401007387 */ /* 0x0007e40000100a00 */
[----:B---3--:R-:W-:-:S02]  /*244c0*/  MOV R20, R2 ;  /* 0x0000000200147202 */ /* 0x008fc40000000f00 */
[----:B------:R-:W2:Y:S04]  /*244d0*/  LDL.LU R2, [R1+0x3904] ;  /* 0x0039040001027983 */ /* 0x000ea80000300800 */
[----:B------:R-:W3:Y:S04]  /*244e0*/  LDL.LU R21, [R1+0x164] ;  /* 0x0001640001157983 */ /* 0x000ee80000300800 */
[----:B------:R-:W3:Y:S04]  /*244f0*/  LDL.LU R22, [R1+0x168] ;  /* 0x0001680001167983 */ /* 0x000ee80000300800 */
[----:B------:R-:W3:Y:S04]  /*24500*/  LDL.LU R23, [R1+0x16c] ;  /* 0x00016c0001177983 */ /* 0x000ee80000300800 */
[----:B------:R-:W-:Y:S04]  /*24510*/  STL [R1+0x3814], R3 ;  /* 0x0038140301007387 */ /* 0x000fe80000100800 */
[----:B------:R-:W-:Y:S04]  /*24520*/  STL.64 [R1+0xb0], R12 ;  /* 0x0000b00c01007387 */ /* 0x000fe80000100a00 */
[----:B------:R-:W-:Y:S04]  /*24530*/  STL.64 [R1+0xb8], R14 ;  /* 0x0000b80e01007387 */ /* 0x000fe80000100a00 */
[----:B--2---:R-:W0:Y:S04]  /*24540*/  LDSM.16.MT88.4 R12, [R2+0x8000] ;  /* 0x00800000020c783b */ /* 0x004e280000004200 */
[----:B0-----:R4:W-:Y:S04]  /*24550*/  STL [R1+0x386c], R12 ;  /* 0x00386c0c01007387 */ /* 0x0019e80000100800 */
[----:B------:R0:W-:Y:S04]  /*24560*/  STL [R1+0x3868], R13 ;  /* 0x0038680d01007387 */ /* 0x0001e80000100800 */
[----:B------:R1:W-:Y:S01]  /*24570*/  STL [R1+0x3864], R14 ;  /* 0x0038640e01007387 */ /* 0x0003e20000100800 */
[----:B----4-:R-:W-:-:S03]  /*24580*/  IMAD.MOV.U32 R12, RZ, RZ, R19 ;  /* 0x000000ffff0c7224 */ /* 0x010fc600078e0013 */
[----:B------:R2:W-:Y:S01]  /*24590*/  STL [R1+0x3860], R15 ;  /* 0x0038600f01007387 */ /* 0x0005e20000100800 */
[----:B0-----:R-:W-:Y:S01]  /*245a0*/  MOV R13, R18 ;  /* 0x00000012000d7202 */ /* 0x001fe20000000f00 */
[----:B-1----:R-:W-:Y:S01]  /*245b0*/  IMAD.MOV.U32 R14, RZ, RZ, R17 ;  /* 0x000000ffff0e7224 */ /* 0x002fe200078e0011 */
[----:B--2---:R-:W-:Y:S02]  /*245c0*/  MOV R15, R16 ;  /* 0x00000010000f7202 */ /* 0x004fe40000000f00 */
[----:B------:R-:W0:Y:S04]  /*245d0*/  LDSM.16.MT88.4 R16, [R2+0x8080] ;  /* 0x008080000210783b */ /* 0x000e280000004200 */
[----:B0-----:R-:W-:Y:S04]  /*245e0*/  STL.64 [R1+0x3848], R18 ;  /* 0x0038481201007387 */ /* 0x001fe80000100a00 */
[----:B------:R0:W-:Y:S02]  /*245f0*/  STL.64 [R1+0x3840], R16 ;  /* 0x0038401001007387 */ /* 0x0001e40000100a00 */
[----:B0-----:R-:W-:-:S02]  /*24600*/  IMAD.MOV.U32 R16, RZ, RZ, R28 ;  /* 0x000000ffff107224 */ /* 0x001fc400078e001c */
[----:B------:R-:W2:Y:S01]  /*24610*/  LDL.LU R28, [R1+0x3900] ;  /* 0x00390000011c7983 */ /* 0x000ea20000300800 */
[----:B---3--:R-:W-:Y:S03]  /*24620*/  HMMA.16816.F32 R24, R24, R8, R20 ;  /* 0x000000081818723c */ /* 0x008fe60000001814 */
[----:B------:R-:W-:Y:S04]  /*24630*/  STL [R1+0x37f0], R2 ;  /* 0x0037f00201007387 */ /* 0x000fe80000100800 */
[----:B------:R-:W3:Y:S04]  /*24640*/  LDL.LU.64 R22, [R1+0x38f8] ;  /* 0x0038f80001167983 */ /* 0x000ee80000300a00 */
[----:B------:R-:W3:Y:S11]  /*24650*/  LDL.LU.64 R20, [R1+0x38f0] ;  /* 0x0038f00001147983 */ /* 0x000ef60000300a00 */
[----:B------:R-:W-:Y:S01]  /*24660*/  @!UPT UIADD3 URZ, URZ, URZ, URZ ;  /* 0x0000003f3f3ff290 */ /* 0x000fe2000fffe03f */
[----:B------:R-:W-:Y:S01]  /*24670*/  STL.64 [R1+0x40], R24 ;  /* 0x0000401801007387 */ /* 0x000fe20000100a00 */
[----:B------:R-:W-:Y:S01]  /*24680*/  IMAD.MOV.U32 R7, RZ, RZ, R26 ;  /* 0x000000ffff077224 */ /* 0x000fe200078e001a */
[----:B------:R-:W-:Y:S01]  /*24690*/  MOV R6, R27 ;  /* 0x0000001b00067202 */ /* 0x000fe20000000f00 */
[----:B------:R-:W-:Y:S01]  /*246a0*/  IMAD.MOV.U32 R18, RZ, RZ, R11 ;  /* 0x000000ffff127224 */ /* 0x000fe200078e000b */
[----:B------:R-:W-:Y:S01]  /*246b0*/  MOV R19, R10 ;  /* 0x0000000a00137202 */ /* 0x000fe20000000f00 */
[----:B--2---:R-:W0:Y:S04]  /*246c0*/  LDSM.16.MT88.4 R24, [R28+0x9000] ;  /* 0x009000001c18783b */ /* 0x004e280000004200 */
[----:B0-----:R0:W-:Y:S01]  /*246d0*/  STL.64 [R1+0x38], R26 ;  /* 0x0000381a01007387 */ /* 0x0011e20000100a00 */
[----:B------:R-:W-:Y:S01]  /*246e0*/  IMAD.MOV.U32 R10, RZ, RZ, R24 ;  /* 0x000000ffff0a7224 */ /* 0x000fe200078e0018 */
[----:B------:R-:W-:-:S02]  /*246f0*/  MOV R11, R25 ;  /* 0x00000019000b7202 */ /* 0x000fc40000000f00 */
[----:B0-----:R-:W3:Y:S04]  /*24700*/  LDL.LU.64 R26, [R1+0x38e8] ;  /* 0x0038e800011a7983 */ /* 0x001ee80000300a00 */
[----:B------:R-:W3:Y:S02]  /*24710*/  LDL.LU.64 R24, [R1+0x38e0] ;  /* 0x0038e00001187983 */ /* 0x000ee40000300a00 */
[----:B---3--:R-:W-:Y:S11]  /*24720*/  HMMA.16816.F32 R20, R24, R4, R20 ;  /* 0x000000041814723c */ /* 0x008ff60000001814 */
[----:B------:R-:W-:Y:S11]  /*24730*/  @!UPT UIADD3 URZ, URZ, URZ, URZ ;  /* 0x0000003f3f3ff290 */ /* 0x000ff6000fffe03f */
[----:B------:R-:W-:Y:S01]  /*24740*/  @!UPT UIADD3 URZ, URZ, URZ, URZ ;  /* 0x0000003f3f3ff290 */ /* 0x000fe2000fffe03f */
[----:B------:R-:W-:Y:S01]  /*24750*/  STL.64 [R1+0xc0], R20 ;  /* 0x0000c01401007387 */ /* 0x000fe20000100a00 */
[----:B------:R-:W-:-:S03]  /*24760*/  IMAD.MOV.U32 R2, RZ, RZ, R23 ;  /* 0x000000ffff027224 */ /* 0x000fc600078e0017 */
[----:B------:R0:W-:Y:S04]  /*24770*/  STL [R1+0xc8], R22 ;  /* 0x0000c81601007387 */ /* 0x0001e80000100800 */
[----:B0-----:R-:W2:Y:S04]  /*24780*/  LDL.LU.64 R22, [R1+0x38d8] ;  /* 0x0038d80001167983 */ /* 0x001ea80000300a00 */
[----:B------:R-:W2:Y:S04]  /*24790*/  LDL.LU.64 R20, [R1+0x38d0] ;  /* 0x0038d00001147983 */ /* 0x000ea80000300a00 */
[----:B------:R-:W-:Y:S01]  /*247a0*/  STL [R1+0x3810], R2 ;  /* 0x0038100201007387 */ /* 0x000fe20000100800 */
[----:B--2---:R-:W-:Y:S03]  /*247b0*/  HMMA.16816.F32 R24, R24, R8, R20 ;  /* 0x000000081818723c */ /* 0x004fe60000001814 */
[----:B------:R-:W2:Y:S04]  /*247c0*/  LDL.LU.64 R22, [R1+0x38c8] ;  /* 0x0038c80001167983 */ /* 0x000ea80000300a00 */
[----:B------:R-:W2:Y:S11]  /*247d0*/  LDL.LU.64 R20, [R1+0x38c0] ;  /* 0x0038c00001147983 */ /* 0x000eb60000300a00 */
[----:B------:R-:W-:Y:S05]  /*247e0*/  @!UPT UIADD3 URZ, URZ, URZ, URZ ;  /* 0x0000003f3f3ff290 */ /* 0x000fea000fffe03f */
[----:B------:R-:W-:Y:S04]  /*247f0*/  STL.64 [R1+0x60], R24 ;  /* 0x0000601801007387 */ /* 0x000fe80000100a00 */
[----:B------:R0:W-:Y:S04]  /*24800*/  STL.64 [R1+0x68], R26 ;  /* 0x0000681a01007387 */ /* 0x0001e80000100a00 */
[----:B0-----:R-:W3:Y:S04]  /*24810*/  LDL.LU.64 R26, [R1+0x38b8] ;  /* 0x0038b800011a7983 */ /* 0x001ee80000300a00 */
[----:B------:R-:W3:Y:S01]  /*24820*/  LDL.LU.64 R24, [R1+0x38b0] ;  /* 0x0038b00001187983 */ /* 0x000ee20000300a00 */
[----:B------:R-:W-:-:S07]  /*24830*/  MOV R17, R29 ;  /* 0x0000001d00117202 */ /* 0x000fce0000000f00 */
[C---:B---3--:R-:W-:Y:S08]  /*24840*/  HMMA.16816.F32 R24, R16.reuse, R4, R24 ;  /* 0x000000041018723c */ /* 0x048ff00000001818 */
[----:B--2---:R-:W-:Y:S11]  /*24850*/  HMMA.16816.F32 R16, R16, R8, R20 ;  /* 0x000000081010723c */ /* 0x004ff60000001814 */
[----:B------:R-:W-:Y:S04]  /*24860*/  @!UPT UIADD3 URZ, URZ, URZ, URZ ;  /* 0x0000003f3f3ff290 */ /* 0x000fe8000fffe03f */
[----:B------:R-:W-:Y:S04]  /*24870*/  STL.64 [R1+0xa0], R24 ;  /* 0x0000a01801007387 */ /* 0x000fe80000100a00 */
[----:B------:R0:W-:Y:S04]  /*24880*/  STL.64 [R1+0xa8], R26 ;  /* 0x0000a81a01007387 */ /* 0x0001e80000100a00 */
[----:B0-----:R-:W2:Y:S04]  /*24890*/  LDL.LU.64 R26, [R1+0x38a8] ;  /* 0x0038a800011a7983 */ /* 0x001ea80000300a00 */
[----:B------:R-:W2:Y:S04]  /*248a0*/  LDL.LU.64 R24, [R1+0x38a0] ;  /* 0x0038a00001187983 */ /* 0x000ea80000300a00 */
[----:B------:R-:W3:Y:S04]  /*248b0*/  LDL.LU.64 R22, [R1+0x3898] ;  /* 0x0038980001167983 */ /* 0x000ee80000300a00 */
[----:B------:R-:W3:Y:S04]  /*248c0*/  LDL.LU.64 R20, [R1+0x3890] ;  /* 0x0038900001147983 */ /* 0x000ee80000300a00 */
[----:B------:R-:W-:Y:S04]  /*248d0*/  STL.64 [R1+0x50], R16 ;  /* 0x0000501001007387 */ /* 0x000fe80000100a00 */
[----:B------:R-:W-:Y:S04]  /*248e0*/  STL.64 [R1+0x58], R18 ;  /* 0x0000581201007387 */ /* 0x000fe80000100a00 */
[----:B------:R-:W0:Y:S04]  /*248f0*/  LDSM.16.MT88.4 R16, [R28+0x9080] ;  /* 0x009080001c10783b */ /* 0x000e280000004200 */
[----:B0-----:R-:W-:Y:S04]  /*24900*/  STL [R1+0x20], R16 ;  /* 0x0000201001007387 */ /* 0x001fe80000100800 */
[----:B------:R-:W-:Y:S04]  /*24910*/  STL [R1+0x28], R18 ;  /* 0x0000281201007387 */ /* 0x000fe80000100800 */
[----:B------:R-:W-:Y:S01]  /*24920*/  STL [R1+0x37c4], R28 ;  /* 0x0037c41c01007387 */ /* 0x000fe20000100800 */
[----:B------:R-:W-:Y:S01]  /*24930*/  MOV R3, R17 ;  /* 0x0000001100037202 */ /* 0x000fe20000000f00 */
[----:B------:R-:W-:Y:S01]  /*24940*/  IMAD.MOV.U32 R2, RZ, RZ, R19 ;  /* 0x000000ffff027224 */ /* 0x000fe200078e0013 */
[----:B---3--:R-:W-:Y:S11]  /*24950*/  HMMA.16816.F32 R12, R20, R4, R12 ;  /* 0x00000004140c723c */ /* 0x008ff6000000180c */
[----:B------:R-:W-:Y:S11]  /*24960*/  @!UPT UIADD3 URZ, URZ, URZ, URZ ;  /* 0x0000003f3f3ff290 */ /* 0x000ff6000fffe03f */
[----:B------:R-:W-:Y:S01]  /*24970*/  @!UPT UIADD3 URZ, URZ, URZ, URZ ;  /* 0x0000003f3f3ff290 */ /* 0x000fe2000fffe03f */
[----:B------:R-:W-:Y:S01]  /*24980*/  STL.64 [R1+0x100], R12 ;  /* 0x0001000c01007387 */ /* 0x000fe20000100a00 */
[----:B------:R-:W-:-:S03]  /*24990*/  MOV R29, R15 ;  /* 0x0000000f001d7202 */ /* 0x000fc60000000f00 */
[----:B------:R2:W-:Y:S02]  /*249a0*/  STL [R1+0x108], R14 ;  /* 0x0001080e01007387 */ /* 0x0005e40000100800 */
[----:B--2---:R-:W-:Y:S02]  /*249b0*/  HMMA.16816.F32 R12, R20, R8, R24 ;  /* 0x00000008140c723c */ /* 0x004fe40000001818 */
[----:B------:R-:W-:Y:S04]  /*249c0*/  STL [R1+0x37c8], R29 ;  /* 0x0037c81d01007387 */ /* 0x000fe80000100800 */
[----:B------:R-:W0:Y:S11]  /*249d0*/  LDSM.16.MT88.4 R24, [R0+0x9000] ;  /* 0x009000000018783b */ /* 0x000e360000004200 */
[----:B------:R-:W-:Y:S06]  /*249e0*/  @!UPT UIADD3 URZ, URZ, URZ, URZ ;  /* 0x0000003f3f3ff290 */ /* 0x000fec000fffe03f */
[----:B------:R-:W-:Y:S04]  /*249f0*/  STL.64 [R1+0xf0], R12 ;  /* 0x0000f00c01007387 */ /* 0x000fe80000100a00 */
[----:B------:R-:W-:Y:S04]  /*24a00*/  STL [R1+0xf8], R14 ;  /* 0x0000f80e01007387 */ /* 0x000fe80000100800 */
[----:B------:R-:W-:Y:S04]  /*24a10*/  STL.64 [R1+0x3878], R10 ;  /* 0x0038780a01007387 */ /* 0x000fe80000100a00 */
[----:B------:R1:W-:Y:S04]  /*24a20*/  STL.64 [R1+0x3870], R8 ;  /* 0x0038700801007387 */ /* 0x0003e80000100a00 */
[----:B-1----:R-:W2:Y:S04]  /*24a30*/  LDL.LU R8, [R1+0x150] ;  /* 0x0001500001087983 */ /* 0x002ea80000300800 */
[----:B------:R-:W2:Y:S04]  /*24a40*/  LDL.LU R9, [R1+0x154] ;  /* 0x0001540001097983 */ /* 0x000ea80000300800 */
[----:B------:R-:W2:Y:S04]  /*24a50*/  LDL.LU R10, [R1+0x158] ;  /* 0x00015800010a7983 */ /* 0x000ea80000300800 */
[----:B------:R-:W2:Y:S04]  /*24a60*/  LDL.LU R11, [R1+0x15c] ;  /* 0x00015c00010b7983 */ /* 0x000ea80000300800 */
[----:B------:R-:W3:Y:S04]  /*24a70*/  LDL.LU R20, [R1+0xd0] ;  /* 0x0000d00001147983 */ /* 0x000ee80000300800 */
[----:B------:R-:W3:Y:S04]  /*24a80*/  LDL.LU R21, [R1+0xd4] ;  /* 0x0000d40001157983 */ /* 0x000ee80000300800 */
[----:B------:R-:W3:Y:S04]  /*24a90*/  LDL.LU R22, [R1+0xd8] ;  /* 0x0000d80001167983 */ /* 0x000ee80000300800 */
[----:B------:R-:W3:Y:S04]  /*24aa0*/  LDL.LU R23, [R1+0xdc] ;  /* 0x0000dc0001177983 */ /* 0x000ee80000300800 */
[----:B------:R-:W4:Y:S04]  /*24ab0*/  LDL.LU R16, [R1+0x120] ;  /* 0x0001200001107983 */ /* 0x000f280000300800 */
[----:B------:R-:W4:Y:S04]  /*24ac0*/  LDL.LU R17, [R1+0x124] ;  /* 0x0001240001117983 */ /* 0x000f280000300800 */
[----:B------:R-:W2:Y:S04]  /*24ad0*/  LDL.LU R18, [R1+0x128] ;  /* 0x0001280001127983 */ /* 0x000ea80000300800 */
[----:B------:R-:W2:Y:S01]  /*24ae0*/  LDL.LU R19, [R1+0x12c] ;  /* 0x00012c0001137983 */ /* 0x000ea20000300800 */
[----:B------:R-:W-:Y:S01]  /*24af0*/  IMAD.MOV.U32 R28, RZ, RZ, R15 ;  /* 0x000000ffff1c7224 */ /* 0x000fe200078e000f */
[----:B0-----:R-:W-:Y:S01]  /*24b00*/  MOV R14, R26 ;  /* 0x0000001a000e7202 */ /* 0x001fe20000000f00 */
[----:B------:R-:W-:Y:S01]  /*24b10*/  IMAD.MOV.U32 R15, RZ, RZ, R27 ;  /* 0x000000ffff0f7224 */ /* 0x000fe200078e001b */
[----:B------:R-:W-:Y:S01]  /*24b20*/  MOV R12, R24 ;  /* 0x00000018000c7202 */ /* 0x000fe20000000f00 */
[----:B------:R-:W-:Y:S01]  /*24b30*/  IMAD.MOV.U32 R13, RZ, RZ, R25 ;  /* 0x000000ffff0d7224 */ /* 0x000fe200078e0019 */
[----:B--2---:R-:W-:Y:S04]  /*24b40*/  STL.64 [R1+0x3858], R18 ;  /* 0x0038581201007387 */ /* 0x004fe80000100a00 */
[----:B----4-:R0:W-:Y:S04]  /*24b50*/  STL.64 [R1+0x3850], R16 ;  /* 0x0038501001007387 */ /* 0x0101e80000100a00 */
[----:B0-----:R-:W2:Y:S04]  /*24b60*/  LDL.LU R16, [R1+0x170] ;  /* 0x0001700001107983 */ /* 0x001ea80000300800 */
[----:B------:R-:W2:Y:S04]  /*24b70*/  LDL.LU R17, [R1+0x174] ;  /* 0x0001740001117983 */ /* 0x000ea80000300800 */
[----:B------:R-:W2:Y:S04]  /*24b80*/  LDL.LU R18, [R1+0x178] ;  /* 0x0001780001127983 */ /* 0x000ea80000300800 */
[----:B------:R-:W2:Y:S04]  /*24b90*/  LDL.LU R19, [R1+0x17c] ;  /* 0x00017c0001137983 */ /* 0x000ea80000300800 */
[----:B------:R0:W-:Y:S04]  /*24ba0*/  STL [R1+0x37cc], R28 ;  /* 0x0037cc1c01007387 */ /* 0x0001e80000100800 */
[----:B------:R-:W4:Y:S04]  /*24bb0*/  LDL.LU.64 R26, [R1+0x3888] ;  /* 0x00388800011a7983 */ /* 0x000f280000300a00 */
[----:B------:R-:W4:Y:S02]  /*24bc0*/  LDL.LU.64 R24, [R1+0x3880] ;  /* 0x0038800001187983 */ /* 0x000f240000300a00 */
[C---:B----4-:R-:W-:Y:S11]  /*24bd0*/  HMMA.16816.F32 R8, R24.reuse, R4, R8 ;  /* 0x000000041808723c */ /* 0x050ff60000001808 */
[----:B------:R-:W-:Y:S11]  /*24be0*/  @!UPT UIADD3 URZ, URZ, URZ, URZ ;  /* 0x0000003f3f3ff290 */ /* 0x000ff6000fffe03f */
[----:B------:R-:W-:Y:S01]  /*24bf0*/  @!UPT UIADD3 URZ, URZ, URZ, URZ ;  /* 0x0000003f3f3ff290 */ /* 0x000fe2000fffe03f */
[----:B------:R1:W-:Y:S01]  /*24c00*/  STL.64 [R1+0xe0], R8 ;  /* 0x0000e00801007387 */ /* 0x0003e20000100a00 */
[----:B0-----:R-:W-:Y:S01]  /*24c10*/  MOV R28, R10 ;  /* 0x0000000a001c7202 */ /* 0x001fe20000000f00 */
[----:B------:R-:W-:Y:S02]  /*24c20*/  IMAD.MOV.U32 R29, RZ, RZ, R11 ;  /* 0x000000ffff1d7224 */ /* 0x000fe400078e000b */
[----:B------:R-:W4:Y:S04]  /*24c30*/  LDL.LU.64 R10, [R1+0x3878] ;  /* 0x00387800010a7983 */ /* 0x000f280000300a00 */
[----:B-1----:R-:W3:Y:S02]  /*24c40*/  LDL.LU.64 R8, [R1+0x3870] ;  /* 0x0038700001087983 */ /* 0x002ee40000300a00 */
[----:B---3--:R-:W-:Y:S02]  /*24c50*/  HMMA.16816.F32 R24, R24, R8, R20 ;  /* 0x000000081818723c */ /* 0x008fe40000001814 */
[----:B------:R-:W0:Y:S04]  /*24c60*/  LDSM.16.MT88.4 R20, [R0+0x9080] ;  /* 0x009080000014783b */ /* 0x000e280000004200 */
[----:B0-----:R0:W-:Y:S11]  /*24c70*/  STL.64 [R1+0x37b8], R22 ;  /* 0x0037b81601007387 */ /* 0x0011f60000100a00 */
[----:B------:R-:W-:Y:S06]  /*24c80*/  @!UPT UIADD3 URZ, URZ, URZ, URZ ;  /* 0x0000003f3f3ff290 */ /* 0x000fec000fffe03f */
[----:B------:R-:W-:Y:S04]  /*24c90*/  STL.64 [R1+0xd0], R24 ;  /* 0x0000d01801007387 */ /* 0x000fe80000100a00 */
[----:B------:R-:W-:Y:S04]  /*24ca0*/  STL.64 [R1+0xd8], R26 ;  /* 0x0000d81a01007387 */ /* 0x000fe80000100a00 */
[----:B------:R1:W-:Y:S01]  /*24cb0*/  STL.64 [R1+0x37b0], R20 ;  /* 0x0037b01401007387 */ /* 0x0003e20000100a00 */
[----:B0-----:R-:W-:Y:S01]  /*24cc0*/  MOV R22, R14 ;  /* 0x0000000e00167202 */ /* 0x001fe20000000f00 */
[----:B------:R-:W-:Y:S01]  /*24cd0*/  IMAD.MOV.U32 R23, RZ, RZ, R15 ;  /* 0x000000ffff177224 */ /* 0x000fe200078e000f */
[----:B-1----:R-:W-:Y:S01]  /*24ce0*/  MOV R20, R12 ;  /* 0x0000000c00147202 */ /* 0x002fe20000000f00 */
[----:B------:R-:W-:Y:S01]  /*24cf0*/  IMAD.MOV.U32 R21, RZ, RZ, R13 ;  /* 0x000000ffff157224 */ /* 0x000fe200078e000d */
[----:B------:R-:W2:Y:S04]  /*24d00*/  LDL.LU R12, [R1+0x386c] ;  /* 0x00386c00010c7983 */ /* 0x000ea80000300800 */
[----:B------:R-:W2:Y:S04]  /*24d10*/  LDL.LU R13, [R1+0x3868] ;  /* 0x00386800010d7983 */ /* 0x000ea80000300800 */
[----:B------:R-:W2:Y:S04]  /*24d20*/  LDL.LU R14, [R1+0x3864] ;  /* 0x00386400010e7983 */ /* 0x000ea80000300800 */
[----:B------:R-:W2:Y:S04]  /*24d30*/  LDL.LU R15, [R1+0x3860] ;  /* 0x00386000010f7983 */ /* 0x000ea80000300800 */
[----:B------:R-:W3:Y:S04]  /*24d40*/  LDL.LU R24, [R1+0x80] ;  /* 0x0000800001187983 */ /* 0x000ee80000300800 */
[----:B------:R-:W3:Y:S04]  /*24d50*/  LDL.LU R25, [R1+0x84] ;  /* 0x0000840001197983 */ /* 0x000ee80000300800 */
[----:B------:R-:W3:Y:S04]  /*24d60*/  LDL.LU R26, [R1+0x88] ;  /* 0x00008800011a7983 */ /* 0x000ee80000300800 */
[----:B------:R-:W3:Y:S01]  /*24d70*/  LDL.LU R27, [R1+0x8c] ;  /* 0x00008c00011b7983 */ /* 0x000ee20000300800 */
[C---:B--2---:R-:W-:Y:S03]  /*24d80*/  HMMA.16816.F32 R16, R12.reuse, R4, R16 ;  /* 0x000000040c10723c */ /* 0x044fe60000001810 */
[----:B---3--:R-:W-:Y:S04]  /*24d90*/  STL.64 [R1+0x3830], R26 ;  /* 0x0038301a01007387 */ /* 0x008fe80000100a00 */
[----:B------:R0:W-:Y:S04]  /*24da0*/  STL.64 [R1+0x3828], R24 ;  /* 0x0038281801007387 */ /* 0x0001e80000100a00 */
        /* <DEDUP_REMOVED lines=19> */
[----:B------:R0:W-:Y:S01]  /*24ee0*/  STL.64 [R1+0x128], R14 ;  /* 0x0001280e01007387 */ /* 0x0001e20000100a00 */
[----:B----4-:R-:W-:Y:S01]  /*24ef0*/  MOV R12, R10 ;  /* 0x0000000a000c7202 */ /* 0x010fe20000000f00 */
[----:B------:R-:W-:Y:S02]  /*24f00*/  IMAD.MOV.U32 R13, RZ, RZ, R11 ;  /* 0x000000ffff0d7224 */ /* 0x000fe400078e000b */
[----:B------:R-:W4:Y:S04]  /*24f10*/  LDL.LU R10, [R1+0x383c] ;  /* 0x00383c00010a7983 */ /* 0x000f280000300800 */
[----:B------:R-:W4:Y:S04]  /*24f20*/  LDL.LU R11, [R1+0x3838] ;  /* 0x00383800010b7983 */ /* 0x000f280000300800 */
[----:B0-----:R-:W4:Y:S04]  /*24f30*/  LDL.LU R14, [R1+0x38] ;  /* 0x00003800010e7983 */ /* 0x001f280000300800 */
[----:B------:R-:W4:Y:S01]  /*24f40*/  LDL.LU R15, [R1+0x3c] ;  /* 0x00003c00010f7983 */ /* 0x000f220000300800 */
[C---:B--2---:R-:W-:Y:S08]  /*24f50*/  HMMA.16816.F32 R24, R16.reuse, R4, R24 ;  /* 0x000000041018723c */ /* 0x044ff00000001818 */
[----:B---3--:R-:W-:Y:S11]  /*24f60*/  HMMA.16816.F32 R16, R16, R8, R20 ;  /* 0x000000081010723c */ /* 0x008ff60000001814 */
[----:B------:R-:W-:Y:S04]  /*24f70*/  @!UPT UIADD3 URZ, URZ, URZ, URZ ;  /* 0x0000003f3f3ff290 */ /* 0x000fe8000fffe03f */
[----:B------:R-:W-:Y:S04]  /*24f80*/  STL.64 [R1+0x1c0], R24 ;  /* 0x0001c01801007387 */ /* 0x000fe80000100a00 */
[----:B------:R0:W-:Y:S04]  /*24f90*/  STL.64 [R1+0x1c8], R26 ;  /* 0x0001c81a01007387 */ /* 0x0001e80000100a00 */
[----:B0-----:R-:W2:Y:S04]  /*24fa0*/  LDL.LU.64 R26, [R1+0x3830] ;  /* 0x00383000011a7983 */ /* 0x001ea80000300a00 */
[----:B------:R-:W2:Y:S04]  /*24fb0*/  LDL.LU.64 R24, [R1+0x3828] ;  /* 0x0038280001187983 */ /* 0x000ea80000300a00 */
[----:B----4-:R-:W-:Y:S04]  /*24fc0*/  STL.64 [R1+0x3808], R10 ;  /* 0x0038080a01007387 */ /* 0x010fe80000100a00 */
[----:B------:R-:W3:Y:S04]  /*24fd0*/  LDL.LU R20, [R1+0x40] ;  /* 0x0000400001147983 */ /* 0x000ee80000300800 */
[----:B------:R-:W-:Y:S04]  /*24fe0*/  STL.64 [R1+0x1b0], R16 ;  /* 0x0001b01001007387 */ /* 0x000fe80000100a00 */
[----:B------:R-:W-:Y:S04]  /*24ff0*/  STL.64 [R1+0x1b8], R18 ;  /* 0x0001b81201007387 */ /* 0x000fe80000100a00 */
[----:B------:R-:W3:Y:S01]  /*25000*/  LDL.LU R21, [R1+0x44] ;  /* 0x0000440001157983 */ /* 0x000ee20000300800 */
[----:B------:R-:W-:Y:S01]  /*25010*/  MOV R22, R7 ;  /* 0x0000000700167202 */ /* 0x000fe20000000f00 */
[----:B------:R-:W-:-:S02]  /*25020*/  IMAD.MOV.U32 R23, RZ, RZ, R6 ;  /* 0x000000ffff177224 */ /* 0x000fc400078e0006 */
[----:B------:R-:W4:Y:S04]  /*25030*/  LDL.LU R7, [R1+0x3824] ;  /* 0x0038240001077983 */ /* 0x000f280000300800 */
[----:B------:R-:W2:Y:S04]  /*25040*/  LDL.LU R6, [R1+0x3820] ;  /* 0x0038200001067983 */ /* 0x000ea80000300800 */
[----:B------:R-:W-:Y:S04]  /*25050*/  STL.64 [R1+0x37e8], R22 ;  /* 0x0037e81601007387 */ /* 0x000fe80000100a00 */
[----:B---3--:R0:W-:Y:S04]  /*25060*/  STL.64 [R1+0x37e0], R20 ;  /* 0x0037e01401007387 */ /* 0x0081e80000100a00 */
[----:B0-----:R-:W3:Y:S04]  /*25070*/  LDL.LU R20, [R1+0xb0] ;  /* 0x0000b00001147983 */ /* 0x001ee80000300800 */
[----:B------:R-:W3:Y:S04]  /*25080*/  LDL.LU R21, [R1+0xb4] ;  /* 0x0000b40001157983 */ /* 0x000ee80000300800 */
[----:B------:R-:W2:Y:S04]  /*25090*/  LDL.LU R22, [R1+0xb8] ;  /* 0x0000b80001167983 */ /* 0x000ea80000300800 */
[----:B------:R-:W2:Y:S01]  /*250a0*/  LDL.LU R23, [R1+0xbc] ;  /* 0x0000bc0001177983 */ /* 0x000ea20000300800 */
[----:B------:R-:W-:-:S03]  /*250b0*/  MOV R17, R3 ;  /* 0x0000000300117202 */ /* 0x000fc60000000f00 */
[----:B--2---:R4:W-:Y:S04]  /*250c0*/  STL.64 [R1+0x3800], R22 ;  /* 0x0038001601007387 */ /* 0x0049e80000100a00 */
[----:B---3--:R0:W-:Y:S01]  /*250d0*/  STL.64 [R1+0x37f8], R20 ;  /* 0x0037f81401007387 */ /* 0x0081e20000100a00 */
[----:B----4-:R-:W-:-:S03]  /*250e0*/  IMAD.MOV.U32 R22, RZ, RZ, R7 ;  /* 0x000000ffff167224 */ /* 0x010fc600078e0007 */
[----:B0-----:R-:W2:Y:S01]  /*250f0*/  LDL.LU R20, [R1+0x70] ;  /* 0x0000700001147983 */ /* 0x001ea20000300800 */
[----:B------:R-:W-:-:S03]  /*25100*/  MOV R21, R6 ;  /* 0x0000000600157202 */ /* 0x000fc60000000f00 */
[----:B------:R-:W3:Y:S04]  /*25110*/  LDL.LU R6, [R1+0x381c] ;  /* 0x00381c0001067983 */ /* 0x000ee80000300800 */
[----:B------:R-:W3:Y:S04]  /*25120*/  LDL.LU R7, [R1+0x3818] ;  /* 0x0038180001077983 */ /* 0x000ee80000300800 */
[----:B------:R-:W2:Y:S04]  /*25130*/  LDL.LU R23, [R1+0x7c] ;  /* 0x00007c0001177983 */ /* 0x000ea80000300800 */
[----:B------:R-:W4:Y:S04]  /*25140*/  LDL.LU R16, [R1+0x20] ;  /* 0x0000200001107983 */ /* 0x000f280000300800 */
[----:B------:R-:W2:Y:S01]  /*25150*/  LDL.LU R3, [R1+0x3814] ;  /* 0x0038140001037983 */ /* 0x000ea20000300800 */
[----:B------:R-:W-:-:S03]  /*25160*/  IMAD.MOV.U32 R19, RZ, RZ, R2 ;  /* 0x000000ffff137224 */ /* 0x000fc600078e0002 */
[----:B------:R-:W4:Y:S04]  /*25170*/  LDL.LU R18, [R1+0x28] ;  /* 0x0000280001127983 */ /* 0x000f280000300800 */
[----:B------:R-:W2:Y:S01]  /*25180*/  LDL.LU R2, [R1+0x3810] ;  /* 0x0038100001027983 */ /* 0x000ea20000300800 */
[----:B---3--:R-:W-:Y:S11]  /*25190*/  HMMA.16816.F32 R8, R12, R6, R24 ;  /* 0x000000060c08723c */ /* 0x008ff60000001818 */
[----:B------:R-:W-:Y:S11]  /*251a0*/  @!UPT UIADD3 URZ, URZ, URZ, URZ ;  /* 0x0000003f3f3ff290 */ /* 0x000ff6000fffe03f */
[----:B------:R-:W-:Y:S01]  /*251b0*/  @!UPT UIADD3 URZ, URZ, URZ, URZ ;  /* 0x0000003f3f3ff290 */ /* 0x000fe2000fffe03f */
[----:B------:R-:W-:Y:S01]  /*251c0*/  STL.64 [R1+0x1a0], R8 ;  /* 0x0001a00801007387 */ /* 0x000fe20000100a00 */
[----:B------:R-:W-:Y:S01]  /*251d0*/  MOV R5, R10 ;  /* 0x0000000a00057202 */ /* 0x000fe20000000f00 */
[----:B------:R-:W-:Y:S02]  /*251e0*/  IMAD.MOV.U32 R4, RZ, RZ, R11 ;  /* 0x000000ffff047224 */ /* 0x000fe400078e000b */
[----:B--2---:R-:W0:Y:S04]  /*251f0*/  LDSM.16.MT88.4 R8, [R3+0x9000] ;  /* 0x009000000308783b */ /* 0x004e280000004200 */
[----:B------:R1:W-:Y:S04]  /*25200*/  STL [R1+0x372c], R4 ;  /* 0x00372c0401007387 */ /* 0x0003e80000100800 */
[----:B------:R2:W-:Y:S01]  /*25210*/  STL [R1+0x3728], R5 ;  /* 0x0037280501007387 */ /* 0x0005e20000100800 */
[----:B0-----:R-:W-:Y:S01]  /*25220*/  MOV R25, R10 ;  /* 0x0000000a00197202 */ /* 0x001fe20000000f00 */
[----:B------:R-:W-:-:S02]  /*25230*/  IMAD.MOV.U32 R24, RZ, RZ, R11 ;  /* 0x000000ffff187224 */ /* 0x000fc400078e000b */
[----:B------:R-:W3:Y:S02]  /*25240*/  LDL.LU.64 R10, [R1+0x3808] ;  /* 0x00380800010a7983 */ /* 0x000ee40000300a00 */
[----:B---3--:R-:W-:Y:S02]  /*25250*/  HMMA.16816.F32 R12, R12, R10, R20 ;  /* 0x0000000a0c0c723c */ /* 0x008fe40000001814 */
[----:B------:R-:W4:Y:S04]  /*25260*/  LDL.LU.64 R22, [R1+0x3800] ;  /* 0x0038000001167983 */ /* 0x000f280000300a00 */
[----:B------:R-:W4:Y:S11]  /*25270*/  LDL.LU.64 R20, [R1+0x37f8] ;  /* 0x0037f80001147983 */ /* 0x000f360000300a00 */
[----:B------:R-:W-:Y:S06]  /*25280*/  @!UPT UIADD3 URZ, URZ, URZ, URZ ;  /* 0x0000003f3f3ff290 */ /* 0x000fec000fffe03f */
[----:B------:R-:W-:Y:S01]  /*25290*/  STL.64 [R1+0x98], R14 ;  /* 0x0000980e01007387 */ /* 0x000fe20000100a00 */
[----:B-1----:R-:W-:Y:S01]  /*252a0*/  MOV R4, R12 ;  /* 0x0000000c00047202 */ /* 0x002fe20000000f00 */
[----:B--2---:R-:W-:Y:S02]  /*252b0*/  IMAD.MOV.U32 R5, RZ, RZ, R13 ;  /* 0x000000ffff057224 */ /* 0x004fe400078e000d */
[----:B------:R-:W0:Y:S04]  /*252c0*/  LDSM.16.MT88.4 R12, [R3+0x9080] ;  /* 0x00908000030c783b */ /* 0x000e280000004200 */
[----:B------:R-:W-:Y:S04]  /*252d0*/  STL [R1+0x373c], R4 ;  /* 0x00373c0401007387 */ /* 0x000fe80000100800 */
[----:B------:R-:W-:Y:S01]  /*252e0*/  STL [R1+0x3738], R5 ;  /* 0x0037380501007387 */ /* 0x000fe20000100800 */
[----:B------:R-:W-:Y:S01]  /*252f0*/  MOV R27, R8 ;  /* 0x00000008001b7202 */ /* 0x000fe20000000f00 */
[----:B------:R-:W-:-:S02]  /*25300*/  IMAD.MOV.U32 R26, RZ, RZ, R9 ;  /* 0x000000ffff1a7224 */ /* 0x000fc400078e0009 */
[----:B0-----:R0:W-:Y:S04]  /*25310*/  STL.64 [R1+0x3778], R14 ;  /* 0x0037780e01007387 */ /* 0x0011e80000100a00 */
[----:B------:R1:W-:Y:S01]  /*25320*/  STL.64 [R1+0x3770], R12 ;  /* 0x0037700c01007387 */ /* 0x0003e20000100a00 */
[----:B0-----:R-:W-:-:S03]  /*25330*/  MOV R15, R2 ;  /* 0x00000002000f7202 */ /* 0x001fc60000000f00 */
[----:B-1----:R-:W2:Y:S04]  /*25340*/  LDL.LU R12, [R1+0xc0] ;  /* 0x0000c000010c7983 */ /* 0x002ea80000300800 */
[----:B------:R-:W2:Y:S04]  /*25350*/  LDL.LU R13, [R1+0xc4] ;  /* 0x0000c400010d7983 */ /* 0x000ea80000300800 */
[----:B------:R-:W2:Y:S04]  /*25360*/  LDL.LU R14, [R1+0xc8] ;  /* 0x0000c800010e7983 */ /* 0x000ea80000300800 */
[----:B------:R-:W3:Y:S01]  /*25370*/  LDL.LU R2, [R1+0x37f0] ;  /* 0x0037f00001027983 */ /* 0x000ee20000300800 */
[C---:B----4-:R-:W-:Y:S11]  /*25380*/  HMMA.16816.F32 R20, R16.reuse, R6, R20 ;  /* 0x000000061014723c */ /* 0x050ff60000001814 */
[----:B------:R-:W-:Y:S11]  /*25390*/  @!UPT UIADD3 URZ, URZ, URZ, URZ ;  /* 0x0000003f3f3ff290 */ /* 0x000ff6000fffe03f */
[----:B------:R-:W-:Y:S01]  /*253a0*/  @!UPT UIADD3 URZ, URZ, URZ, URZ ;  /* 0x0000003f3f3ff290 */ /* 0x000fe2000fffe03f */
[----:B------:R0:W-:Y:S01]  /*253b0*/  STL.64 [R1+0x88], R22 ;  /* 0x0000881601007387 */ /* 0x0001e20000100a00 */
[----:B------:R-:W-:Y:S01]  /*253c0*/  IMAD.MOV.U32 R8, RZ, RZ, R20 ;  /* 0x000000ffff087224 */ /* 0x000fe200078e0014 */
[----:B------:R-:W-:Y:S02]  /*253d0*/  MOV R9, R21 ;  /* 0x0000001500097202 */ /* 0x000fe40000000f00 */
[----:B0-----:R-:W4:Y:S04]  /*253e0*/  LDL.LU.64 R22, [R1+0x37e8] ;  /* 0x0037e80001167983 */ /* 0x001f280000300a00 */
[----:B------:R-:W4:Y:S04]  /*253f0*/  LDL.LU.64 R20, [R1+0x37e0] ;  /* 0x0037e00001147983 */ /* 0x000f280000300a00 */
[----:B------:R-:W-:Y:S04]  /*25400*/  STL [R1+0x371c], R8 ;  /* 0x00371c0801007387 */ /* 0x000fe80000100800 */
[----:B------:R-:W-:Y:S01]  /*25410*/  STL [R1+0x3718], R9 ;  /* 0x0037180901007387 */ /* 0x000fe20000100800 */
[----:B----4-:R-:W-:Y:S03]  /*25420*/  HMMA.16816.F32 R16, R16, R10, R20 ;  /* 0x0000000a1010723c */ /* 0x010fe60000001814 */
[----:B------:R-:W2:Y:S04]  /*25430*/  LDL.LU.64 R22, [R1+0x37d8] ;  /* 0x0037d80001167983 */ /* 0x000ea80000300a00 */
[----:B------:R-:W2:Y:S11]  /*25440*/  LDL.LU.64 R20, [R1+0x37d0] ;  /* 0x0037d00001147983 */ /* 0x000eb60000300a00 */
[----:B------:R-:W-:Y:S05]  /*25450*/  @!UPT UIADD3 URZ, URZ, URZ, URZ ;  /* 0x0000003f3f3ff290 */ /* 0x000fea000fffe03f */
[----:B------:R-:W-:Y:S04]  /*25460*/  STL.64 [R1+0x70], R16 ;  /* 0x0000701001007387 */ /* 0x000fe80000100a00 */
[----:B------:R-:W-:Y:S04]  /*25470*/  STL.64 [R1+0x78], R18 ;  /* 0x0000781201007387 */ /* 0x000fe80000100a00 */
[----:B---3--:R-:W0:Y:S04]  /*25480*/  LDSM.16.MT88.4 R16, [R2+0x9000] ;  /* 0x009000000210783b */ /* 0x008e280000004200 */
[----:B0-----:R-:W-:Y:S04]  /*25490*/  STL.64 [R1+0x3758], R18 ;  /* 0x0037581201007387 */ /* 0x001fe80000100a00 */
[----:B------:R0:W-:Y:S04]  /*254a0*/  STL.64 [R1+0x3750], R16 ;  /* 0x0037501001007387 */ /* 0x0001e80000100a00 */
[----:B0-----:R-:W3:Y:S04]  /*254b0*/  LDL.LU R16, [R1+0x60] ;  /* 0x0000600001107983 */ /* 0x001ee80000300800 */
[----:B------:R-:W3:Y:S04]  /*254c0*/  LDL.LU R17, [R1+0x64] ;  /* 0x0000640001117983 */ /* 0x000ee80000300800 */
[----:B------:R-:W3:Y:S04]  /*254d0*/  LDL.LU R18, [R1+0x68] ;  /* 0x0000680001127983 */ /* 0x000ee80000300800 */
[----:B------:R-:W3:Y:S01]  /*254e0*/  LDL.LU R19, [R1+0x6c] ;  /* 0x00006c0001137983 */ /* 0x000ee20000300800 */
[----:B--2---:R-:W-:Y:S11]  /*254f0*/  HMMA.16816.F32 R12, R20, R6, R12 ;  /* 0x00000006140c723c */ /* 0x004ff6000000180c */
[----:B------:R-:W-:Y:S11]  /*25500*/  @!UPT UIADD3 URZ, URZ, URZ, URZ ;  /* 0x0000003f3f3ff290 */ /* 0x000ff6000fffe03f */
[----:B------:R-:W-:Y:S01]  /*25510*/  @!UPT UIADD3 URZ, URZ, URZ, URZ ;  /* 0x0000003f3f3ff290 */ /* 0x000fe2000fffe03f */
[----:B------:R0:W-:Y:S01]  /*25520*/  STL.64 [R1+0x190], R12 ;  /* 0x0001900c01007387 */ /* 0x0001e20000100a00 */
[----:B------:R-:W-:Y:S01]  /*25530*/  IMAD.MOV.U32 R8, RZ, RZ, R14 ;  /* 0x000000ffff087224 */ /* 0x000fe200078e000e */
[----:B------:R-:W-:Y:S01]  /*25540*/  MOV R9, R15 ;  /* 0x0000000f00097202 */ /* 0x000fe20000000f00 */
[----:B------:R-:W-:Y:S01]  /*25550*/  IMAD.MOV.U32 R14, RZ, RZ, R25 ;  /* 0x000000ffff0e7224 */ /* 0x000fe200078e0019 */
[----:B------:R-:W-:Y:S02]  /*25560*/  MOV R15, R24 ;  /* 0x00000018000f7202 */ /* 0x000fe40000000f00 */
[----:B------:R-:W2:Y:S04]  /*25570*/  LDL.LU R24, [R1+0x50] ;  /* 0x0000500001187983 */ /* 0x000ea80000300800 */
[----:B------:R-:W2:Y:S01]  /*25580*/  LDL.LU R25, [R1+0x54] ;  /* 0x0000540001197983 */ /* 0x000ea20000300800 */
[----:B0-----:R-:W-:Y:S01]  /*25590*/  IMAD.MOV.U32 R12, RZ, RZ, R27 ;  /* 0x000000ffff0c7224 */ /* 0x001fe200078e001b */
[----:B------:R-:W-:-:S02]  /*255a0*/  MOV R13, R26 ;  /* 0x0000001a000d7202 */ /* 0x000fc40000000f00 */
        /* <DEDUP_REMOVED lines=8> */
[----:B---3--:R-:W-:Y:S03]  /*25630*/  HMMA.16816.F32 R20, R20, R10, R16 ;  /* 0x0000000a1414723c */ /* 0x008fe60000001810 */
[----:B------:R-:W-:Y:S04]  /*25640*/  STL [R1+0x3734], R9 ;  /* 0x0037340901007387 */ /* 0x000fe80000100800 */
[----:B------:R-:W-:Y:S04]  /*25650*/  STL [R1+0x3730], R8 ;  /* 0x0037300801007387 */ /* 0x000fe80000100800 */
[----:B------:R-:W3:Y:S11]  /*25660*/  LDL.LU R16, [R1+0xd0] ;  /* 0x0000d00001107983 */ /* 0x000ef60000300800 */
[----:B------:R-:W-:Y:S01]  /*25670*/  @!UPT UIADD3 URZ, URZ, URZ, URZ ;  /* 0x0000003f3f3ff290 */ /* 0x000fe2000fffe03f */
[----:B------:R-:W-:Y:S04]  /*25680*/  STL.64 [R1+0x180], R20 ;  /* 0x0001801401007387 */ /* 0x000fe80000100a00 */
[----:B------:R-:W-:Y:S04]  /*25690*/  STL.64 [R1+0x188], R22 ;  /* 0x0001881601007387 */ /* 0x000fe80000100a00 */
[----:B------:R-:W3:Y:S04]  /*256a0*/  LDL.LU R17, [R1+0xd4] ;  /* 0x0000d40001117983 */ /* 0x000ee80000300800 */
[----:B------:R-:W2:Y:S04]  /*256b0*/  LDL.LU R18, [R1+0xd8] ;  /* 0x0000d80001127983 */ /* 0x000ea80000300800 */
[----:B------:R-:W2:Y:S04]  /*256c0*/  LDL.LU R19, [R1+0xdc] ;  /* 0x0000dc0001137983 */ /* 0x000ea80000300800 */
[----:B------:R-:W0:Y:S04]  /*256d0*/  LDSM.16.MT88.4 R20, [R2+0x9080] ;  /* 0x009080000214783b */ /* 0x000e280000004200 */
[----:B--2---:R-:W-:Y:S04]  /*256e0*/  STL.64 [R1+0x3768], R18 ;  /* 0x0037681201007387 */ /* 0x004fe80000100a00 */
[----:B---3--:R1:W-:Y:S04]  /*256f0*/  STL.64 [R1+0x3760], R16 ;  /* 0x0037601001007387 */ /* 0x0083e80000100a00 */
[----:B-1----:R-:W2:Y:S04]  /*25700*/  LDL.LU R16, [R1+0xe0] ;  /* 0x0000e00001107983 */ /* 0x002ea80000300800 */
[----:B------:R-:W2:Y:S01]  /*25710*/  LDL.LU R17, [R1+0xe4] ;  /* 0x0000e40001117983 */ /* 0x000ea20000300800 */
[----:B------:R-:W-:Y:S01]  /*25720*/  IMAD.MOV.U32 R18, RZ, RZ, R28 ;  /* 0x000000ffff127224 */ /* 0x000fe200078e001c */
[----:B------:R-:W-:-:S02]  /*25730*/  MOV R19, R29 ;  /* 0x0000001d00137202 */ /* 0x000fc40000000f00 */
[----:B------:R-:W3:Y:S04]  /*25740*/  LDL.LU R28, [R1+0x37cc] ;  /* 0x0037cc00011c7983 */ /* 0x000ee80000300800 */
[----:B------:R-:W3:Y:S04]  /*25750*/  LDL.LU R29, [R1+0x37c8] ;  /* 0x0037c800011d7983 */ /* 0x000ee80000300800 */
[----:B------:R-:W-:Y:S04]  /*25760*/  STL.64 [R1+0x3788], R18 ;  /* 0x0037881201007387 */ /* 0x000fe80000100a00 */
[----:B--2---:R1:W-:Y:S04]  /*25770*/  STL.64 [R1+0x3780], R16 ;  /* 0x0037801001007387 */ /* 0x0043e80000100a00 */
[----:B-1----:R-:W2:Y:S04]  /*25780*/  LDL.LU R16, [R1+0xf0] ;  /* 0x0000f00001107983 */ /* 0x002ea80000300800 */
[----:B------:R-:W2:Y:S04]  /*25790*/  LDL.LU R17, [R1+0xf4] ;  /* 0x0000f40001117983 */ /* 0x000ea80000300800 */
[----:B------:R-:W2:Y:S01]  /*257a0*/  LDL.LU R18, [R1+0xf8] ;  /* 0x0000f80001127983 */ /* 0x000ea20000300800 */
[----:B---3--:R-:W-:-:S03]  /*257b0*/  IMAD.MOV.U32 R19, RZ, RZ, R28 ;  /* 0x000000ffff137224 */ /* 0x008fc600078e001c */
[----:B------:R-:W3:Y:S04]  /*257c0*/  LDL.LU R28, [R1+0x37c4] ;  /* 0x0037c400011c7983 */ /* 0x000ee80000300800 */
[----:B--2---:R1:W-:Y:S04]  /*257d0*/  STL.64 [R1+0x3798], R18 ;  /* 0x0037981201007387 */ /* 0x0043e80000100a00 */
[----:B------:R2:W-:Y:S01]  /*257e0*/  STL.64 [R1+0x3790], R16 ;  /* 0x0037901001007387 */ /* 0x0005e20000100a00 */
[----:B-1----:R-:W-:-:S03]  /*257f0*/  MOV R19, R29 ;  /* 0x0000001d00137202 */ /* 0x002fc60000000f00 */
[----:B--2---:R-:W2:Y:S04]  /*25800*/  LDL.LU R16, [R1+0x100] ;  /* 0x0001000001107983 */ /* 0x004ea80000300800 */
[----:B------:R-:W2:Y:S04]  /*25810*/  LDL.LU R17, [R1+0x104] ;  /* 0x0001040001117983 */ /* 0x000ea80000300800 */
[----:B------:R-:W2:Y:S04]  /*25820*/  LDL.LU R18, [R1+0x108] ;  /* 0x0001080001127983 */ /* 0x000ea80000300800 */
[----:B------:R-:W2:Y:S04]  /*25830*/  LDL.LU R29, [R1+0x37c0] ;  /* 0x0037c000011d7983 */ /* 0x000ea80000300800 */
[----:B0-----:R-:W-:Y:S04]  /*25840*/  STL.64 [R1+0x40], R20 ;  /* 0x0000401401007387 */ /* 0x001fe80000100a00 */
[----:B------:R0:W-:Y:S04]  /*25850*/  STL.64 [R1+0x48], R22 ;  /* 0x0000481601007387 */ /* 0x0001e80000100a00 */
[----:B0-----:R-:W4:Y:S04]  /*25860*/  LDL.LU.64 R22, [R1+0x37b8] ;  /* 0x0037b80001167983 */ /* 0x001f280000300a00 */
[----:B------:R-:W4:Y:S04]  /*25870*/  LDL.LU.64 R20, [R1+0x37b0] ;  /* 0x0037b00001147983 */ /* 0x000f280000300a00 */
[----:B------:R-:W-:Y:S01]  /*25880*/  STL [R1+0x3740], R2 ;  /* 0x0037400201007387 */ /* 0x000fe20000100800 */
[C---:B----4-:R-:W-:Y:S08]  /*25890*/  HMMA.16816.F32 R12, R20.reuse, R6, R12 ;  /* 0x00000006140c723c */ /* 0x050ff0000000180c */
[----:B------:R-:W-:Y:S01]  /*258a0*/  HMMA.16816.F32 R20, R20, R10, R24 ;  /* 0x0000000a1414723c */ /* 0x000fe20000001818 */
[----:B--2---:R-:W-:Y:S11]  /*258b0*/  LDSM.16.M88.4 R24, [R29+0x30100] ;  /* 0x030100001d18783b */ /* 0x004ff60000000200 */
[----:B------:R-:W-:Y:S03]  /*258c0*/  @!UPT UIADD3 URZ, URZ, URZ, URZ ;  /* 0x0000003f3f3ff290 */ /* 0x000fe6000fffe03f */
[----:B------:R-:W-:Y:S04]  /*258d0*/  STL.64 [R1+0x1d0], R12 ;  /* 0x0001d00c01007387 */ /* 0x000fe80000100a00 */
[----:B------:R-:W-:Y:S04]  /*258e0*/  STL.64 [R1+0x1d8], R14 ;  /* 0x0001d80e01007387 */ /* 0x000fe80000100a00 */
[----:B---3--:R-:W0:Y:S04]  /*258f0*/  LDSM.16.MT88.4 R12, [R28+0xa000] ;  /* 0x00a000001c0c783b */ /* 0x008e280000004200 */
[----:B------:R-:W-:Y:S04]  /*25900*/  STL.64 [R1+0x170], R20 ;  /* 0x0001701401007387 */ /* 0x000fe80000100a00 */
[----:B------:R-:W-:Y:S04]  /*25910*/  STL.64 [R1+0x178], R22 ;  /* 0x0001781601007387 */ /* 0x000fe80000100a00 */
[----:B------:R-:W1:Y:S01]  /*25920*/  LDSM.16.M88.4 R20, [R29+0x20100] ;  /* 0x020100001d14783b */ /* 0x000e620000000200 */
[----:B0-----:R-:W-:-:S03]  /*25930*/  IMAD.MOV.U32 R2, RZ, RZ, R14 ;  /* 0x000000ffff027224 */ /* 0x001fc600078e000e */
[----:B------:R-:W-:Y:S01]  /*25940*/  STL.64 [R1+0x30], R12 ;  /* 0x0000300c01007387 */ /* 0x000fe20000100a00 */
[----:B------:R-:W-:-:S03]  /*25950*/  MOV R4, R15 ;  /* 0x0000000f00047202 */ /* 0x000fc60000000f00 */
[----:B------:R-:W0:Y:S04]  /*25960*/  LDSM.16.MT88.4 R12, [R28+0xa080] ;  /* 0x00a080001c0c783b */ /* 0x000e280000004200 */
[----:B-1----:R-:W-:Y:S04]  /*25970*/  STL [R1+0x35b4], R22 ;  /* 0x0035b41601007387 */ /* 0x002fe80000100800 */
[----:B------:R-:W-:Y:S04]  /*25980*/  STL [R1+0x35b0], R23 ;  /* 0x0035b01701007387 */ /* 0x000fe80000100800 */
[----:B------:R-:W-:Y:S04]  /*25990*/  STL [R1+0x35bc], R26 ;  /* 0x0035bc1a01007387 */ /* 0x000fe80000100800 */
[----:B------:R-:W-:Y:S04]  /*259a0*/  STL [R1+0x35b8], R27 ;  /* 0x0035b81b01007387 */ /* 0x000fe80000100800 */
[----:B------:R-:W-:Y:S01]  /*259b0*/  STL [R1+0x32e4], R29 ;  /* 0x0032e41d01007387 */ /* 0x000fe20000100800 */
[----:B0-----:R-:W-:-:S03]  /*259c0*/  MOV R9, R14 ;  /* 0x0000000e00097202 */ /* 0x001fc60000000f00 */
[----:B------:R0:W-:Y:S01]  /*259d0*/  STL [R1+0x64], R13 ;  /* 0x0000640d01007387 */ /* 0x0001e20000100800 */
[----:B------:R-:W-:Y:S02]  /*259e0*/  IMAD.MOV.U32 R8, RZ, RZ, R15 ;  /* 0x000000ffff087224 */ /* 0x000fe400078e000f */
[----:B------:R-:W-:Y:S01]  /*259f0*/  IMAD.MOV.U32 R5, RZ, RZ, R12 ;  /* 0x000000ffff057224 */ /* 0x000fe200078e000c */
[----:B------:R-:W2:Y:S04]  /*25a00*/  LDL.LU.64 R14, [R1+0x37a8] ;  /* 0x0037a800010e7983 */ /* 0x000ea80000300a00 */
[----:B0-----:R-:W2:Y:S02]  /*25a10*/  LDL.LU.64 R12, [R1+0x37a0] ;  /* 0x0037a000010c7983 */ /* 0x001ea40000300a00 */
        /* <DEDUP_REMOVED lines=11> */
[----:B------:R0:W-:Y:S01]  /*25ad0*/  STL.64 [R1+0x150], R12 ;  /* 0x0001500c01007387 */ /* 0x0001e20000100a00 */
[----:B------:R-:W-:Y:S01]  /*25ae0*/  MOV R23, R14 ;  /* 0x0000000e00177202 */ /* 0x000fe20000000f00 */
[----:B------:R-:W-:Y:S02]  /*25af0*/  IMAD.MOV.U32 R22, RZ, RZ, R15 ;  /* 0x000000ffff167224 */ /* 0x000fe400078e000f */
[----:B------:R-:W2:Y:S04]  /*25b00*/  LDL.LU.64 R14, [R1+0x3778] ;  /* 0x00377800010e7983 */ /* 0x000ea80000300a00 */
[----:B0-----:R-:W2:Y:S04]  /*25b10*/  LDL.LU.64 R12, [R1+0x3770] ;  /* 0x00377000010c7983 */ /* 0x001ea80000300a00 */
[----:B------:R-:W-:Y:S04]  /*25b20*/  STL [R1+0x36b0], R22 ;  /* 0x0036b01601007387 */ /* 0x000fe80000100800 */
[----:B------:R-:W-:Y:S04]  /*25b30*/  STL [R1+0x36ac], R23 ;  /* 0x0036ac1701007387 */ /* 0x000fe80000100800 */
        /* <DEDUP_REMOVED lines=28> */
[----:B------:R0:W-:Y:S04]  /*25d00*/  STL.64 [R1+0x110], R20 ;  /* 0x0001101401007387 */ /* 0x0001e80000100a00 */
[----:B0-----:R-:W3:Y:S01]  /*25d10*/  LDL.LU.64 R20, [R1+0x3748] ;  /* 0x0037480001147983 */ /* 0x001ee20000300a00 */
[----:B--2---:R-:W-:Y:S01]  /*25d20*/  HMMA.16816.F32 R12, R16, R10, R12 ;  /* 0x0000000a100c723c */ /* 0x004fe2000000180c */
[----:B------:R-:W-:Y:S01]  /*25d30*/  IMAD.MOV.U32 R26, RZ, RZ, R23 ;  /* 0x000000ffff1a7224 */ /* 0x000fe200078e0017 */
[----:B------:R-:W-:-:S04]  /*25d40*/  MOV R27, R22 ;  /* 0x00000016001b7202 */ /* 0x000fc80000000f00 */
[----:B------:R-:W-:Y:S04]  /*25d50*/  STL [R1+0x36a8], R26 ;  /* 0x0036a81a01007387 */ /* 0x000fe80000100800 */
[----:B------:R-:W-:Y:S04]  /*25d60*/  STL [R1+0x36a4], R27 ;  /* 0x0036a41b01007387 */ /* 0x000fe80000100800 */
[----:B------:R-:W-:Y:S09]  /*25d70*/  STL.64 [R1+0x3720], R24 ;  /* 0x0037201801007387 */ /* 0x000ff20000100a00 */
[----:B------:R-:W-:Y:S01]  /*25d80*/  STL.64 [R1+0xf0], R12 ;  /* 0x0000f00c01007387 */ /* 0x000fe20000100a00 */
[----:B------:R-:W-:-:S03]  /*25d90*/  MOV R29, R15 ;  /* 0x0000000f001d7202 */ /* 0x000fc60000000f00 */
[----:B------:R-:W-:Y:S04]  /*25da0*/  STL [R1+0xf8], R14 ;  /* 0x0000f80e01007387 */ /* 0x000fe80000100800 */
[----:B------:R-:W0:Y:S04]  /*25db0*/  LDSM.16.MT88.4 R12, [R0+0xa080] ;  /* 0x00a08000000c783b */ /* 0x000e280000004200 */
[----:B------:R-:W-:Y:S01]  /*25dc0*/  STL [R1+0x35e8], R29 ;  /* 0x0035e81d01007387 */ /* 0x000fe20000100800 */
[----:B0-----:R-:W-:Y:S01]  /*25dd0*/  IMAD.MOV.U32 R22, RZ, RZ, R13 ;  /* 0x000000ffff167224 */ /* 0x001fe200078e000d */
[----:B------:R-:W-:-:S02]  /*25de0*/  MOV R23, R14 ;  /* 0x0000000e00177202 */ /* 0x000fc40000000f00 */
[----:B------:R-:W-:Y:S04]  /*25df0*/  STL [R1+0x20], R12 ;  /* 0x0000200c01007387 */ /* 0x000fe80000100800 */
[----:B------:R-:W-:Y:S04]  /*25e00*/  STL [R1+0x2c], R15 ;  /* 0x00002c0f01007387 */ /* 0x000fe80000100800 */
[----:B------:R-:W-:Y:S04]  /*25e10*/  STL.64 [R1+0x3700], R22 ;  /* 0x0037001601007387 */ /* 0x000fe80000100a00 */
[----:B------:R-:W0:Y:S02]  /*25e20*/  LDSM.16.MT88.4 R12, [R3+0xa080] ;  /* 0x00a08000030c783b */ /* 0x000e240000004200 */
[----:B0-----:R-:W-:Y:S01]  /*25e30*/  IMAD.MOV.U32 R19, RZ, RZ, R12 ;  /* 0x000000ffff137224 */ /* 0x001fe200078e000c */
[----:B------:R-:W-:Y:S01]  /*25e40*/  MOV R18, R13 ;  /* 0x0000000d00127202 */ /* 0x000fe20000000f00 */
[----:B------:R-:W-:Y:S01]  /*25e50*/  IMAD.MOV.U32 R17, RZ, RZ, R14 ;  /* 0x000000ffff117224 */ /* 0x000fe200078e000e */
[----:B------:R-:W-:Y:S01]  /*25e60*/  MOV R16, R15 ;  /* 0x0000000f00107202 */ /* 0x000fe20000000f00 */
[----:B---3--:R-:W-:Y:S04]  /*25e70*/  STL.64 [R1+0x36f8], R20 ;  /* 0x0036f81401007387 */ /* 0x008fe80000100a00 */
[----:B------:R-:W0:Y:S04]  /*25e80*/  LDSM.16.MT88.4 R20, [R3+0xa000] ;  /* 0x00a000000314783b */ /* 0x000e280000004200 */
[----:B------:R-:W-:Y:S04]  /*25e90*/  STL [R1+0x36a0], R0 ;  /* 0x0036a00001007387 */ /* 0x000fe80000100800 */
[----:B0-----:R0:W-:Y:S04]  /*25ea0*/  STL.64 [R1+0x10], R20 ;  /* 0x0000101401007387 */ /* 0x0011e80000100a00 */
[----:B------:R1:W-:Y:S04]  /*25eb0*/  STL.64 [R1+0x18], R22 ;  /* 0x0000181601007387 */ /* 0x0003e80000100a00 */
[----:B0-----:R-:W2:Y:S04]  /*25ec0*/  LDL.LU R20, [R1+0x40] ;  /* 0x0000400001147983 */ /* 0x001ea80000300800 */
[----:B------:R-:W2:Y:S04]  /*25ed0*/  LDL.LU R21, [R1+0x44] ;  /* 0x0000440001157983 */ /* 0x000ea80000300800 */
[----:B-1----:R-:W2:Y:S04]  /*25ee0*/  LDL.LU R22, [R1+0x48] ;  /* 0x0000480001167983 */ /* 0x002ea80000300800 */
[----:B------:R-:W2:Y:S04]  /*25ef0*/  LDL.LU R23, [R1+0x4c] ;  /* 0x00004c0001177983 */ /* 0x000ea80000300800 */
[----:B------:R-:W-:Y:S04]  /*25f00*/  STL.64 [R1+0x36c0], R18 ;  /* 0x0036c01201007387 */ /* 0x000fe80000100a00 */
[----:B------:R0:W-:Y:S04]  /*25f10*/  STL.64 [R1+0x36b8], R16 ;  /* 0x0036b81001007387 */ /* 0x0001e80000100a00 */
[----:B0-----:R-:W3:Y:S04]  /*25f20*/  LDL.LU R16, [R1+0x70] ;  /* 0x0000700001107983 */ /* 0x001ee80000300800 */
[----:B------:R-:W3:Y:S04]  /*25f30*/  LDL.LU R17, [R1+0x74] ;  /* 0x0000740001117983 */ /* 0x000ee80000300800 */
[----:B------:R-:W4:Y:S04]  /*25f40*/  LDL.LU R18, [R1+0x78] ;  /* 0x0000780001127983 */ /* 0x000f280000300800 */
[----:B------:R-:W4:Y:S04]  /*25f50*/  LDL.LU R19, [R1+0x7c] ;  /* 0x00007c0001137983 */ /* 0x000f280000300800 */
[----:B------:R-:W2:Y:S04]  /*25f60*/  LDL.LU R24, [R1+0x1c0] ;  /* 0x0001c00001187983 */ /* 0x000ea80000300800 */
[----:B------:R-:W2:Y:S04]  /*25f70*/  LDL.LU R25, [R1+0x1c4] ;  /* 0x0001c40001197983 */ /* 0x000ea80000300800 */
[----:B------:R-:W2:Y:S04]  /*25f80*/  LDL.LU R26, [R1+0x1c8] ;  /* 0x0001c800011a7983 */ /* 0x000ea80000300800 */
[----:B------:R-:W2:Y:S04]  /*25f90*/  LDL.LU R27, [R1+0x1cc] ;  /* 0x0001cc00011b7983 */ /* 0x000ea80000300800 */
[----:B----4-:R0:W-:Y:S04]  /*25fa0*/  STL.64 [R1+0x36d0], R18 ;  /* 0x0036d01201007387 */ /* 0x0101e80000100a00 */
[----:B---3--:R1:W-:Y:S01]  /*25fb0*/  STL.64 [R1+0x36c8], R16 ;  /* 0x0036c81001007387 */ /* 0x0083e20000100a00 */
[----:B0-----:R-:W-:-:S03]  /*25fc0*/  IMAD.MOV.U32 R18, RZ, RZ, R2 ;  /* 0x000000ffff127224 */ /* 0x001fc600078e0002 */
[----:B-1----:R-:W3:Y:S04]  /*25fd0*/  LDL.LU R16, [R1+0x30] ;  /* 0x0000300001107983 */ /* 0x002ee80000300800 */
[----:B------:R-:W3:Y:S04]  /*25fe0*/  LDL.LU R17, [R1+0x34] ;  /* 0x0000340001117983 */ /* 0x000ee80000300800 */
[----:B------:R-:W4:Y:S01]  /*25ff0*/  LDL.LU R2, [R1+0x3740] ;  /* 0x0037400001027983 */ /* 0x000f220000300800 */
[----:B------:R-:W-:-:S03]  /*26000*/  MOV R19, R4 ;  /* 0x0000000400137202 */ /* 0x000fc60000000f00 */
[----:B------:R-:W2:Y:S04]  /*26010*/  LDL.LU R4, [R1+0x373c] ;  /* 0x00373c0001047983 */ /* 0x000ea80000300800 */
[----:B------:R-:W-:Y:S04]  /*26020*/  STL.64 [R1+0x3710], R18 ;  /* 0x0037101201007387 */ /* 0x000fe80000100a00 */
[----:B----4-:R-:W0:Y:S04]  /*26030*/  LDSM.16.MT88.4 R12, [R2+0xa000] ;  /* 0x00a00000020c783b */ /* 0x010e280000004200 */
[----:B---3--:R1:W-:Y:S04]  /*26040*/  STL.64 [R1+0x3708], R16 ;  /* 0x0037081001007387 */ /* 0x0083e80000100a00 */
[----:B-1----:R-:W3:Y:S04]  /*26050*/  LDL.LU R16, [R1+0x1b0] ;  /* 0x0001b00001107983 */ /* 0x002ee80000300800 */
[----:B------:R-:W3:Y:S04]  /*26060*/  LDL.LU R17, [R1+0x1b4] ;  /* 0x0001b40001117983 */ /* 0x000ee80000300800 */
[----:B------:R-:W3:Y:S04]  /*26070*/  LDL.LU R18, [R1+0x1b8] ;  /* 0x0001b80001127983 */ /* 0x000ee80000300800 */
[----:B------:R-:W3:Y:S04]  /*26080*/  LDL.LU R19, [R1+0x1bc] ;  /* 0x0001bc0001137983 */ /* 0x000ee80000300800 */
[----:B------:R-:W-:Y:S04]  /*26090*/  STL [R1+0x35e4], R3 ;  /* 0x0035e40301007387 */ /* 0x000fe80000100800 */
[----:B0-----:R-:W-:Y:S04]  /*260a0*/  STL.64 [R1+0x35f8], R14 ;  /* 0x0035f80e01007387 */ /* 0x001fe80000100a00 */
[----:B------:R0:W-:Y:S02]  /*260b0*/  STL.64 [R1+0x35f0], R12 ;  /* 0x0035f00c01007387 */ /* 0x0001e40000100a00 */
[----:B0-----:R-:W-:-:S02]  /*260c0*/  IMAD.MOV.U32 R12, RZ, RZ, R5 ;  /* 0x000000ffff0c7224 */ /* 0x001fc400078e0005 */
[----:B------:R-:W4:Y:S04]  /*260d0*/  LDL.LU R5, [R1+0x3738] ;  /* 0x0037380001057983 */ /* 0x000f280000300800 */
[----:B------:R-:W2:Y:S01]  /*260e0*/  LDL.LU R13, [R1+0x64] ;  /* 0x00006400010d7983 */ /* 0x000ea20000300800 */
[----:B------:R-:W-:Y:S01]  /*260f0*/  MOV R14, R9 ;  /* 0x00000009000e7202 */ /* 0x000fe20000000f00 */
[----:B------:R-:W-:Y:S02]  /*26100*/  IMAD.MOV.U32 R15, RZ, RZ, R8 ;  /* 0x000000ffff0f7224 */ /* 0x000fe400078e0008 */
[----:B------:R-:W3:Y:S04]  /*26110*/  LDL.LU R9, [R1+0x3734] ;  /* 0x0037340001097983 */ /* 0x000ee80000300800 */
[----:B------:R-:W3:Y:S04]  /*26120*/  LDL.LU R8, [R1+0x3730] ;  /* 0x0037300001087983 */ /* 0x000ee80000300800 */
[----:B------:R-:W-:Y:S04]  /*26130*/  STL.64 [R1+0x36e0], R14 ;  /* 0x0036e00e01007387 */ /* 0x000fe80000100a00 */
[----:B--2---:R0:W-:Y:S02]  /*26140*/  STL.64 [R1+0x36d8], R12 ;  /* 0x0036d80c01007387 */ /* 0x0041e40000100a00 */
[----:B0-----:R-:W-:Y:S01]  /*26150*/  MOV R12, R4 ;  /* 0x00000004000c7202 */ /* 0x001fe20000000f00 */
[----:B----4-:R-:W-:Y:S01]  /*26160*/  IMAD.MOV.U32 R13, RZ, RZ, R5 ;  /* 0x000000ffff0d7224 */ /* 0x010fe200078e0005 */
[----:B------:R-:W2:Y:S04]  /*26170*/  LDL.LU R4, [R1+0x372c] ;  /* 0x00372c0001047983 */ /* 0x000ea80000300800 */
[----:B------:R-:W4:Y:S04]  /*26180*/  LDL.LU R5, [R1+0x3728] ;  /* 0x0037280001057983 */ /* 0x000f280000300800 */
[----:B------:R-:W2:Y:S04]  /*26190*/  LDL.LU R14, [R1+0x98] ;  /* 0x00009800010e7983 */ /* 0x000ea80000300800 */
[----:B------:R-:W2:Y:S04]  /*261a0*/  LDL.LU R15, [R1+0x9c] ;  /* 0x00009c00010f7983 */ /* 0x000ea80000300800 */
[----:B--2---:R4:W-:Y:S02]  /*261b0*/  STL.64 [R1+0x36f0], R14 ;  /* 0x0036f00e01007387 */ /* 0x0049e40000100a00 */
[----:B----4-:R-:W-:Y:S01]  /*261c0*/  MOV R14, R5 ;  /* 0x00000005000e7202 */ /* 0x010fe20000000f00 */
[----:B------:R-:W-:-:S02]  /*261d0*/  IMAD.MOV.U32 R15, RZ, RZ, R4 ;  /* 0x000000ffff0f7224 */ /* 0x000fc400078e0004 */
[----:B------:R-:W-:Y:S01]  /*261e0*/  HMMA.16816.F32 R4, R20, R6, R24 ;  /* 0x000000061404723c */ /* 0x000fe20000001818 */
[----:B------:R0:W-:Y:S04]  /*261f0*/  STL.64 [R1+0x36e8], R12 ;  /* 0x0036e80c01007387 */ /* 0x0001e80000100a00 */
[----:B0-----:R-:W2:Y:S04]  /*26200*/  LDL.LU R12, [R1+0x1a0] ;  /* 0x0001a000010c7983 */ /* 0x001ea80000300800 */
[----:B------:R-:W2:Y:S04]  /*26210*/  LDL.LU R13, [R1+0x1a4] ;  /* 0x0001a400010d7983 */ /* 0x000ea80000300800 */
[----:B------:R-:W4:Y:S11]  /*26220*/  LDL.LU.64 R24, [R1+0x3720] ;  /* 0x0037200001187983 */ /* 0x000f360000300a00 */
[----:B------:R-:W-:Y:S01]  /*26230*/  MOV R26, R4 ;  /* 0x00000004001a7202 */ /* 0x000fe20000000f00 */
[----:B------:R-:W-:Y:S01]  /*26240*/  IMAD.MOV.U32 R27, RZ, RZ, R5 ;  /* 0x000000ffff1b7224 */ /* 0x000fe200078e0005 */
[----:B------:R-:W-:Y:S01]  /*26250*/  STL [R1+0xdc], R7 ;  /* 0x0000dc0701007387 */ /* 0x000fe20000100800 */
[----:B------:R-:W-:-:S03]  /*26260*/  MOV R0, R6 ;  /* 0x0000000600007202 */ /* 0x000fc60000000f00 */
[----:B------:R-:W0:Y:S01]  /*26270*/  LDSM.16.MT88.4 R4, [R2+0xa080] ;  /* 0x00a080000204783b */ /* 0x000e220000004200 */
[----:B---3--:R-:W-:Y:S11]  /*26280*/  HMMA.16816.F32 R20, R20, R10, R16 ;  /* 0x0000000a1414723c */ /* 0x008ff60000001810 */
[----:B------:R-:W-:Y:S11]  /*26290*/  @!UPT UIADD3 URZ, URZ, URZ, URZ ;  /* 0x0000003f3f3ff290 */ /* 0x000ff6000fffe03f */
[----:B------:R-:W-:Y:S02]  /*262a0*/  @!UPT UIADD3 URZ, URZ, URZ, URZ ;  /* 0x0000003f3f3ff290 */ /* 0x000fe4000fffe03f */
[----:B------:R-:W-:Y:S01]  /*262b0*/  IMAD.MOV.U32 R29, RZ, RZ, R22 ;  /* 0x000000ffff1d7224 */ /* 0x000fe200078e0016 */
[----:B------:R-:W-:Y:S01]  /*262c0*/  MOV R3, R23 ;  /* 0x0000001700037202 */ /* 0x000fe20000000f00 */
[----:B0-----:R0:W-:Y:S04]  /*262d0*/  STL.64 [R1+0x3608], R6 ;  /* 0x0036080601007387 */ /* 0x0011e80000100a00 */
[----:B------:R1:W-:Y:S01]  /*262e0*/  STL.64 [R1+0x3600], R4 ;  /* 0x0036000401007387 */ /* 0x0003e20000100a00 */
[----:B0-----:R-:W-:Y:S01]  /*262f0*/  IMAD.MOV.U32 R6, RZ, RZ, R8 ;  /* 0x000000ffff067224 */ /* 0x001fe200078e0008 */
[----:B------:R-:W-:Y:S02]  /*26300*/  MOV R7, R9 ;  /* 0x0000000900077202 */ /* 0x000fe40000000f00 */
[----:B-1----:R-:W3:Y:S04]  /*26310*/  LDL.LU R4, [R1+0x190] ;  /* 0x0001900001047983 */ /* 0x002ee80000300800 */
[----:B------:R-:W3:Y:S04]  /*26320*/  LDL.LU R5, [R1+0x194] ;  /* 0x0001940001057983 */ /* 0x000ee80000300800 */
[----:B------:R-:W2:Y:S04]  /*26330*/  LDL.LU R8, [R1+0x371c] ;  /* 0x00371c0001087983 */ /* 0x000ea80000300800 */
[----:B------:R-:W2:Y:S04]  /*26340*/  LDL.LU R9, [R1+0x3718] ;  /* 0x0037180001097983 */ /* 0x000ea80000300800 */
[----:B------:R-:W-:Y:S04]  /*26350*/  STL [R1+0x35e0], R2 ;  /* 0x0035e00201007387 */ /* 0x000fe80000100800 */
[----:B------:R-:W2:Y:S04]  /*26360*/  LDL.LU.64 R18, [R1+0x3710] ;  /* 0x0037100001127983 */ /* 0x000ea80000300a00 */
[----:B------:R-:W2:Y:S04]  /*26370*/  LDL.LU.64 R16, [R1+0x3708] ;  /* 0x0037080001107983 */ /* 0x000ea80000300a00 */
[----:B------:R0:W-:Y:S04]  /*26380*/  STL.64 [R1+0xc0], R20 ;  /* 0x0000c01401007387 */ /* 0x0001e80000100a00 */
[----:B------:R-:W2:Y:S04]  /*26390*/  LDL.LU.64 R22, [R1+0x3700] ;  /* 0x0037000001167983 */ /* 0x000ea80000300a00 */
[----:B0-----:R-:W2:Y:S04]  /*263a0*/  LDL.LU.64 R20, [R1+0x36f8] ;  /* 0x0036f80001147983 */ /* 0x001ea80000300a00 */
[----:B------:R-:W3:Y:S04]  /*263b0*/  LDL.LU R10, [R1+0x88] ;  /* 0x00008800010a7983 */ /* 0x000ee80000300800 */
[----:B------:R-:W3:Y:S01]  /*263c0*/  LDL.LU R11, [R1+0x8c] ;  /* 0x00008c00010b7983 */ /* 0x000ee20000300800 */
[C---:B--2---:R-:W-:Y:S11]  /*263d0*/  HMMA.16816.F32 R12, R16.reuse, R20, R12 ;  /* 0x00000014100c723c */ /* 0x044ff6000000180c */
[----:B------:R-:W-:Y:S11]  /*263e0*/  @!UPT UIADD3 URZ, URZ, URZ, URZ ;  /* 0x0000003f3f3ff290 */ /* 0x000ff6000fffe03f */
[----:B------:R-:W-:Y:S01]  /*263f0*/  @!UPT UIADD3 URZ, URZ, URZ, URZ ;  /* 0x0000003f3f3ff290 */ /* 0x000fe2000fffe03f */
[----:B------:R-:W-:Y:S04]  /*26400*/  STL.64 [R1+0xe0], R12 ;  /* 0x0000e00c01007387 */ /* 0x000fe80000100a00 */
[----:B------:R0:W-:Y:S04]  /*26410*/  STL.64 [R1+0xe8], R14 ;  /* 0x0000e80e01007387 */ /* 0x0001e80000100a00 */
[----:B0-----:R-:W4:Y:S04]  /*26420*/  LDL.LU.64 R14, [R1+0x36f0] ;  /* 0x0036f000010e7983 */ /* 0x001f280000300a00 */
[----:B------:R-:W4:Y:S02]  /*26430*/  LDL.LU.64 R12, [R1+0x36e8] ;  /* 0x0036e800010c7983 */ /* 0x000f240000300a00 */
[----:B----4-:R-:W-:Y:S02]  /*26440*/  HMMA.16816.F32 R16, R16, R24, R12 ;  /* 0x000000181010723c */ /* 0x010fe4000000180c */
[----:B------:R-:W3:Y:S04]  /*26450*/  LDL.LU.64 R14, [R1+0x36e0] ;  /* 0x0036e000010e7983 */ /* 0x000ee80000300a00 */
[----:B------:R-:W3:Y:S11]  /*26460*/  LDL.LU.64 R12, [R1+0x36d8] ;  /* 0x0036d800010c7983 */ /* 0x000ef60000300a00 */
[----:B------:R-:W-:Y:S06]  /*26470*/  @!UPT UIADD3 URZ, URZ, URZ, URZ ;  /* 0x0000003f3f3ff290 */ /* 0x000fec000fffe03f */
[----:B------:R-:W-:Y:S04]  /*26480*/  STL.64 [R1+0xb0], R16 ;  /* 0x0000b01001007387 */ /* 0x000fe80000100a00 */
[----:B------:R0:W-:Y:S04]  /*26490*/  STL.64 [R1+0xb8], R18 ;  /* 0x0000b81201007387 */ /* 0x0001e80000100a00 */
[----:B0-----:R-:W2:Y:S04]  /*264a0*/  LDL.LU.64 R18, [R1+0x36d0] ;  /* 0x0036d00001127983 */ /* 0x001ea80000300a00 */
[----:B------:R-:W2:Y:S01]  /*264b0*/  LDL.LU.64 R16, [R1+0x36c8] ;  /* 0x0036c80001107983 */ /* 0x000ea20000300a00 */
[----:B---3--:R-:W-:Y:S11]  /*264c0*/  HMMA.16816.F32 R8, R12, R20, R8 ;  /* 0x000000140c08723c */ /* 0x008ff60000001808 */
[----:B------:R-:W-:Y:S11]  /*264d0*/  @!UPT UIADD3 URZ, URZ, URZ, URZ ;  /* 0x0000003f3f3ff290 */ /* 0x000ff6000fffe03f */
[----:B------:R-:W-:Y:S01]  /*264e0*/  @!UPT UIADD3 URZ, URZ, URZ, URZ ;  /* 0x0000003f3f3ff290 */ /* 0x000fe2000fffe03f */
[----:B------:R-:W-:Y:S01]  /*264f0*/  STL.64 [R1+0x90], R8 ;  /* 0x0000900801007387 */ /* 0x000fe20000100a00 */
[----:B------:R-:W-:-:S03]  /*26500*/  IMAD.MOV.U32 R2, RZ, RZ, R11 ;  /* 0x000000ffff027224 */ /* 0x000fc600078e000b */
[----:B------:R-:W-:Y:S04]  /*26510*/  STL [R1+0x98], R10 ;  /* 0x0000980a01007387 */ /* 0x000fe80000100800 */
[----:B------:R-:W0:Y:S01]  /*26520*/  LDSM.16.MT88.4 R8, [R28+0xb000] ;  /* 0x00b000001c08783b */ /* 0x000e220000004200 */
[----:B--2---:R-:W-:Y:S03]  /*26530*/  HMMA.16816.F32 R12, R12, R24, R16 ;  /* 0x000000180c0c723c */ /* 0x004fe60000001810 */
[----:B0-----:R-:W-:Y:S04]  /*26540*/  STL.64 [R1+0x35a8], R10 ;  /* 0x0035a80a01007387 */ /* 0x001fe80000100a00 */
[----:B------:R0:W-:Y:S04]  /*26550*/  STL.64 [R1+0x35a0], R8 ;  /* 0x0035a00801007387 */ /* 0x0001e80000100a00 */
[----:B0-----:R-:W2:Y:S04]  /*26560*/  LDL.LU.64 R8, [R1+0x50] ;  /* 0x0000500001087983 */ /* 0x001ea80000300a00 */
[----:B------:R-:W2:Y:S04]  /*26570*/  LDL.LU.64 R10, [R1+0x58] ;  /* 0x00005800010a7983 */ /* 0x000ea80000300a00 */
[----:B------:R-:W3:Y:S04]  /*26580*/  LDL.LU.64 R18, [R1+0x36c0] ;  /* 0x0036c00001127983 */ /* 0x000ee80000300a00 */
[----:B------:R-:W4:Y:S04]  /*26590*/  LDL.LU.64 R16, [R1+0x36b8] ;  /* 0x0036b80001107983 */ /* 0x000f280000300a00 */
[----:B------:R-:W-:Y:S04]  /*265a0*/  STL.64 [R1+0x3698], R24 ;  /* 0x0036981801007387 */ /* 0x000fe80000100a00 */
[----:B------:R3:W-:Y:S04]  /*265b0*/  STL.64 [R1+0x70], R12 ;  /* 0x0000700c01007387 */ /* 0x0007e80000100a00 */
[----:B------:R4:W-:Y:S01]  /*265c0*/  STL.64 [R1+0x78], R14 ;  /* 0x0000780e01007387 */ /* 0x0009e20000100a00 */
[----:B---3--:R-:W-:Y:S01]  /*265d0*/  MOV R12, R19 ;  /* 0x00000013000c7202 */ /* 0x008fe20000000f00 */
[----:B------:R-:W-:Y:S01]  /*265e0*/  IMAD.MOV.U32 R13, RZ, RZ, R18 ;  /* 0x000000ffff0d7224 */ /* 0x000fe200078e0012 */
[----:B----4-:R-:W-:Y:S01]  /*265f0*/  MOV R14, R17 ;  /* 0x00000011000e7202 */ /* 0x010fe20000000f00 */
[----:B------:R-:W-:-:S02]  /*26600*/  IMAD.MOV.U32 R15, RZ, RZ, R16 ;  /* 0x000000ffff0f7224 */ /* 0x000fc400078e0010 */
[----:B------:R-:W0:Y:S04]  /*26610*/  LDSM.16.MT88.4 R16, [R28+0xb080] ;  /* 0x00b080001c10783b */ /* 0x000e280000004200 */
[----:B------:R-:W-:Y:S04]  /*26620*/  STL.64 [R1+0x3628], R14 ;  /* 0x0036280e01007387 */ /* 0x000fe80000100a00 */
[----:B------:R1:W-:Y:S04]  /*26630*/  STL.64 [R1+0x3620], R12 ;  /* 0x0036200c01007387 */ /* 0x0003e80000100a00 */
[----:B0-----:R-:W-:Y:S04]  /*26640*/  STL.64 [R1+0x3588], R18 ;  /* 0x0035881201007387 */ /* 0x001fe80000100a00 */
[----:B------:R0:W-:Y:S04]  /*26650*/  STL.64 [R1+0x3580], R16 ;  /* 0x0035801001007387 */ /* 0x0001e80000100a00 */
[----:B------:R-:W-:Y:S04]  /*26660*/  STL [R1+0x3568], R28 ;  /* 0x0035681c01007387 */ /* 0x000fe80000100800 */
[----:B------:R-:W-:Y:S04]  /*26670*/  STL.64 [R1+0x3690], R20 ;  /* 0x0036901401007387 */ /* 0x000fe80000100a00 */
[----:B-1----:R-:W3:Y:S04]  /*26680*/  LDL.LU R12, [R1+0x10] ;  /* 0x00001000010c7983 */ /* 0x002ee80000300800 */
[----:B------:R-:W3:Y:S04]  /*26690*/  LDL.LU R13, [R1+0x14] ;  /* 0x00001400010d7983 */ /* 0x000ee80000300800 */
[----:B------:R-:W4:Y:S04]  /*266a0*/  LDL.LU R14, [R1+0x18] ;  /* 0x00001800010e7983 */ /* 0x000f280000300800 */
[----:B------:R-:W4:Y:S01]  /*266b0*/  LDL.LU R15, [R1+0x1c] ;  /* 0x00001c00010f7983 */ /* 0x000f220000300800 */
[----:B--2---:R-:W-:Y:S01]  /*266c0*/  HMMA.16816.F32 R4, R8, R20, R4 ;  /* 0x000000140804723c */ /* 0x004fe20000001804 */
[----:B0-----:R-:W-:Y:S01]  /*266d0*/  IMAD.MOV.U32 R16, RZ, RZ, R11 ;  /* 0x000000ffff107224 */ /* 0x001fe200078e000b */
[----:B------:R-:W-:Y:S01]  /*266e0*/  MOV R17, R10 ;  /* 0x0000000a00117202 */ /* 0x000fe20000000f00 */
[----:B------:R-:W-:Y:S01]  /*266f0*/  IMAD.MOV.U32 R18, RZ, RZ, R9 ;  /* 0x000000ffff127224 */ /* 0x000fe200078e0009 */
[----:B------:R-:W-:Y:S11]  /*26700*/  MOV R19, R8 ;  /* 0x0000000800137202 */ /* 0x000ff60000000f00 */
[----:B------:R-:W-:Y:S09]  /*26710*/  @!UPT UIADD3 URZ, URZ, URZ, URZ ;  /* 0x0000003f3f3ff290 */ /* 0x000ff2000fffe03f */
[----:B------:R-:W-:Y:S01]  /*26720*/  MOV R11, R4 ;  /* 0x00000004000b7202 */ /* 0x000fe20000000f00 */
[----:B------:R-:W-:Y:S01]  /*26730*/  IMAD.MOV.U32 R10, RZ, RZ, R5 ;  /* 0x000000ffff0a7224 */ /* 0x000fe200078e0005 */
[----:B------:R-:W-:Y:S01]  /*26740*/  MOV R9, R6 ;  /* 0x0000000600097202 */ /* 0x000fe20000000f00 */
[----:B------:R-:W-:Y:S01]  /*26750*/  IMAD.MOV.U32 R8, RZ, RZ, R7 ;  /* 0x000000ffff087224 */ /* 0x000fe200078e0007 */
[----:B----4-:R-:W-:Y:S04]  /*26760*/  STL.64 [R1+0x3658], R14 ;  /* 0x0036580e01007387 */ /* 0x010fe80000100a00 */
[----:B---3--:R0:W-:Y:S04]  /*26770*/  STL.64 [R1+0x3650], R12 ;  /* 0x0036500c01007387 */ /* 0x0081e80000100a00 */
[----:B------:R-:W2:Y:S04]  /*26780*/  LDL.LU R4, [R1+0x100] ;  /* 0x0001000001047983 */ /* 0x000ea80000300800 */
[----:B------:R-:W2:Y:S04]  /*26790*/  LDL.LU R5, [R1+0x104] ;  /* 0x0001040001057983 */ /* 0x000ea80000300800 */
[----:B------:R-:W3:Y:S04]  /*267a0*/  LDL.LU R6, [R1+0x108] ;  /* 0x0001080001067983 */ /* 0x000ee80000300800 */
[----:B------:R-:W3:Y:S01]  /*267b0*/  LDL.LU R7, [R1+0x10c] ;  /* 0x00010c0001077983 */ /* 0x000ee20000300800 */
[----:B0-----:R-:W-:Y:S01]  /*267c0*/  MOV R13, R22 ;  /* 0x00000016000d7202 */ /* 0x001fe20000000f00 */
[----:B------:R-:W-:-:S02]  /*267d0*/  IMAD.MOV.U32 R14, RZ, RZ, R23 ;  /* 0x000000ffff0e7224 */ /* 0x000fc400078e0017 */
[----:B---3--:R-:W-:Y:S04]  /*267e0*/  STL.64 [R1+0x3618], R6 ;  /* 0x0036180601007387 */ /* 0x008fe80000100a00 */
[----:B--2---:R0:W-:Y:S04]  /*267f0*/  STL.64 [R1+0x3610], R4 ;  /* 0x0036100401007387 */ /* 0x0041e80000100a00 */
[----:B0-----:R-:W2:Y:S04]  /*26800*/  LDL.LU R4, [R1+0x130] ;  /* 0x0001300001047983 */ /* 0x001ea80000300800 */
[----:B------:R-:W2:Y:S04]  /*26810*/  LDL.LU R5, [R1+0x134] ;  /* 0x0001340001057983 */ /* 0x000ea80000300800 */
[----:B------:R-:W3:Y:S04]  /*26820*/  LDL.LU R6, [R1+0x138] ;  /* 0x0001380001067983 */ /* 0x000ee80000300800 */
[----:B------:R-:W3:Y:S04]  /*26830*/  LDL.LU R7, [R1+0x13c] ;  /* 0x00013c0001077983 */ /* 0x000ee80000300800 */
[----:B------:R-:W4:Y:S04]  /*26840*/  LDL.LU R12, [R1+0x20] ;  /* 0x00002000010c7983 */ /* 0x000f280000300800 */
[----:B------:R-:W2:Y:S04]  /*26850*/  LDL.LU R22, [R1+0x36b0] ;  /* 0x0036b00001167983 */ /* 0x000ea80000300800 */
[----:B------:R-:W2:Y:S04]  /*26860*/  LDL.LU R23, [R1+0x36ac] ;  /* 0x0036ac0001177983 */ /* 0x000ea80000300800 */
[----:B------:R-:W2:Y:S04]  /*26870*/  LDL.LU R15, [R1+0x2c] ;  /* 0x00002c00010f7983 */ /* 0x000ea80000300800 */
[----:B--2---:R-:W-:Y:S04]  /*26880*/  STL.64 [R1+0x3688], R14 ;  /* 0x0036880e01007387 */ /* 0x004fe80000100a00 */
[----:B----4-:R-:W-:Y:S04]  /*26890*/  STL.64 [R1+0x3680], R12 ;  /* 0x0036800c01007387 */ /* 0x010fe80000100a00 */
[----:B---3--:R-:W-:Y:S04]  /*268a0*/  STL.64 [R1+0x3638], R6 ;  /* 0x0036380601007387 */ /* 0x008fe80000100a00 */
[----:B------:R0:W-:Y:S04]  /*268b0*/  STL.64 [R1+0x3630], R4 ;  /* 0x0036300401007387 */ /* 0x0001e80000100a00 */
[----:B0-----:R-:W2:Y:S04]  /*268c0*/  LDL.LU R4, [R1+0x150] ;  /* 0x0001500001047983 */ /* 0x001ea80000300800 */
[----:B------:R-:W2:Y:S01]  /*268d0*/  LDL.LU R5, [R1+0x154] ;  /* 0x0001540001057983 */ /* 0x000ea20000300800 */
[----:B------:R-:W-:Y:S01]  /*268e0*/  MOV R6, R23 ;  /* 0x0000001700067202 */ /* 0x000fe20000000f00 */
[----:B------:R-:W-:-:S02]  /*268f0*/  IMAD.MOV.U32 R7, RZ, RZ, R22 ;  /* 0x000000ffff077224 */ /* 0x000fc400078e0016 */
[----:B------:R-:W3:Y:S04]  /*26900*/  LDL.LU R20, [R1+0x180] ;  /* 0x0001800001147983 */ /* 0x000ee80000300800 */
[----:B------:R-:W3:Y:S04]  /*26910*/  LDL.LU R21, [R1+0x184] ;  /* 0x0001840001157983 */ /* 0x000ee80000300800 */
[----:B------:R-:W3:Y:S04]  /*26920*/  LDL.LU R22, [R1+0x188] ;  /* 0x0001880001167983 */ /* 0x000ee80000300800 */
[----:B------:R-:W3:Y:S04]  /*26930*/  LDL.LU R23, [R1+0x18c] ;  /* 0x00018c0001177983 */ /* 0x000ee80000300800 */
[----:B------:R-:W-:Y:S04]  /*26940*/  STL.64 [R1+0x3648], R6 ;  /* 0x0036480601007387 */ /* 0x000fe80000100a00 */
[----:B--2---:R0:W-:Y:S04]  /*26950*/  STL.64 [R1+0x3640], R4 ;  /* 0x0036400401007387 */ /* 0x0041e80000100a00 */
[----:B0-----:R-:W2:Y:S04]  /*26960*/  LDL.LU R4, [R1+0x160] ;  /* 0x0001600001047983 */ /* 0x001ea80000300800 */
[----:B------:R-:W2:Y:S04]  /*26970*/  LDL.LU R5, [R1+0x164] ;  /* 0x0001640001057983 */ /* 0x000ea80000300800 */
[----:B------:R-:W4:Y:S04]  /*26980*/  LDL.LU R6, [R1+0x168] ;  /* 0x0001680001067983 */ /* 0x000f280000300800 */
[----:B------:R-:W4:Y:S04]  /*26990*/  LDL.LU R7, [R1+0x16c] ;  /* 0x00016c0001077983 */ /* 0x000f280000300800 */
[----:B----4-:R-:W-:Y:S04]  /*269a0*/  STL.64 [R1+0x3668], R6 ;  /* 0x0036680601007387 */ /* 0x010fe80000100a00 */
[----:B--2---:R0:W-:Y:S04]  /*269b0*/  STL.64 [R1+0x3660], R4 ;  /* 0x0036600401007387 */ /* 0x0041e80000100a00 */
[----:B0-----:R-:W2:Y:S04]  /*269c0*/  LDL.LU R4, [R1+0x170] ;  /* 0x0001700001047983 */ /* 0x001ea80000300800 */
[----:B------:R-:W2:Y:S04]  /*269d0*/  LDL.LU R5, [R1+0x174] ;  /* 0x0001740001057983 */ /* 0x000ea80000300800 */
[----:B------:R-:W4:Y:S04]  /*269e0*/  LDL.LU R6, [R1+0x178] ;  /* 0x0001780001067983 */ /* 0x000f280000300800 */
[----:B------:R-:W4:Y:S01]  /*269f0*/  LDL.LU R7, [R1+0x17c] ;  /* 0x00017c0001077983 */ /* 0x000f220000300800 */
[----:B------:R-:W-:Y:S01]  /*26a00*/  IMAD.MOV.U32 R15, RZ, RZ, R16 ;  /* 0x000000ffff0f7224 */ /* 0x000fe200078e0010 */
[----:B------:R-:W-:Y:S01]  /*26a10*/  MOV R14, R17 ;  /* 0x00000011000e7202 */ /* 0x000fe20000000f00 */
[----:B------:R-:W-:Y:S01]  /*26a20*/  IMAD.MOV.U32 R13, RZ, RZ, R18 ;  /* 0x000000ffff0d7224 */ /* 0x000fe200078e0012 */
[----:B------:R-:W-:Y:S01]  /*26a30*/  MOV R16, R26 ;  /* 0x0000001a00107202 */ /* 0x000fe20000000f00 */
[----:B------:R-:W-:Y:S01]  /*26a40*/  IMAD.MOV.U32 R17, RZ, RZ, R27 ;  /* 0x000000ffff117224 */ /* 0x000fe200078e001b */
[----:B------:R-:W-:Y:S01]  /*26a50*/  MOV R18, R0 ;  /* 0x0000000000127202 */ /* 0x000fe20000000f00 */
[----:B----4-:R-:W-:Y:S04]  /*26a60*/  STL.64 [R1+0x3678], R6 ;  /* 0x0036780601007387 */ /* 0x010fe80000100a00 */
[----:B--2---:R0:W-:Y:S04]  /*26a70*/  STL.64 [R1+0x3670], R4 ;  /* 0x0036700401007387 */ /* 0x0041e80000100a00 */
[----:B0-----:R-:W2:Y:S04]  /*26a80*/  LDL.LU R4, [R1+0x1d0] ;  /* 0x0001d00001047983 */ /* 0x001ea80000300800 */
[----:B------:R-:W2:Y:S04]  /*26a90*/  LDL.LU R5, [R1+0x1d4] ;  /* 0x0001d40001057983 */ /* 0x000ea80000300800 */
[----:B------:R-:W2:Y:S04]  /*26aa0*/  LDL.LU R6, [R1+0x1d8] ;  /* 0x0001d80001067983 */ /* 0x000ea80000300800 */
[----:B------:R-:W2:Y:S04]  /*26ab0*/  LDL.LU R7, [R1+0x1dc] ;  /* 0x0001dc0001077983 */ /* 0x000ea80000300800 */
[----:B------:R-:W4:Y:S04]  /*26ac0*/  LDL.LU R26, [R1+0x36a8] ;  /* 0x0036a800011a7983 */ /* 0x000f280000300800 */
[----:B------:R-:W2:Y:S04]  /*26ad0*/  LDL.LU R27, [R1+0x36a4] ;  /* 0x0036a400011b7983 */ /* 0x000ea80000300800 */
[----:B------:R-:W3:Y:S01]  /*26ae0*/  LDL.LU R0, [R1+0x36a0] ;  /* 0x0036a00001007983 */ /* 0x000ee20000300800 */
[----:B------:R-:W-:-:S03]  /*26af0*/  MOV R12, R19 ;  /* 0x00000013000c7202 */ /* 0x000fc60000000f00 */
[----:B------:R-:W3:Y:S04]  /*26b00*/  LDL.LU R19, [R1+0xdc] ;  /* 0x0000dc0001137983 */ /* 0x000ee80000300800 */
[----:B------:R-:W-:Y:S04]  /*26b10*/  STL.64 [R1+0x35c8], R10 ;  /* 0x0035c80a01007387 */ /* 0x000fe80000100a00 */
[----:B------:R0:W-:Y:S04]  /*26b20*/  STL.64 [R1+0x35c0], R8 ;  /* 0x0035c00801007387 */ /* 0x0001e80000100a00 */
[----:B0-----:R-:W3:Y:S04]  /*26b30*/  LDL.LU R8, [R1+0x110] ;  /* 0x0001100001087983 */ /* 0x001ee80000300800 */
[----:B------:R-:W3:Y:S01]  /*26b40*/  LDL.LU R9, [R1+0x114] ;  /* 0x0001140001097983 */ /* 0x000ee20000300800 */
[----:B----4-:R-:W-:Y:S01]  /*26b50*/  MOV R11, R26 ;  /* 0x0000001a000b7202 */ /* 0x010fe20000000f00 */
[----:B--2---:R-:W-:-:S02]  /*26b60*/  IMAD.MOV.U32 R10, RZ, RZ, R27 ;  /* 0x000000ffff0a7224 */ /* 0x004fc400078e001b */
[----:B---3--:R-:W0:Y:S04]  /*26b70*/  LDSM.16.MT88.4 R24, [R0+0xb000] ;  /* 0x00b000000018783b */ /* 0x008e280000004200 */
[----:B0-----:R0:W-:Y:S04]  /*26b80*/  STL.64 [R1+0x30], R24 ;  /* 0x0000301801007387 */ /* 0x0011e80000100a00 */
[----:B------:R1:W-:Y:S04]  /*26b90*/  STL [R1+0x38], R26 ;  /* 0x0000381a01007387 */ /* 0x0003e80000100800 */
[----:B0-----:R-:W2:Y:S01]  /*26ba0*/  LDL.LU.64 R24, [R1+0x3698] ;  /* 0x0036980001187983 */ /* 0x001ea20000300a00 */
[----:B------:R-:W-:-:S05]  /*26bb0*/  IMAD.MOV.U32 R28, RZ, RZ, R27 ;  /* 0x000000ffff1c7224 */ /* 0x000fca00078e001b */
[----:B------:R-:W-:Y:S01]  /*26bc0*/  STL [R1+0x356c], R28 ;  /* 0x00356c1c01007387 */ /* 0x000fe20000100800 */
[----:B--2---:R-:W-:Y:S03]  /*26bd0*/  HMMA.16816.F32 R12, R12, R24, R20 ;  /* 0x000000180c0c723c */ /* 0x004fe60000001814 */
[----:B------:R-:W2:Y:S11]  /*26be0*/  LDL.LU.64 R20, [R1+0x3690] ;  /* 0x0036900001147983 */ /* 0x000eb60000300a00 */
[----:B------:R-:W-:Y:S10]  /*26bf0*/  @!UPT UIADD3 URZ, URZ, URZ, URZ ;  /* 0x0000003f3f3ff290 */ /* 0x000ff4000fffe03f */
[----:B-1----:R-:W-:Y:S01]  /*26c00*/  MOV R26, R12 ;  /* 0x0000000c001a7202 */ /* 0x002fe20000000f00 */
[----:B------:R-:W-:Y:S01]  /*26c10*/  IMAD.MOV.U32 R27, RZ, RZ, R13 ;  /* 0x000000ffff1b7224 */ /* 0x000fe200078e000d */
[----:B------:R-:W-:Y:S01]  /*26c20*/  MOV R22, R14 ;  /* 0x0000000e00167202 */ /* 0x000fe20000000f00 */
[----:B------:R-:W-:Y:S02]  /*26c30*/  IMAD.MOV.U32 R23, RZ, RZ, R15 ;  /* 0x000000ffff177224 */ /* 0x000fe400078e000f */
[----:B------:R-:W0:Y:S04]  /*26c40*/  LDSM.16.MT88.4 R12, [R0+0xb080] ;  /* 0x00b08000000c783b */ /* 0x000e280000004200 */
[----:B0-----:R-:W-:Y:S04]  /*26c50*/  STL.64 [R1+0x60], R12 ;  /* 0x0000600c01007387 */ /* 0x001fe80000100a00 */
[----:B------:R0:W-:Y:S04]  /*26c60*/  STL.64 [R1+0x68], R14 ;  /* 0x0000680e01007387 */ /* 0x0001e80000100a00 */
        /* <DEDUP_REMOVED lines=8> */
[----:B------:R0:W-:Y:S04]  /*26cf0*/  STL [R1+0x12c], R7 ;  /* 0x00012c0701007387 */ /* 0x0001e80000100800 */
        /* <DEDUP_REMOVED lines=14> */
[----:B------:R0:W-:Y:S02]  /*26de0*/  STL [R1+0x188], R6 ;  /* 0x0001880601007387 */ /* 0x0001e40000100800 */
[----:B------:R-:W-:Y:S02]  /*26df0*/  IMAD.MOV.U32 R0, RZ, RZ, R7 ;  /* 0x000000ffff007224 */ /* 0x000fe400078e0007 */
[----:B0-----:R-:W2:Y:S01]  /*26e00*/  LDL.LU.64 R6, [R1+0x3648] ;  /* 0x0036480001067983 */ /* 0x001ea20000300a00 */
[----:B------:R-:W2:Y:S02]  /*26e10*/  LDL.LU.64 R4, [R1+0x3640] ;  /* 0x0036400001047983 */ /* 0x000ea40000300a00 */
[----:B------:R-:W-:Y:S01]  /*26e20*/  STL [R1+0x352c], R0 ;  /* 0x00352c0001007387 */ /* 0x000fe20000100800 */
[----:B--2---:R-:W-:Y:S01]  /*26e30*/  HMMA.16816.F32 R12, R12, R24, R4 ;  /* 0x000000180c0c723c */ /* 0x004fe20000001804 */
[----:B------:R-:W2:Y:S01]  /*26e40*/  LDL.LU.64 R6, [R1+0x3638] ;  /* 0x0036380001067983 */ /* 0x000ea20000300a00 */
[----:B------:R-:W2:Y:S11]  /*26e50*/  LDL.LU.64 R4, [R1+0x3630] ;  /* 0x0036300001047983 */ /* 0x000eb60000300a00 */
[----:B------:R-:W-:Y:S10]  /*26e60*/  @!UPT UIADD3 URZ, URZ, URZ, URZ ;  /* 0x0000003f3f3ff290 */ /* 0x000ff4000fffe03f */
[----:B------:R-:W-:Y:S01]  /*26e70*/  STL.64 [R1+0x160], R12 ;  /* 0x0001600c01007387 */ /* 0x000fe20000100a00 */
[----:B------:R0:W-:Y:S03]  /*26e80*/  STL.64 [R1+0x168], R14 ;  /* 0x0001680e01007387 */ /* 0x0001e60000100a00 */
[----:B0-----:R-:W2:Y:S01]  /*26e90*/  LDL.LU.64 R14, [R1+0x3628] ;  /* 0x00362800010e7983 */ /* 0x001ea20000300a00 */
[----:B------:R-:W2:Y:S02]  /*26ea0*/  LDL.LU.64 R12, [R1+0x3620] ;  /* 0x00362000010c7983 */ /* 0x000ea40000300a00 */
[C---:B--2---:R-:W-:Y:S11]  /*26eb0*/  HMMA.16816.F32 R4, R12.reuse, R20, R4 ;  /* 0x000000140c04723c */ /* 0x044ff60000001804 */
[----:B------:R-:W-:Y:S11]  /*26ec0*/  @!UPT UIADD3 URZ, URZ, URZ, URZ ;  /* 0x0000003f3f3ff290 */ /* 0x000ff6000fffe03f */
[----:B------:R-:W-:Y:S01]  /*26ed0*/  @!UPT UIADD3 URZ, URZ, URZ, URZ ;  /* 0x0000003f3f3ff290 */ /* 0x000fe2000fffe03f */
[----:B------:R-:W-:Y:S01]  /*26ee0*/  STL.64 [R1+0x150], R4 ;  /* 0x0001500401007387 */ /* 0x000fe20000100a00 */
[----:B------:R0:W-:Y:S01]  /*26ef0*/  STL [R1+0x158], R6 ;  /* 0x0001580601007387 */ /* 0x0001e20000100800 */
[----:B------:R-:W-:Y:S02]  /*26f00*/  MOV R0, R7 ;  /* 0x0000000700007202 */ /* 0x000fe40000000f00 */
        /* <DEDUP_REMOVED lines=9> */
[----:B0-----:R-:W3:Y:S01]  /*26fa0*/  LDL.LU.64 R14, [R1+0x35f8] ;  /* 0x0035f800010e7983 */ /* 0x001ee20000300a00 */
[----:B------:R-:W3:Y:S02]  /*26fb0*/  LDL.LU.64 R12, [R1+0x35f0] ;  /* 0x0035f000010c7983 */ /* 0x000ee40000300a00 */
[C---:B---3--:R-:W-:Y:S11]  /*26fc0*/  HMMA.16816.F32 R8, R12.reuse, R20, R8 ;  /* 0x000000140c08723c */ /* 0x048ff60000001808 */
[----:B------:R-:W-:Y:S11]  /*26fd0*/  @!UPT UIADD3 URZ, URZ, URZ, URZ ;  /* 0x0000003f3f3ff290 */ /* 0x000ff6000fffe03f */
[----:B------:R-:W-:Y:S01]  /*26fe0*/  @!UPT UIADD3 URZ, URZ, URZ, URZ ;  /* 0x0000003f3f3ff290 */ /* 0x000fe2000fffe03f */
[----:B------:R0:W-:Y:S01]  /*26ff0*/  STL.64 [R1+0x140], R8 ;  /* 0x0001400801007387 */ /* 0x0001e20000100a00 */
[----:B------:R1:W-:Y:S03]  /*27000*/  STL [R1+0x148], R10 ;  /* 0x0001480a01007387 */ /* 0x0003e60000100800 */
[----:B0-----:R-:W3:Y:S01]  /*27010*/  LDL.LU R8, [R1+0xc0] ;  /* 0x0000c00001087983 */ /* 0x001ee20000300800 */
[----:B------:R-:W3:Y:S02]  /*27020*/  LDL.LU R9, [R1+0xc4] ;  /* 0x0000c40001097983 */ /* 0x000ee40000300800 */
[----:B------:R-:W-:Y:S01]  /*27030*/  IMAD.MOV.U32 R0, RZ, RZ, R11 ;  /* 0x000000ffff007224 */ /* 0x000fe200078e000b */
[----:B-1----:R-:W-:Y:S01]  /*27040*/  MOV R10, R29 ;  /* 0x0000001d000a7202 */ /* 0x002fe20000000f00 */
[----:B------:R-:W-:Y:S01]  /*27050*/  IMAD.MOV.U32 R11, RZ, RZ, R3 ;  /* 0x000000ffff0b7224 */ /* 0x000fe200078e0003 */
[----:B------:R-:W4:Y:S01]  /*27060*/  LDL.LU R29, [R1+0x35e8] ;  /* 0x0035e800011d7983 */ /* 0x000f220000300800 */
[----:B------:R-:W2:Y:S03]  /*27070*/  LDL.LU R3, [R1+0x35e4] ;  /* 0x0035e40001037983 */ /* 0x000ea60000300800 */
[----:B------:R-:W-:Y:S04]  /*27080*/  STL.64 [R1+0x35d8], R10 ;  /* 0x0035d80a01007387 */ /* 0x000fe80000100a00 */
[----:B---3--:R0:W-:Y:S04]  /*27090*/  STL.64 [R1+0x35d0], R8 ;  /* 0x0035d00801007387 */ /* 0x0081e80000100a00 */
[----:B0-----:R-:W3:Y:S01]  /*270a0*/  LDL.LU R8, [R1+0xf0] ;  /* 0x0000f00001087983 */ /* 0x001ee20000300800 */
[----:B------:R-:W3:Y:S02]  /*270b0*/  LDL.LU R9, [R1+0xf4] ;  /* 0x0000f40001097983 */ /* 0x000ee40000300800 */
[----:B------:R-:W3:Y:S01]  /*270c0*/  LDL.LU R10, [R1+0xf8] ;  /* 0x0000f800010a7983 */ /* 0x000ee20000300800 */
[----:B----4-:R-:W-:Y:S01]  /*270d0*/  MOV R11, R29 ;  /* 0x0000001d000b7202 */ /* 0x010fe20000000f00 */
[----:B------:R-:W-:Y:S06]  /*270e0*/  STL [R1+0x3534], R0 ;  /* 0x0035340001007387 */ /* 0x000fec0000100800 */
[----:B---3--:R-:W-:Y:S08]  /*270f0*/  HMMA.16816.F32 R12, R12, R24, R8 ;  /* 0x000000180c0c723c */ /* 0x008ff00000001808 */
[----:B--2---:R-:W-:Y:S11]  /*27100*/  HMMA.16816.F32 R8, R4, R20, R16 ;  /* 0x000000140408723c */ /* 0x004ff60000001810 */
[----:B------:R-:W-:Y:S11]  /*27110*/  @!UPT UIADD3 URZ, URZ, URZ, URZ ;  /* 0x0000003f3f3ff290 */ /* 0x000ff6000fffe03f */
[----:B------:R-:W-:Y:S01]  /*27120*/  @!UPT UIADD3 URZ, URZ, URZ, URZ ;  /* 0x0000003f3f3ff290 */ /* 0x000fe2000fffe03f */
[----:B------:R-:W-:Y:S01]  /*27130*/  STL.64 [R1+0x110], R8 ;  /* 0x0001100801007387 */ /* 0x000fe20000100a00 */
[----:B------:R-:W-:Y:S02]  /*27140*/  STL.64 [R1+0x130], R12 ;  /* 0x0001300c01007387 */ /* 0x000fe40000100a00 */
[----:B------:R-:W-:Y:S02]  /*27150*/  STL.64 [R1+0x138], R14 ;  /* 0x0001380e01007387 */ /* 0x000fe40000100a00 */
[----:B------:R-:W-:Y:S02]  /*27160*/  STL [R1+0x118], R10 ;  /* 0x0001180a01007387 */ /* 0x000fe40000100800 */
[----:B------:R-:W-:Y:S02]  /*27170*/  IMAD.MOV.U32 R29, RZ, RZ, R11 ;  /* 0x000000ffff1d7224 */ /* 0x000fe400078e000b */
[----:B------:R-:W0:Y:S04]  /*27180*/  LDSM.16.MT88.4 R8, [R3+0xb000] ;  /* 0x00b000000308783b */ /* 0x000e280000004200 */
[----:B------:R-:W-:Y:S04]  /*27190*/  STL [R1+0x3538], R29 ;  /* 0x0035381d01007387 */ /* 0x000fe80000100800 */
[----:B0-----:R-:W-:Y:S01]  /*271a0*/  STL.64 [R1+0x50], R8 ;  /* 0x0000500801007387 */ /* 0x001fe20000100a00 */
[----:B------:R-:W-:Y:S02]  /*271b0*/  STL [R1+0x58], R10 ;  /* 0x0000580a01007387 */ /* 0x000fe40000100800 */
[----:B------:R-:W2:Y:S02]  /*271c0*/  LDL.LU R12, [R1+0x70] ;  /* 0x00007000010c7983 */ /* 0x000ea40000300800 */
[----:B------:R-:W2:Y:S01]  /*271d0*/  LDL.LU R13, [R1+0x74] ;  /* 0x00007400010d7983 */ /* 0x000ea20000300800 */
[----:B------:R-:W3:Y:S01]  /*271e0*/  LDL.LU R14, [R1+0x78] ;  /* 0x00007800010e7983 */ /* 0x000ee20000300800 */
[----:B------:R-:W3:Y:S02]  /*271f0*/  LDL.LU R15, [R1+0x7c] ;  /* 0x00007c00010f7983 */ /* 0x000ee40000300800 */
[----:B------:R-:W4:Y:S02]  /*27200*/  LDL.LU R16, [R1+0xb0] ;  /* 0x0000b00001107983 */ /* 0x000f240000300800 */
[----:B------:R-:W4:Y:S01]  /*27210*/  LDL.LU R17, [R1+0xb4] ;  /* 0x0000b40001117983 */ /* 0x000f220000300800 */
[----:B------:R-:W2:Y:S01]  /*27220*/  LDL.LU R18, [R1+0xb8] ;  /* 0x0000b80001127983 */ /* 0x000ea20000300800 */
[----:B------:R-:W2:Y:S01]  /*27230*/  LDL.LU R19, [R1+0xbc] ;  /* 0x0000bc0001137983 */ /* 0x000ea20000300800 */
[----:B------:R-:W-:-:S02]  /*27240*/  MOV R0, R11 ;  /* 0x0000000b00007202 */ /* 0x000fc40000000f00 */
[----:B------:R-:W0:Y:S02]  /*27250*/  LDSM.16.MT88.4 R8, [R3+0xb080] ;  /* 0x00b080000308783b */ /* 0x000e240000004200 */
[----:B0-----:R-:W-:Y:S02]  /*27260*/  MOV R29, R11 ;  /* 0x0000000b001d7202 */ /* 0x001fe40000000f00 */
[----:B--2---:R-:W-:Y:S01]  /*27270*/  STL.64 [R1+0x3598], R18 ;  /* 0x0035981201007387 */ /* 0x004fe20000100a00 */
[----:B----4-:R0:W-:Y:S03]  /*27280*/  STL.64 [R1+0x3590], R16 ;  /* 0x0035901001007387 */ /* 0x0101e60000100a00 */
[----:B0-----:R-:W2:Y:S01]  /*27290*/  LDL.LU R16, [R1+0xe0] ;  /* 0x0000e00001107983 */ /* 0x001ea20000300800 */
[----:B------:R-:W2:Y:S02]  /*272a0*/  LDL.LU R17, [R1+0xe4] ;  /* 0x0000e40001117983 */ /* 0x000ea40000300800 */
[----:B------:R-:W2:Y:S02]  /*272b0*/  LDL.LU R18, [R1+0xe8] ;  /* 0x0000e80001127983 */ /* 0x000ea40000300800 */
[----:B------:R-:W2:Y:S01]  /*272c0*/  LDL.LU R19, [R1+0xec] ;  /* 0x0000ec0001137983 */ /* 0x000ea20000300800 */
[----:B---3--:R-:W-:Y:S01]  /*272d0*/  STL.64 [R1+0x3578], R14 ;  /* 0x0035780e01007387 */ /* 0x008fe20000100a00 */
[----:B------:R0:W-:Y:S03]  /*272e0*/  STL.64 [R1+0x3570], R12 ;  /* 0x0035700c01007387 */ /* 0x0001e60000100a00 */
[----:B0-----:R-:W3:Y:S01]  /*272f0*/  LDL.LU R12, [R1+0x90] ;  /* 0x00009000010c7983 */ /* 0x001ee20000300800 */
[----:B------:R-:W3:Y:S02]  /*27300*/  LDL.LU R13, [R1+0x94] ;  /* 0x00009400010d7983 */ /* 0x000ee40000300800 */
[----:B------:R-:W3:Y:S02]  /*27310*/  LDL.LU R14, [R1+0x98] ;  /* 0x00009800010e7983 */ /* 0x000ee40000300800 */
[----:B------:R-:W-:-:S02]  /*27320*/  IMAD.MOV.U32 R15, RZ, RZ, R2 ;  /* 0x000000ffff0f7224 */ /* 0x000fc400078e0002 */
[----:B------:R-:W4:Y:S01]  /*27330*/  LDL.LU R2, [R1+0x35e0] ;  /* 0x0035e00001027983 */ /* 0x000f220000300800 */
[----:B------:R-:W-:Y:S02]  /*27340*/  STL [R1+0x353c], R0 ;  /* 0x00353c0001007387 */ /* 0x000fe40000100800 */
[----:B------:R-:W-:Y:S02]  /*27350*/  STL.64 [R1+0x40], R8 ;  /* 0x0000400801007387 */ /* 0x000fe40000100a00 */
[----:B------:R0:W-:Y:S02]  /*27360*/  STL [R1+0x48], R10 ;  /* 0x0000480a01007387 */ /* 0x0001e40000100800 */
[----:B0-----:R-:W2:Y:S01]  /*27370*/  LDL.LU.64 R10, [R1+0x35d8] ;  /* 0x0035d800010a7983 */ /* 0x001ea20000300a00 */
[----:B------:R-:W2:Y:S02]  /*27380*/  LDL.LU.64 R8, [R1+0x35d0] ;  /* 0x0035d00001087983 */ /* 0x000ea40000300a00 */
[----:B------:R-:W-:Y:S01]  /*27390*/  STL [R1+0x3540], R3 ;  /* 0x0035400301007387 */ /* 0x000fe20000100800 */
[----:B--2---:R-:W-:Y:S01]  /*273a0*/  HMMA.16816.F32 R4, R4, R24, R8 ;  /* 0x000000180404723c */ /* 0x004fe20000001808 */
[----:B------:R-:W2:Y:S01]  /*273b0*/  LDL.LU.64 R10, [R1+0x35c8] ;  /* 0x0035c800010a7983 */ /* 0x000ea20000300a00 */
[----:B------:R-:W2:Y:S11]  /*273c0*/  LDL.LU.64 R8, [R1+0x35c0] ;  /* 0x0035c00001087983 */ /* 0x000eb60000300a00 */
[----:B------:R-:W-:Y:S10]  /*273d0*/  @!UPT UIADD3 URZ, URZ, URZ, URZ ;  /* 0x0000003f3f3ff290 */ /* 0x000ff4000fffe03f */
[----:B------:R0:W-:Y:S01]  /*273e0*/  STL.64 [R1+0xf0], R4 ;  /* 0x0000f00401007387 */ /* 0x0001e20000100a00 */
[----:B------:R-:W-:Y:S01]  /*273f0*/  IMAD.MOV.U32 R21, RZ, RZ, R6 ;  /* 0x000000ffff157224 */ /* 0x000fe200078e0006 */
[----:B------:R-:W-:Y:S02]  /*27400*/  MOV R20, R7 ;  /* 0x0000000700147202 */ /* 0x000fe40000000f00 */
[----:B0-----:R-:W2:Y:S01]  /*27410*/  LDL.LU.64 R4, [R1+0x60] ;  /* 0x0000600001047983 */ /* 0x001ea20000300a00 */
[----:B------:R-:W2:Y:S03]  /*27420*/  LDL.LU.64 R6, [R1+0x68] ;  /* 0x0000680001067983 */ /* 0x000ea60000300a00 */
[----:B--2---:R0:W-:Y:S01]  /*27430*/  STL.64 [R1+0x3550], R6 ;  /* 0x0035500601007387 */ /* 0x0041e20000100a00 */
[----:B------:R1:W-:Y:S02]  /*27440*/  STL.64 [R1+0x3548], R4 ;  /* 0x0035480401007387 */ /* 0x0003e40000100a00 */
[----:B0-----:R-:W-:-:S02]  /*27450*/  IMAD.MOV.U32 R6, RZ, RZ, R22 ;  /* 0x000000ffff067224 */ /* 0x001fc400078e0016 */
[----:B-1----:R-:W-:Y:S01]  /*27460*/  IMAD.MOV.U32 R4, RZ, RZ, R26 ;  /* 0x000000ffff047224 */ /* 0x002fe200078e001a */
[----:B------:R-:W-:Y:S01]  /*27470*/  MOV R7, R23 ;  /* 0x0000001700077202 */ /* 0x000fe20000000f00 */
[----:B------:R-:W2:Y:S01]  /*27480*/  LDL.LU R26, [R1+0x35bc] ;  /* 0x0035bc00011a7983 */ /* 0x000ea20000300800 */
[----:B------:R-:W-:Y:S02]  /*27490*/  MOV R5, R27 ;  /* 0x0000001b00057202 */ /* 0x000fe40000000f00 */
[----:B------:R-:W2:Y:S02]  /*274a0*/  LDL.LU R27, [R1+0x35b8] ;  /* 0x0035b800011b7983 */ /* 0x000ea40000300800 */
[----:B------:R-:W2:Y:S01]  /*274b0*/  LDL.LU R22, [R1+0x35b4] ;  /* 0x0035b40001167983 */ /* 0x000ea20000300800 */
[----:B------:R-:W2:Y:S01]  /*274c0*/  LDL.LU R23, [R1+0x35b0] ;  /* 0x0035b00001177983 */ /* 0x000ea20000300800 */
[----:B------:R0:W-:Y:S02]  /*274d0*/  STL.64 [R1+0x3560], R6 ;  /* 0x0035600601007387 */ /* 0x0001e40000100a00 */
[----:B------:R1:W-:Y:S02]  /*274e0*/  STL.64 [R1+0x3558], R4 ;  /* 0x0035580401007387 */ /* 0x0003e40000100a00 */
[----:B0-----:R-:W-:-:S02]  /*274f0*/  IMAD.MOV.U32 R6, RZ, RZ, R9 ;  /* 0x000000ffff067224 */ /* 0x001fc400078e0009 */
[----:B-1----:R-:W-:Y:S01]  /*27500*/  IMAD.MOV.U32 R4, RZ, RZ, R11 ;  /* 0x000000ffff047224 */ /* 0x002fe200078e000b */
[----:B------:R-:W-:Y:S02]  /*27510*/  MOV R5, R10 ;  /* 0x0000000a00057202 */ /* 0x000fe40000000f00 */
[----:B------:R-:W-:Y:S02]  /*27520*/  MOV R7, R8 ;  /* 0x0000000800077202 */ /* 0x000fe40000000f00 */
[----:B----4-:R-:W0:Y:S04]  /*27530*/  LDSM.16.MT88.4 R8, [R2+0xb000] ;  /* 0x00b000000208783b */ /* 0x010e280000004200 */
[----:B------:R-:W-:Y:S01]  /*27540*/  STL [R1+0x3470], R20 ;  /* 0x0034701401007387 */ /* 0x000fe20000100800 */
[----:B------:R-:W-:Y:S02]  /*27550*/  STL [R1+0x346c], R21 ;  /* 0x00346c1501007387 */ /* 0x000fe40000100800 */
[----:B0-----:R-:W-:Y:S01]  /*27560*/  IMAD.MOV.U32 R25, RZ, RZ, R10 ;  /* 0x000000ffff197224 */ /* 0x001fe200078e000a */
[----:B------:R-:W-:Y:S01]  /*27570*/  MOV R24, R11 ;  /* 0x0000000b00187202 */ /* 0x000fe20000000f00 */
[----:B------:R-:W-:Y:S01]  /*27580*/  IMAD.MOV.U32 R3, RZ, RZ, R8 ;  /* 0x000000ffff037224 */ /* 0x000fe200078e0008 */
[----:B------:R-:W-:Y:S01]  /*27590*/  MOV R0, R9 ;  /* 0x0000000900007202 */ /* 0x000fe20000000f00 */
[----:B------:R-:W2:Y:S01]  /*275a0*/  LDL.LU.64 R10, [R1+0x35a8] ;  /* 0x0035a800010a7983 */ /* 0x000ea20000300a00 */
[----:B------:R-:W2:Y:S02]  /*275b0*/  LDL.LU.64 R8, [R1+0x35a0] ;  /* 0x0035a00001087983 */ /* 0x000ea40000300a00 */
[C---:B--2---:R-:W-:Y:S11]  /*275c0*/  HMMA.16816.F32 R16, R8.reuse, R22, R16 ;  /* 0x000000160810723c */ /* 0x044ff60000001810 */
[----:B------:R-:W-:Y:S11]  /*275d0*/  @!UPT UIADD3 URZ, URZ, URZ, URZ ;  /* 0x0000003f3f3ff290 */ /* 0x000ff6000fffe03f */
[----:B------:R-:W-:Y:S01]  /*275e0*/  @!UPT UIADD3 URZ, URZ, URZ, URZ ;  /* 0x0000003f3f3ff290 */ /* 0x000fe2000fffe03f */
[----:B------:R-:W-:Y:S01]  /*275f0*/  STL.64 [R1+0xe0], R16 ;  /* 0x0000e01001007387 */ /* 0x000fe20000100a00 */
[----:B------:R0:W-:Y:S03]  /*27600*/  STL.64 [R1+0xe8], R18 ;  /* 0x0000e81201007387 */ /* 0x0001e60000100a00 */
[----:B0-----:R-:W2:Y:S01]  /*27610*/  LDL.LU.64 R18, [R1+0x3598] ;  /* 0x0035980001127983 */ /* 0x001ea20000300a00 */
[----:B------:R-:W2:Y:S02]  /*27620*/  LDL.LU.64 R16, [R1+0x3590] ;  /* 0x0035900001107983 */ /* 0x000ea40000300a00 */
[----:B--2---:R-:W-:Y:S01]  /*27630*/  HMMA.16816.F32 R8, R8, R26, R16 ;  /* 0x0000001a0808723c */ /* 0x004fe20000001810 */
[----:B------:R-:W3:Y:S01]  /*27640*/  LDL.LU.64 R18, [R1+0x3588] ;  /* 0x0035880001127983 */ /* 0x000ee20000300a00 */
[----:B------:R-:W3:Y:S11]  /*27650*/  LDL.LU.64 R16, [R1+0x3580] ;  /* 0x0035800001107983 */ /* 0x000ef60000300a00 */
[----:B------:R-:W-:Y:S10]  /*27660*/  @!UPT UIADD3 URZ, URZ, URZ, URZ ;  /* 0x0000003f3f3ff290 */ /* 0x000ff4000fffe03f */
[----:B------:R-:W-:Y:S01]  /*27670*/  STL.64 [R1+0xd0], R8 ;  /* 0x0000d00801007387 */ /* 0x000fe20000100a00 */
[----:B------:R0:W-:Y:S03]  /*27680*/  STL.64 [R1+0xd8], R10 ;  /* 0x0000d80a01007387 */ /* 0x0001e60000100a00 */
[----:B0-----:R-:W2:Y:S01]  /*27690*/  LDL R11, [R1+0x73c] ;  /* 0x00073c00010b7983 */ /* 0x001ea20000100800 */
[C---:B---3--:R-:W-:Y:S11]  /*276a0*/  HMMA.16816.F32 R12, R16.reuse, R22, R12 ;  /* 0x00000016100c723c */ /* 0x048ff6000000180c */
[----:B------:R-:W-:Y:S11]  /*276b0*/  @!UPT UIADD3 URZ, URZ, URZ, URZ ;  /* 0x0000003f3f3ff290 */ /* 0x000ff6000fffe03f */
[----:B------:R-:W-:Y:S01]  /*276c0*/  @!UPT UIADD3 URZ, URZ, URZ, URZ ;  /* 0x0000003f3f3ff290 */ /* 0x000fe2000fffe03f */
[----:B------:R-:W-:Y:S01]  /*276d0*/  STL.64 [R1+0xc0], R12 ;  /* 0x0000c00c01007387 */ /* 0x000fe20000100a00 */
[----:B------:R0:W-:Y:S03]  /*276e0*/  STL.64 [R1+0xc8], R14 ;  /* 0x0000c80e01007387 */ /* 0x0001e60000100a00 */
[----:B0-----:R-:W3:Y:S01]  /*276f0*/  LDL.LU.64 R14, [R1+0x3578] ;  /* 0x00357800010e7983 */ /* 0x001ee20000300a00 */
[----:B------:R-:W3:Y:S02]  /*27700*/  LDL.LU.64 R12, [R1+0x3570] ;  /* 0x00357000010c7983 */ /* 0x000ee40000300a00 */
[----:B---3--:R-:W-:Y:S01]  /*27710*/  HMMA.16816.F32 R12, R16, R26, R12 ;  /* 0x0000001a100c723c */ /* 0x008fe2000000180c */
[----:B------:R-:W3:Y:S11]  /*27720*/  LDL.LU R16, [R1+0x120] ;  /* 0x0001200001107983 */ /* 0x000ef60000300800 */
[----:B------:R-:W-:Y:S11]  /*27730*/  @!UPT UIADD3 URZ, URZ, URZ, URZ ;  /* 0x0000003f3f3ff290 */ /* 0x000ff6000fffe03f */
[----:B------:R-:W-:Y:S01]  /*27740*/  STL.64 [R1+0xb0], R12 ;  /* 0x0000b00c01007387 */ /* 0x000fe20000100a00 */
[----:B------:R-:W-:Y:S02]  /*27750*/  STL.64 [R1+0xb8], R14 ;  /* 0x0000b80e01007387 */ /* 0x000fe40000100a00 */
[----:B------:R-:W0:Y:S04]  /*27760*/  LDSM.16.MT88.4 R12, [R2+0xb080] ;  /* 0x00b08000020c783b */ /* 0x000e280000004200 */
[----:B------:R-:W3:Y:S02]  /*27770*/  LDL.LU R17, [R1+0x124] ;  /* 0x0001240001117983 */ /* 0x000ee40000300800 */
[----:B------:R-:W-:Y:S02]  /*27780*/  IMAD.MOV.U32 R18, RZ, RZ, R28 ;  /* 0x000000ffff127224 */ /* 0x000fe400078e001c */
[----:B------:R-:W4:Y:S01]  /*27790*/  LDL.LU R28, [R1+0x356c] ;  /* 0x00356c00011c7983 */ /* 0x000f220000300800 */
[----:B------:R-:W3:Y:S03]  /*277a0*/  LDL.LU R19, [R1+0x12c] ;  /* 0x00012c0001137983 */ /* 0x000ee60000300800 */
[----:B0-----:R-:W-:Y:S01]  /*277b0*/  STL.64 [R1+0x3480], R14 ;  /* 0x0034800e01007387 */ /* 0x001fe20000100a00 */
[----:B------:R0:W-:Y:S03]  /*277c0*/  STL.64 [R1+0x3478], R12 ;  /* 0x0034780c01007387 */ /* 0x0001e60000100a00 */
[----:B0-----:R-:W2:Y:S01]  /*277d0*/  LDL.LU R12, [R1+0x30] ;  /* 0x00003000010c7983 */ /* 0x001ea20000300800 */
[----:B------:R-:W2:Y:S02]  /*277e0*/  LDL.LU R13, [R1+0x34] ;  /* 0x00003400010d7983 */ /* 0x000ea40000300800 */
[----:B------:R-:W2:Y:S01]  /*277f0*/  LDL.LU R14, [R1+0x38] ;  /* 0x00003800010e7983 */ /* 0x000ea20000300800 */
[----:B----4-:R-:W-:-:S02]  /*27800*/  MOV R15, R28 ;  /* 0x0000001c000f7202 */ /* 0x010fc40000000f00 */
[----:B------:R-:W4:Y:S01]  /*27810*/  LDL.LU R28, [R1+0x3568] ;  /* 0x00356800011c7983 */ /* 0x000f220000300800 */
[----:B------:R-:W-:Y:S04]  /*27820*/  STL [R1+0x3468], R2 ;  /* 0x0034680201007387 */ /* 0x000fe80000100800 */
        /* <DEDUP_REMOVED lines=12> */
[----:B------:R3:W-:Y:S02]  /*278f0*/  STL.64 [R1+0x88], R14 ;  /* 0x0000880e01007387 */ /* 0x0007e40000100a00 */
[----:B---3--:R-:W-:Y:S07]  /*27900*/  HMMA.16816.F32 R12, R4, R22, R16 ;  /* 0x00000016040c723c */ /* 0x008fee0000001810 */
[----:B------:R-:W-:Y:S01]  /*27910*/  IMAD.MOV.U32 R19, RZ, RZ, R4 ;  /* 0x000000ffff137224 */ /* 0x000fe200078e0004 */
[----:B------:R-:W-:Y:S01]  /*27920*/  MOV R18, R5 ;  /* 0x0000000500127202 */ /* 0x000fe20000000f00 */
[----:B------:R-:W-:Y:S01]  /*27930*/  IMAD.MOV.U32 R17, RZ, RZ, R6 ;  /* 0x000000ffff117224 */ /* 0x000fe200078e0006 */
[----:B------:R-:W-:-:S02]  /*27940*/  MOV R16, R7 ;  /* 0x0000000700107202 */ /* 0x000fc40000000f00 */
[----:B----4-:R-:W0:Y:S11]  /*27950*/  LDSM.16.MT88.4 R4, [R28+0xc000] ;  /* 0x00c000001c04783b */ /* 0x010e360000004200 */
[----:B------:R-:W-:Y:S01]  /*27960*/  STL.64 [R1+0x70], R12 ;  /* 0x0000700c01007387 */ /* 0x000fe20000100a00 */
[----:B------:R1:W-:Y:S02]  /*27970*/  STL.64 [R1+0x78], R14 ;  /* 0x0000780e01007387 */ /* 0x0003e40000100a00 */
[----:B0-----:R-:W-:Y:S01]  /*27980*/  IMAD.MOV.U32 R20, RZ, RZ, R4 ;  /* 0x000000ffff147224 */ /* 0x001fe200078e0004 */
[----:B------:R-:W-:Y:S01]  /*27990*/  MOV R21, R5 ;  /* 0x0000000500157202 */ /* 0x000fe20000000f00 */
[----:B------:R-:W-:Y:S01]  /*279a0*/  STL [R1+0x1c], R7 ;  /* 0x00001c0701007387 */ /* 0x000fe20000100800 */
[----:B------:R-:W-:-:S02]  /*279b0*/  IMAD.MOV.U32 R2, RZ, RZ, R6 ;  /* 0x000000ffff027224 */ /* 0x000fc400078e0006 */
[----:B------:R-:W0:Y:S04]  /*279c0*/  LDSM.16.M88.4 R4, [R11+0x20180] ;  /* 0x020180000b04783b */ /* 0x000e280000000200 */
[----:B------:R-:W-:Y:S01]  /*279d0*/  STL.64 [R1+0x3510], R22 ;  /* 0x0035101601007387 */ /* 0x000fe20000100a00 */
[----:B------:R-:W-:Y:S01]  /*279e0*/  STL.64 [R1+0x3508], R20 ;  /* 0x0035081401007387 */ /* 0x000fe20000100a00 */
[----:B-1----:R-:W-:Y:S01]  /*279f0*/  MOV R14, R25 ;  /* 0x00000019000e7202 */ /* 0x002fe20000000f00 */
[----:B------:R-:W-:Y:S01]  /*27a00*/  IMAD.MOV.U32 R15, RZ, RZ, R24 ;  /* 0x000000ffff0f7224 */ /* 0x000fe200078e0018 */
[----:B------:R-:W-:Y:S01]  /*27a10*/  MOV R12, R3 ;  /* 0x00000003000c7202 */ /* 0x000fe20000000f00 */
[----:B------:R-:W-:Y:S01]  /*27a20*/  IMAD.MOV.U32 R13, RZ, RZ, R0 ;  /* 0x000000ffff0d7224 */ /* 0x000fe200078e0000 */
[----:B------:R-:W1:Y:S04]  /*27a30*/  LDSM.16.M88.4 R8, [R11+0x30180] ;  /* 0x030180000b08783b */ /* 0x000e680000000200 */
[----:B------:R-:W2:Y:S04]  /*27a40*/  LDSM.16.MT88.4 R20, [R28+0xc080] ;  /* 0x00c080001c14783b */ /* 0x000ea80000004200 */
[----:B0-----:R-:W-:Y:S01]  /*27a50*/  STL [R1+0x334c], R6 ;  /* 0x00334c0601007387 */ /* 0x001fe20000100800 */
[----:B------:R-:W-:Y:S02]  /*27a60*/  STL [R1+0x3348], R7 ;  /* 0x0033480701007387 */ /* 0x000fe40000100800 */
[----:B------:R-:W3:Y:S02]  /*27a70*/  LDL.LU R3, [R1+0x3540] ;  /* 0x0035400001037983 */ /* 0x000ee40000300800 */
[----:B------:R-:W4:Y:S01]  /*27a80*/  LDL.LU R0, [R1+0x353c] ;  /* 0x00353c0001007983 */ /* 0x000f220000300800 */
[----:B------:R-:W-:Y:S01]  /*27a90*/  STL.64 [R1+0x34b0], R14 ;  /* 0x0034b00e01007387 */ /* 0x000fe20000100a00 */
[----:B------:R0:W-:Y:S03]  /*27aa0*/  STL.64 [R1+0x34a8], R12 ;  /* 0x0034a80c01007387 */ /* 0x0001e60000100a00 */
[----:B0-----:R-:W2:Y:S01]  /*27ab0*/  LDL.LU R12, [R1+0x40] ;  /* 0x00004000010c7983 */ /* 0x001ea20000300800 */
[----:B------:R-:W2:Y:S02]  /*27ac0*/  LDL.LU R13, [R1+0x44] ;  /* 0x00004400010d7983 */ /* 0x000ea40000300800 */
[----:B------:R-:W2:Y:S01]  /*27ad0*/  LDL.LU R14, [R1+0x48] ;  /* 0x00004800010e7983 */ /* 0x000ea20000300800 */
[----:B------:R-:W-:-:S02]  /*27ae0*/  MOV R15, R29 ;  /* 0x0000001d000f7202 */ /* 0x000fc40000000f00 */
[----:B------:R-:W3:Y:S04]  /*27af0*/  LDL.LU R29, [R1+0x3538] ;  /* 0x00353800011d7983 */ /* 0x000ee80000300800 */
[----:B--2---:R-:W-:Y:S01]  /*27b00*/  STL.64 [R1+0x34e0], R14 ;  /* 0x0034e00e01007387 */ /* 0x004fe20000100a00 */
[----:B------:R0:W-:Y:S02]  /*27b10*/  STL.64 [R1+0x34d8], R12 ;  /* 0x0034d80c01007387 */ /* 0x0001e40000100a00 */
[----:B-1----:R-:W-:Y:S02]  /*27b20*/  STL [R1+0x3354], R10 ;  /* 0x0033540a01007387 */ /* 0x002fe40000100800 */
[----:B------:R-:W-:Y:S01]  /*27b30*/  STL [R1+0x3350], R11 ;  /* 0x0033500b01007387 */ /* 0x000fe20000100800 */
[----:B0-----:R-:W2:Y:S01]  /*27b40*/  LDL.LU R12, [R1+0x50] ;  /* 0x00005000010c7983 */ /* 0x001ea20000300800 */
[----:B------:R-:W2:Y:S02]  /*27b50*/  LDL.LU R13, [R1+0x54] ;  /* 0x00005400010d7983 */ /* 0x000ea40000300800 */
[----:B------:R-:W2:Y:S02]  /*27b60*/  LDL.LU R14, [R1+0x58] ;  /* 0x00005800010e7983 */ /* 0x000ea40000300800 */
[----:B----4-:R-:W-:-:S02]  /*27b70*/  IMAD.MOV.U32 R15, RZ, RZ, R0 ;  /* 0x000000ffff0f7224 */ /* 0x010fc400078e0000 */
[----:B------:R-:W-:Y:S01]  /*27b80*/  IMAD.MOV.U32 R7, RZ, RZ, R22 ;  /* 0x000000ffff077224 */ /* 0x000fe200078e0016 */
[----:B------:R-:W-:Y:S01]  /*27b90*/  MOV R6, R23 ;  /* 0x0000001700067202 */ /* 0x000fe20000000f00 */
[----:B------:R-:W4:Y:S04]  /*27ba0*/  LDL.LU R0, [R1+0x3534] ;  /* 0x0035340001007983 */ /* 0x000f280000300800 */
[----:B--2---:R-:W-:Y:S01]  /*27bb0*/  STL.64 [R1+0x3520], R14 ;  /* 0x0035200e01007387 */ /* 0x004fe20000100a00 */
[----:B------:R-:W-:Y:S02]  /*27bc0*/  STL.64 [R1+0x3518], R12 ;  /* 0x0035180c01007387 */ /* 0x000fe40000100a00 */
[----:B------:R-:W-:Y:S02]  /*27bd0*/  STL.64 [R1+0x34a0], R6 ;  /* 0x0034a00601007387 */ /* 0x000fe40000100a00 */
[----:B------:R0:W-:Y:S02]  /*27be0*/  STL.64 [R1+0x3498], R4 ;  /* 0x0034980401007387 */ /* 0x0001e40000100a00 */
[----:B0-----:R-:W2:Y:S01]  /*27bf0*/  LDL.LU R4, [R1+0x140] ;  /* 0x0001400001047983 */ /* 0x001ea20000300800 */
[----:B------:R-:W2:Y:S02]  /*27c00*/  LDL.LU R5, [R1+0x144] ;  /* 0x0001440001057983 */ /* 0x000ea40000300800 */
[----:B------:R-:W2:Y:S01]  /*27c10*/  LDL.LU R6, [R1+0x148] ;  /* 0x0001480001067983 */ /* 0x000ea20000300800 */
[----:B----4-:R-:W-:-:S02]  /*27c20*/  MOV R7, R0 ;  /* 0x0000000000077202 */ /* 0x010fc40000000f00 */
[----:B------:R-:W4:Y:S04]  /*27c30*/  LDL.LU R0, [R1+0x3530] ;  /* 0x0035300001007983 */ /* 0x000f280000300800 */
[----:B--2---:R-:W-:Y:S01]  /*27c40*/  STL.64 [R1+0x34c0], R6 ;  /* 0x0034c00601007387 */ /* 0x004fe20000100a00 */
[----:B------:R0:W-:Y:S03]  /*27c50*/  STL.64 [R1+0x34b8], R4 ;  /* 0x0034b80401007387 */ /* 0x0001e60000100a00 */
[----:B0-----:R-:W2:Y:S01]  /*27c60*/  LDL.LU R4, [R1+0x100] ;  /* 0x0001000001047983 */ /* 0x001ea20000300800 */
[----:B------:R-:W2:Y:S02]  /*27c70*/  LDL.LU R5, [R1+0x104] ;  /* 0x0001040001057983 */ /* 0x000ea40000300800 */
[----:B------:R-:W2:Y:S02]  /*27c80*/  LDL.LU R6, [R1+0x108] ;  /* 0x0001080001067983 */ /* 0x000ea40000300800 */
[----:B------:R-:W2:Y:S01]  /*27c90*/  LDL.LU R7, [R1+0x10c] ;  /* 0x00010c0001077983 */ /* 0x000ea20000300800 */
[----:B------:R-:W3:Y:S01]  /*27ca0*/  LDL.LU R12, [R1+0x170] ;  /* 0x00017000010c7983 */ /* 0x000ee20000300800 */
[----:B------:R-:W3:Y:S02]  /*27cb0*/  LDL.LU R13, [R1+0x174] ;  /* 0x00017400010d7983 */ /* 0x000ee40000300800 */
[----:B------:R-:W3:Y:S02]  /*27cc0*/  LDL.LU R14, [R1+0x178] ;  /* 0x00017800010e7983 */ /* 0x000ee40000300800 */
[----:B------:R-:W3:Y:S01]  /*27cd0*/  LDL.LU R15, [R1+0x17c] ;  /* 0x00017c00010f7983 */ /* 0x000ee20000300800 */
[----:B--2---:R-:W-:Y:S01]  /*27ce0*/  STL.64 [R1+0x34d0], R6 ;  /* 0x0034d00601007387 */ /* 0x004fe20000100a00 */
[----:B------:R0:W-:Y:S03]  /*27cf0*/  STL.64 [R1+0x34c8], R4 ;  /* 0x0034c80401007387 */ /* 0x0001e60000100a00 */
[----:B0-----:R-:W2:Y:S01]  /*27d00*/  LDL.LU R4, [R1+0x150] ;  /* 0x0001500001047983 */ /* 0x001ea20000300800 */
[----:B------:R-:W2:Y:S02]  /*27d10*/  LDL.LU R5, [R1+0x154] ;  /* 0x0001540001057983 */ /* 0x000ea40000300800 */
[----:B------:R-:W2:Y:S02]  /*27d20*/  LDL.LU R6, [R1+0x158] ;  /* 0x0001580001067983 */ /* 0x000ea40000300800 */
[----:B----4-:R-:W-:-:S02]  /*27d30*/  IMAD.MOV.U32 R7, RZ, RZ, R0 ;  /* 0x000000ffff077224 */ /* 0x010fc400078e0000 */
[----:B------:R-:W4:Y:S04]  /*27d40*/  LDL.LU R0, [R1+0x352c] ;  /* 0x00352c0001007983 */ /* 0x000f280000300800 */
[----:B--2---:R-:W-:Y:S01]  /*27d50*/  STL.64 [R1+0x34f0], R6 ;  /* 0x0034f00601007387 */ /* 0x004fe20000100a00 */
[----:B------:R0:W-:Y:S03]  /*27d60*/  STL.64 [R1+0x34e8], R4 ;  /* 0x0034e80401007387 */ /* 0x0001e60000100a00 */
[----:B0-----:R-:W2:Y:S01]  /*27d70*/  LDL.LU R4, [R1+0x160] ;  /* 0x0001600001047983 */ /* 0x001ea20000300800 */
[----:B------:R-:W2:Y:S02]  /*27d80*/  LDL.LU R5, [R1+0x164] ;  /* 0x0001640001057983 */ /* 0x000ea40000300800 */
[----:B------:R-:W2:Y:S02]  /*27d90*/  LDL.LU R6, [R1+0x168] ;  /* 0x0001680001067983 */ /* 0x000ea40000300800 */
[----:B------:R-:W2:Y:S02]  /*27da0*/  LDL.LU R7, [R1+0x16c] ;  /* 0x00016c0001077983 */ /* 0x000ea40000300800 */
[----:B--2---:R-:W-:Y:S01]  /*27db0*/  STL.64 [R1+0x3500], R6 ;  /* 0x0035000601007387 */ /* 0x004fe20000100a00 */
[----:B------:R0:W-:Y:S03]  /*27dc0*/  STL.64 [R1+0x34f8], R4 ;  /* 0x0034f80401007387 */ /* 0x0001e60000100a00 */
[----:B0-----:R-:W2:Y:S01]  /*27dd0*/  LDL.LU R4, [R1+0x180] ;  /* 0x0001800001047983 */ /* 0x001ea20000300800 */
[----:B------:R-:W2:Y:S02]  /*27de0*/  LDL.LU R5, [R1+0x184] ;  /* 0x0001840001057983 */ /* 0x000ea40000300800 */
[----:B------:R-:W2:Y:S01]  /*27df0*/  LDL.LU R6, [R1+0x188] ;  /* 0x0001880001067983 */ /* 0x000ea20000300800 */
[----:B----4-:R-:W-:-:S02]  /*27e00*/  MOV R7, R0 ;  /* 0x0000000000077202 */ /* 0x010fc40000000f00 */
[----:B------:R-:W4:Y:S01]  /*27e10*/  LDL.LU R0, [R1+0x3528] ;  /* 0x0035280001007983 */ /* 0x000f220000300800 */
[----:B------:R-:W-:Y:S01]  /*27e20*/  IMAD.MOV.U32 R11, RZ, RZ, R20 ;  /* 0x000000ffff0b7224 */ /* 0x000fe200078e0014 */
[----:B------:R-:W-:Y:S01]  /*27e30*/  MOV R10, R21 ;  /* 0x00000015000a7202 */ /* 0x000fe20000000f00 */
[----:B------:R-:W-:Y:S01]  /*27e40*/  IMAD.MOV.U32 R20, RZ, RZ, R19 ;  /* 0x000000ffff147224 */ /* 0x000fe200078e0013 */
[----:B------:R-:W-:Y:S01]  /*27e50*/  MOV R21, R18 ;  /* 0x0000001200157202 */ /* 0x000fe20000000f00 */
[----:B------:R-:W-:Y:S01]  /*27e60*/  IMAD.MOV.U32 R22, RZ, RZ, R17 ;  /* 0x000000ffff167224 */ /* 0x000fe200078e0011 */
[----:B------:R-:W-:-:S07]  /*27e70*/  MOV R23, R16 ;  /* 0x0000001000177202 */ /* 0x000fce0000000f00 */
[----:B---3--:R-:W-:Y:S01]  /*27e80*/  HMMA.16816.F32 R20, R20, R26, R12 ;  /* 0x0000001a1414723c */ /* 0x008fe2000000180c */
[----:B------:R-:W-:Y:S01]  /*27e90*/  STL.64 [R1+0x3490], R10 ;  /* 0x0034900a01007387 */ /* 0x000fe20000100a00 */
[----:B------:R0:W-:Y:S03]  /*27ea0*/  STL.64 [R1+0x3488], R8 ;  /* 0x0034880801007387 */ /* 0x0001e60000100a00 */
[----:B0-----:R-:W3:Y:S01]  /*27eb0*/  LDL.LU R8, [R1+0x130] ;  /* 0x0001300001087983 */ /* 0x001ee20000300800 */
[----:B------:R-:W3:Y:S02]  /*27ec0*/  LDL.LU R9, [R1+0x134] ;  /* 0x0001340001097983 */ /* 0x000ee40000300800 */
[----:B------:R-:W3:Y:S02]  /*27ed0*/  LDL.LU R10, [R1+0x138] ;  /* 0x00013800010a7983 */ /* 0x000ee40000300800 */
[----:B------:R-:W3:Y:S01]  /*27ee0*/  LDL.LU R11, [R1+0x13c] ;  /* 0x00013c00010b7983 */ /* 0x000ee20000300800 */
[----:B------:R-:W-:Y:S04]  /*27ef0*/  STL [R1+0x33fc], R28 ;  /* 0x0033fc1c01007387 */ /* 0x000fe80000100800 */
[----:B----4-:R-:W0:Y:S04]  /*27f00*/  LDSM.16.MT88.4 R16, [R0+0xc000] ;  /* 0x00c000000010783b */ /* 0x010e280000004200 */
[----:B0-----:R-:W-:Y:S01]  /*27f10*/  STL.64 [R1+0x3410], R18 ;  /* 0x0034101201007387 */ /* 0x001fe20000100a00 */
[----:B------:R0:W-:Y:S03]  /*27f20*/  STL.64 [R1+0x3408], R16 ;  /* 0x0034081001007387 */ /* 0x0001e60000100a00 */
[----:B0-----:R-:W4:Y:S01]  /*27f30*/  LDL.LU R16, [R1+0x110] ;  /* 0x0001100001107983 */ /* 0x001f220000300800 */
[----:B------:R-:W4:Y:S02]  /*27f40*/  LDL.LU R17, [R1+0x114] ;  /* 0x0001140001117983 */ /* 0x000f240000300800 */
[----:B------:R-:W4:Y:S02]  /*27f50*/  LDL.LU R18, [R1+0x118] ;  /* 0x0001180001127983 */ /* 0x000f240000300800 */
[----:B------:R-:W2:Y:S01]  /*27f60*/  LDL.LU.64 R14, [R1+0x3520] ;  /* 0x00352000010e7983 */ /* 0x000ea20000300a00 */
[----:B------:R-:W2:Y:S01]  /*27f70*/  LDL.LU.64 R12, [R1+0x3518] ;  /* 0x00351800010c7983 */ /* 0x000ea20000300a00 */
[----:B------:R-:W-:Y:S02]  /*27f80*/  STL.64 [R1+0x90], R20 ;  /* 0x0000901401007387 */ /* 0x000fe40000100a00 */
[----:B------:R-:W-:Y:S02]  /*27f90*/  STL.64 [R1+0x98], R22 ;  /* 0x0000981601007387 */ /* 0x000fe40000100a00 */
[----:B------:R-:W0:Y:S04]  /*27fa0*/  LDSM.16.MT88.4 R20, [R0+0xc080] ;  /* 0x00c080000014783b */ /* 0x000e280000004200 */
[----:B0-----:R-:W-:Y:S01]  /*27fb0*/  STL.64 [R1+0x60], R20 ;  /* 0x0000601401007387 */ /* 0x001fe20000100a00 */
[----:B------:R0:W-:Y:S03]  /*27fc0*/  STL.64 [R1+0x68], R22 ;  /* 0x0000681601007387 */ /* 0x0001e60000100a00 */
[----:B0-----:R-:W2:Y:S01]  /*27fd0*/  LDL.LU.64 R22, [R1+0x3510] ;  /* 0x0035100001167983 */ /* 0x001ea20000300a00 */
[----:B------:R-:W3:Y:S02]  /*27fe0*/  LDL.LU.64 R20, [R1+0x3508] ;  /* 0x0035080001147983 */ /* 0x000ee40000300a00 */
[----:B------:R-:W-:Y:S01]  /*27ff0*/  STL [R1+0x33e8], R0 ;  /* 0x0033e80001007387 */ /* 0x000fe20000100800 */
[C---:B--2---:R-:W-:Y:S11]  /*28000*/  HMMA.16816.F32 R4, R12.reuse, R22, R4 ;  /* 0x000000160c04723c */ /* 0x044ff60000001804 */
[----:B------:R-:W-:Y:S11]  /*28010*/  @!UPT UIADD3 URZ, URZ, URZ, URZ ;  /* 0x0000003f3f3ff290 */ /* 0x000ff6000fffe03f */
[----:B------:R-:W-:Y:S01]  /*28020*/  @!UPT UIADD3 URZ, URZ, URZ, URZ ;  /* 0x0000003f3f3ff290 */ /* 0x000fe2000fffe03f */
[----:B------:R0:W-:Y:S01]  /*28030*/  STL.64 [R1+0x1a0], R4 ;  /* 0x0001a00401007387 */ /* 0x0001e20000100a00 */
[----:B------:R-:W-:Y:S01]  /*28040*/  MOV R25, R6 ;  /* 0x0000000600197202 */ /* 0x000fe20000000f00 */
[----:B------:R-:W-:Y:S02]  /*28050*/  IMAD.MOV.U32 R24, RZ, RZ, R7 ;  /* 0x000000ffff187224 */ /* 0x000fe400078e0007 */
[----:B------:R-:W2:Y:S04]  /*28060*/  LDL.LU.64 R6, [R1+0x3500] ;  /* 0x0035000001067983 */ /* 0x000ea80000300a00 */
[----:B0-----:R-:W2:Y:S01]  /*28070*/  LDL.LU.64 R4, [R1+0x34f8] ;  /* 0x0034f80001047983 */ /* 0x001ea20000300a00 */
[----:B------:R-:W-:Y:S02]  /*28080*/  STL [R1+0x33f0], R24 ;  /* 0x0033f01801007387 */ /* 0x000fe40000100800 */
        /* <DEDUP_REMOVED lines=24> */
[----:B------:R0:W-:Y:S01]  /*28210*/  STL [R1+0x108], R14 ;  /* 0x0001080e01007387 */ /* 0x0001e20000100800 */
[----:B------:R-:W-:Y:S02]  /*28220*/  MOV R28, R15 ;  /* 0x0000000f001c7202 */ /* 0x000fe40000000f00 */
[----:B0-----:R-:W2:Y:S01]  /*28230*/  LDL.LU.64 R14, [R1+0x34b0] ;  /* 0x0034b000010e7983 */ /* 0x001ea20000300a00 */
[----:B------:R-:W2:Y:S02]  /*28240*/  LDL.LU.64 R12, [R1+0x34a8] ;  /* 0x0034a800010c7983 */ /* 0x000ea40000300a00 */
[----:B------:R-:W-:Y:S01]  /*28250*/  IMAD.MOV.U32 R19, RZ, RZ, R29 ;  /* 0x000000ffff137224 */ /* 0x000fe200078e001d */
[C---:B--2---:R-:W-:Y:S11]  /*28260*/  HMMA.16816.F32 R4, R12.reuse, R22, R4 ;  /* 0x000000160c04723c */ /* 0x044ff60000001804 */
[----:B------:R-:W-:Y:S11]  /*28270*/  @!UPT UIADD3 URZ, URZ, URZ, URZ ;  /* 0x0000003f3f3ff290 */ /* 0x000ff6000fffe03f */
[----:B------:R-:W-:Y:S01]  /*28280*/  @!UPT UIADD3 URZ, URZ, URZ, URZ ;  /* 0x0000003f3f3ff290 */ /* 0x000fe2000fffe03f */
[----:B------:R-:W-:Y:S01]  /*28290*/  STL.64 [R1+0x180], R4 ;  /* 0x0001800401007387 */ /* 0x000fe20000100a00 */
[----:B------:R-:W-:Y:S02]  /*282a0*/  STL [R1+0x188], R6 ;  /* 0x0001880601007387 */ /* 0x000fe40000100800 */
[----:B------:R-:W-:Y:S02]  /*282b0*/  IMAD.MOV.U32 R29, RZ, RZ, R7 ;  /* 0x000000ffff1d7224 */ /* 0x000fe400078e0007 */
[----:B------:R-:W0:Y:S01]  /*282c0*/  LDSM.16.MT88.4 R4, [R3+0xc000] ;  /* 0x00c000000304783b */ /* 0x000e220000004200 */
[----:B---3--:R-:W-:Y:S03]  /*282d0*/  HMMA.16816.F32 R12, R12, R26, R8 ;  /* 0x0000001a0c0c723c */ /* 0x008fe60000001808 */
[----:B------:R1:W-:Y:S11]  /*282e0*/  STL [R1+0x33d0], R29 ;  /* 0x0033d01d01007387 */ /* 0x0003f60000100800 */
[----:B------:R-:W-:Y:S10]  /*282f0*/  @!UPT UIADD3 URZ, URZ, URZ, URZ ;  /* 0x0000003f3f3ff290 */ /* 0x000ff4000fffe03f */
[----:B-1----:R-:W-:Y:S01]  /*28300*/  MOV R29, R14 ;  /* 0x0000000e001d7202 */ /* 0x002fe20000000f00 */
[----:B0-----:R-:W-:Y:S01]  /*28310*/  STL [R1+0x40], R4 ;  /* 0x0000400401007387 */ /* 0x001fe20000100800 */
[----:B------:R0:W-:Y:S02]  /*28320*/  STL [R1+0x4c], R7 ;  /* 0x00004c0701007387 */ /* 0x0001e40000100800 */
[----:B------:R-:W-:Y:S01]  /*28330*/  IMAD.MOV.U32 R25, RZ, RZ, R6 ;  /* 0x000000ffff197224 */ /* 0x000fe200078e0006 */
[----:B------:R-:W-:Y:S01]  /*28340*/  MOV R24, R5 ;  /* 0x0000000500187202 */ /* 0x000fe20000000f00 */
[----:B0-----:R-:W2:Y:S01]  /*28350*/  LDL.LU.64 R6, [R1+0x34a0] ;  /* 0x0034a00001067983 */ /* 0x001ea20000300a00 */
[----:B------:R-:W3:Y:S02]  /*28360*/  LDL.LU.64 R4, [R1+0x3498] ;  /* 0x0034980001047983 */ /* 0x000ee40000300a00 */
[----:B------:R-:W2:Y:S02]  /*28370*/  LDL.LU.64 R10, [R1+0x3490] ;  /* 0x00349000010a7983 */ /* 0x000ea40000300a00 */
[----:B------:R-:W2:Y:S01]  /*28380*/  LDL.LU.64 R8, [R1+0x3488] ;  /* 0x0034880001087983 */ /* 0x000ea20000300a00 */
[----:B------:R-:W-:Y:S01]  /*28390*/  STL.64 [R1+0x160], R12 ;  /* 0x0001600c01007387 */ /* 0x000fe20000100a00 */
[----:B------:R-:W-:Y:S02]  /*283a0*/  STL [R1+0x16c], R15 ;  /* 0x00016c0f01007387 */ /* 0x000fe40000100800 */
[----:B------:R-:W0:Y:S02]  /*283b0*/  LDSM.16.MT88.4 R12, [R3+0xc080] ;  /* 0x00c08000030c783b */ /* 0x000e240000004200 */
[----:B0-----:R-:W-:Y:S02]  /*283c0*/  STL [R1+0x24], R13 ;  /* 0x0000240d01007387 */ /* 0x001fe40000100800 */
[----:B------:R0:W-:Y:S02]  /*283d0*/  STL.64 [R1+0x28], R14 ;  /* 0x0000280e01007387 */ /* 0x0001e40000100a00 */
[----:B------:R-:W-:Y:S01]  /*283e0*/  IMAD.MOV.U32 R0, RZ, RZ, R12 ;  /* 0x000000ffff007224 */ /* 0x000fe200078e000c */
[----:B0-----:R-:W4:Y:S01]  /*283f0*/  LDL.LU.64 R14, [R1+0x3480] ;  /* 0x00348000010e7983 */ /* 0x001f220000300a00 */
[----:B------:R-:W4:Y:S02]  /*28400*/  LDL.LU.64 R12, [R1+0x3478] ;  /* 0x00347800010c7983 */ /* 0x000f240000300a00 */
[----:B------:R-:W-:Y:S01]  /*28410*/  STL [R1+0x3364], R3 ;  /* 0x0033640301007387 */ /* 0x000fe20000100800 */
[----:B----4-:R-:W-:Y:S11]  /*28420*/  HMMA.16816.F32 R16, R12, R22, R16 ;  /* 0x000000160c10723c */ /* 0x010ff60000001810 */
[----:B------:R-:W-:Y:S11]  /*28430*/  @!UPT UIADD3 URZ, URZ, URZ, URZ ;  /* 0x0000003f3f3ff290 */ /* 0x000ff6000fffe03f */
[----:B------:R-:W-:Y:S01]  /*28440*/  @!UPT UIADD3 URZ, URZ, URZ, URZ ;  /* 0x0000003f3f3ff290 */ /* 0x000fe2000fffe03f */
[----:B------:R2:W-:Y:S01]  /*28450*/  STL.64 [R1+0x140], R16 ;  /* 0x0001401001007387 */ /* 0x0005e20000100a00 */
[----:B------:R0:W-:Y:S01]  /*28460*/  STL.64 [R1+0x148], R18 ;  /* 0x0001481201007387 */ /* 0x0001e20000100a00 */
[----:B--2---:R-:W-:Y:S02]  /*28470*/  MOV R16, R11 ;  /* 0x0000000b00107202 */ /* 0x004fe40000000f00 */
[----:B0-----:R-:W-:Y:S01]  /*28480*/  MOV R18, R7 ;  /* 0x0000000700127202 */ /* 0x001fe20000000f00 */
[----:B------:R-:W-:Y:S02]  /*28490*/  IMAD.MOV.U32 R19, RZ, RZ, R6 ;  /* 0x000000ffff137224 */ /* 0x000fe400078e0006 */
[----:B------:R-:W-:-:S03]  /*284a0*/  IMAD.MOV.U32 R17, RZ, RZ, R10 ;  /* 0x000000ffff117224 */ /* 0x000fc600078e000a */
[----:B------:R-:W-:Y:S02]  /*284b0*/  STL.64 [R1+0x3440], R18 ;  /* 0x0034401201007387 */ /* 0x000fe40000100a00 */
[----:B------:R0:W-:Y:S02]  /*284c0*/  STL.64 [R1+0x3438], R16 ;  /* 0x0034381001007387 */ /* 0x0001e40000100a00 */
[----:B0-----:R-:W-:Y:S01]  /*284d0*/  MOV R16, R20 ;  /* 0x0000001400107202 */ /* 0x001fe20000000f00 */
[----:B------:R-:W-:Y:S01]  /*284e0*/  IMAD.MOV.U32 R17, RZ, RZ, R21 ;  /* 0x000000ffff117224 */ /* 0x000fe200078e0015 */
[----:B------:R-:W2:Y:S01]  /*284f0*/  LDL.LU R20, [R1+0x3470] ;  /* 0x0034700001147983 */ /* 0x000ea20000300800 */
[----:B------:R-:W4:Y:S01]  /*28500*/  LDL.LU R21, [R1+0x346c] ;  /* 0x00346c0001157983 */ /* 0x000f220000300800 */
[----:B------:R-:W-:Y:S02]  /*28510*/  MOV R18, R2 ;  /* 0x0000000200127202 */ /* 0x000fe40000000f00 */
[----:B------:R-:W2:Y:S01]  /*28520*/  LDL.LU R2, [R1+0x3468] ;  /* 0x0034680001027983 */ /* 0x000ea20000300800 */
[----:B------:R-:W2:Y:S03]  /*28530*/  LDL.LU R19, [R1+0x1c] ;  /* 0x00001c0001137983 */ /* 0x000ea60000300800 */
[----:B--2---:R4:W-:Y:S02]  /*28540*/  STL.64 [R1+0x3460], R18 ;  /* 0x0034601201007387 */ /* 0x0049e40000100a00 */
[----:B----4-:R-:W-:Y:S01]  /*28550*/  IMAD.MOV.U32 R18, RZ, RZ, R21 ;  /* 0x000000ffff127224 */ /* 0x010fe200078e0015 */
[----:B------:R-:W-:-:S02]  /*28560*/  MOV R19, R20 ;  /* 0x0000001400137202 */ /* 0x000fc40000000f00 */
[----:B------:R-:W0:Y:S04]  /*28570*/  LDSM.16.MT88.4 R20, [R2+0xc000] ;  /* 0x00c000000214783b */ /* 0x000e280000004200 */
[----:B------:R1:W-:Y:S04]  /*28580*/  STL.64 [R1+0x3458], R16 ;  /* 0x0034581001007387 */ /* 0x0003e80000100a00 */
[----:B-1----:R-:W2:Y:S01]  /*28590*/  LDL.LU R16, [R1+0xf0] ;  /* 0x0000f00001107983 */ /* 0x002ea20000300800 */
[----:B------:R-:W2:Y:S03]  /*285a0*/  LDL.LU R17, [R1+0xf4] ;  /* 0x0000f40001117983 */ /* 0x000ea60000300800 */
[----:B0-----:R0:W-:Y:S01]  /*285b0*/  STL [R1+0x338c], R20 ;  /* 0x00338c1401007387 */ /* 0x0011e20000100800 */
[----:B------:R1:W-:Y:S02]  /*285c0*/  STL [R1+0x3388], R21 ;  /* 0x0033881501007387 */ /* 0x0003e40000100800 */
[----:B------:R4:W-:Y:S02]  /*285d0*/  STL [R1+0x3384], R22 ;  /* 0x0033841601007387 */ /* 0x0009e40000100800 */
[----:B------:R3:W-:Y:S01]  /*285e0*/  STL [R1+0x3380], R23 ;  /* 0x0033801701007387 */ /* 0x0007e20000100800 */
[----:B0-----:R-:W2:Y:S01]  /*285f0*/  LDL.LU R20, [R1+0xd0] ;  /* 0x0000d00001147983 */ /* 0x001ea20000300800 */
[----:B-1----:R-:W2:Y:S02]  /*28600*/  LDL.LU R21, [R1+0xd4] ;  /* 0x0000d40001157983 */ /* 0x002ea40000300800 */
[----:B----4-:R-:W4:Y:S02]  /*28610*/  LDL.LU R22, [R1+0xd8] ;  /* 0x0000d80001167983 */ /* 0x010f240000300800 */
[----:B---3--:R-:W4:Y:S01]  /*28620*/  LDL.LU R23, [R1+0xdc] ;  /* 0x0000dc0001177983 */ /* 0x008f220000300800 */
[----:B--2---:R-:W-:Y:S01]  /*28630*/  HMMA.16816.F32 R12, R12, R26, R16 ;  /* 0x0000001a0c0c723c */ /* 0x004fe20000001810 */
[----:B------:R-:W0:Y:S04]  /*28640*/  LDSM.16.MT88.4 R16, [R2+0xc080] ;  /* 0x00c080000210783b */ /* 0x000e280000004200 */
[----:B----4-:R-:W-:Y:S01]  /*28650*/  STL.64 [R1+0x3450], R22 ;  /* 0x0034501601007387 */ /* 0x010fe20000100a00 */
[----:B------:R1:W-:Y:S03]  /*28660*/  STL.64 [R1+0x3448], R20 ;  /* 0x0034481401007387 */ /* 0x0003e60000100a00 */
[----:B-1----:R-:W2:Y:S01]  /*28670*/  LDL.LU R20, [R1+0xe0] ;  /* 0x0000e00001147983 */ /* 0x002ea20000300800 */
[----:B------:R-:W2:Y:S02]  /*28680*/  LDL.LU R21, [R1+0xe4] ;  /* 0x0000e40001157983 */ /* 0x000ea40000300800 */
[----:B------:R-:W2:Y:S02]  /*28690*/  LDL.LU R22, [R1+0xe8] ;  /* 0x0000e80001167983 */ /* 0x000ea40000300800 */
[----:B------:R-:W2:Y:S01]  /*286a0*/  LDL.LU R23, [R1+0xec] ;  /* 0x0000ec0001177983 */ /* 0x000ea20000300800 */
[----:B------:R1:W-:Y:S04]  /*286b0*/  STL.64 [R1+0x3400], R24 ;  /* 0x0034001801007387 */ /* 0x0003e80000100a00 */
[----:B-1----:R-:W3:Y:S01]  /*286c0*/  LDL.LU R24, [R1+0xa0] ;  /* 0x0000a00001187983 */ /* 0x002ee20000300800 */
[----:B------:R-:W3:Y:S02]  /*286d0*/  LDL.LU R25, [R1+0xa4] ;  /* 0x0000a40001197983 */ /* 0x000ee40000300800 */
[----:B------:R-:W4:Y:S02]  /*286e0*/  LDL.LU R26, [R1+0xa8] ;  /* 0x0000a800011a7983 */ /* 0x000f240000300800 */
[----:B------:R-:W4:Y:S02]  /*286f0*/  LDL.LU R27, [R1+0xac] ;  /* 0x0000ac00011b7983 */ /* 0x000f240000300800 */
[----:B----4-:R-:W-:Y:S01]  /*28700*/  STL.64 [R1+0x3420], R26 ;  /* 0x0034201a01007387 */ /* 0x010fe20000100a00 */
[----:B---3--:R1:W-:Y:S03]  /*28710*/  STL.64 [R1+0x3418], R24 ;  /* 0x0034181801007387 */ /* 0x0083e60000100a00 */
[----:B-1----:R-:W3:Y:S01]  /*28720*/  LDL.LU R24, [R1+0xb0] ;  /* 0x0000b00001187983 */ /* 0x002ee20000300800 */
[----:B------:R-:W3:Y:S02]  /*28730*/  LDL.LU R25, [R1+0xb4] ;  /* 0x0000b40001197983 */ /* 0x000ee40000300800 */
[----:B------:R-:W4:Y:S02]  /*28740*/  LDL.LU R26, [R1+0xb8] ;  /* 0x0000b800011a7983 */ /* 0x000f240000300800 */
[----:B------:R-:W4:Y:S02]  /*28750*/  LDL.LU R27, [R1+0xbc] ;  /* 0x0000bc00011b7983 */ /* 0x000f240000300800 */
[----:B------:R-:W-:Y:S01]  /*28760*/  IMAD.MOV.U32 R10, RZ, RZ, R12 ;  /* 0x000000ffff0a7224 */ /* 0x000fe200078e000c */
[----:B------:R-:W-:-:S02]  /*28770*/  MOV R7, R15 ;  /* 0x0000000f00077202 */ /* 0x000fc40000000f00 */
[----:B------:R-:W-:Y:S01]  /*28780*/  MOV R11, R13 ;  /* 0x0000000d000b7202 */ /* 0x000fe20000000f00 */
[----:B------:R-:W-:Y:S01]  /*28790*/  IMAD.MOV.U32 R6, RZ, RZ, R14 ;  /* 0x000000ffff067224 */ /* 0x000fe200078e000e */
[----:B----4-:R-:W-:Y:S01]  /*287a0*/  STL.64 [R1+0x3430], R26 ;  /* 0x0034301a01007387 */ /* 0x010fe20000100a00 */
[----:B---3--:R1:W-:Y:S03]  /*287b0*/  STL.64 [R1+0x3428], R24 ;  /* 0x0034281801007387 */ /* 0x0083e60000100a00 */
[----:B-1----:R-:W3:Y:S01]  /*287c0*/  LDL.LU R24, [R1+0xc0] ;  /* 0x0000c00001187983 */ /* 0x002ee20000300800 */
[----:B------:R-:W3:Y:S02]  /*287d0*/  LDL.LU R25, [R1+0xc4] ;  /* 0x0000c40001197983 */ /* 0x000ee40000300800 */
[----:B------:R-:W3:Y:S02]  /*287e0*/  LDL.LU R26, [R1+0xc8] ;  /* 0x0000c800011a7983 */ /* 0x000ee40000300800 */
[----:B------:R-:W3:Y:S01]  /*287f0*/  LDL.LU R27, [R1+0xcc] ;  /* 0x0000cc00011b7983 */ /* 0x000ee20000300800 */
[----:B------:R-:W4:Y:S01]  /*28800*/  LDL.LU R12, [R1+0x70] ;  /* 0x00007000010c7983 */ /* 0x000f220000300800 */
[----:B------:R-:W4:Y:S02]  /*28810*/  LDL.LU R13, [R1+0x74] ;  /* 0x00007400010d7983 */ /* 0x000f240000300800 */
[----:B------:R-:W4:Y:S02]  /*28820*/  LDL.LU R14, [R1+0x78] ;  /* 0x00007800010e7983 */ /* 0x000f240000300800 */
[----:B------:R-:W4:Y:S01]  /*28830*/  LDL.LU R15, [R1+0x7c] ;  /* 0x00007c00010f7983 */ /* 0x000f220000300800 */
[----:B------:R-:W-:Y:S01]  /*28840*/  STL [R1+0x3368], R7 ;  /* 0x0033680701007387 */ /* 0x000fe20000100800 */
[----:B------:R-:W-:Y:S02]  /*28850*/  STL [R1+0x3360], R6 ;  /* 0x0033600601007387 */ /* 0x000fe40000100800 */
[----:B------:R-:W-:Y:S02]  /*28860*/  STL [R1+0x335c], R11 ;  /* 0x00335c0b01007387 */ /* 0x000fe40000100800 */
[----:B------:R-:W-:Y:S01]  /*28870*/  STL [R1+0x3358], R10 ;  /* 0x0033580a01007387 */ /* 0x000fe20000100800 */
[----:B0-----:R-:W-:Y:S01]  /*28880*/  STL.64 [R1+0x30], R16 ;  /* 0x0000301001007387 */ /* 0x001fe20000100a00 */
[----:B------:R0:W-:Y:S03]  /*28890*/  STL.64 [R1+0x38], R18 ;  /* 0x0000381201007387 */ /* 0x0001e60000100a00 */
[----:B0-----:R-:W2:Y:S01]  /*288a0*/  LDL.LU.64 R18, [R1+0x3460] ;  /* 0x0034600001127983 */ /* 0x001ea20000300a00 */
[----:B------:R-:W2:Y:S02]  /*288b0*/  LDL.LU.64 R16, [R1+0x3458] ;  /* 0x0034580001107983 */ /* 0x000ea40000300a00 */
[----:B------:R-:W-:Y:S01]  /*288c0*/  STL [R1+0x336c], R2 ;  /* 0x00336c0201007387 */ /* 0x000fe20000100800 */
[C---:B--2---:R-:W-:Y:S11]  /*288d0*/  HMMA.16816.F32 R20, R16.reuse, R4, R20 ;  /* 0x000000041014723c */ /* 0x044ff60000001814 */
[----:B------:R-:W-:Y:S11]  /*288e0*/  @!UPT UIADD3 URZ, URZ, URZ, URZ ;  /* 0x0000003f3f3ff290 */ /* 0x000ff6000fffe03f */
[----:B------:R-:W-:Y:S01]  /*288f0*/  @!UPT UIADD3 URZ, URZ, URZ, URZ ;  /* 0x0000003f3f3ff290 */ /* 0x000fe2000fffe03f */
[----:B------:R-:W-:Y:S01]  /*28900*/  STL.64 [R1+0x190], R20 ;  /* 0x0001901401007387 */ /* 0x000fe20000100a00 */
[----:B------:R0:W-:Y:S03]  /*28910*/  STL.64 [R1+0x198], R22 ;  /* 0x0001981601007387 */ /* 0x0001e60000100a00 */
[----:B0-----:R-:W2:Y:S01]  /*28920*/  LDL.LU.64 R22, [R1+0x3450] ;  /* 0x0034500001167983 */ /* 0x001ea20000300a00 */
[----:B------:R-:W2:Y:S02]  /*28930*/  LDL.LU.64 R20, [R1+0x3448] ;  /* 0x0034480001147983 */ /* 0x000ea40000300a00 */
[----:B--2---:R-:W-:Y:S11]  /*28940*/  HMMA.16816.F32 R16, R16, R8, R20 ;  /* 0x000000081010723c */ /* 0x004ff60000001814 */
[----:B------:R-:W-:Y:S11]  /*28950*/  @!UPT UIADD3 URZ, URZ, URZ, URZ ;  /* 0x0000003f3f3ff290 */ /* 0x000ff6000fffe03f */
[----:B------:R-:W-:Y:S02]  /*28960*/  @!UPT UIADD3 URZ, URZ, URZ, URZ ;  /* 0x0000003f3f3ff290 */ /* 0x000fe4000fffe03f */
[----:B------:R-:W-:Y:S01]  /*28970*/  IMAD.MOV.U32 R22, RZ, RZ, R18 ;  /* 0x000000ffff167224 */ /* 0x000fe200078e0012 */
[----:B------:R-:W-:Y:S01]  /*28980*/  MOV R23, R19 ;  /* 0x0000001300177202 */ /* 0x000fe20000000f00 */
[----:B------:R-:W-:Y:S01]  /*28990*/  IMAD.MOV.U32 R20, RZ, RZ, R16 ;  /* 0x000000ffff147224 */ /* 0x000fe200078e0010 */
[----:B------:R-:W-:Y:S01]  /*289a0*/  MOV R21, R17 ;  /* 0x0000001100157202 */ /* 0x000fe20000000f00 */
[----:B------:R-:W3:Y:S01]  /*289b0*/  LDL.LU.64 R18, [R1+0x3440] ;  /* 0x0034400001127983 */ /* 0x000ee20000300a00 */
[----:B------:R-:W3:Y:S02]  /*289c0*/  LDL.LU.64 R16, [R1+0x3438] ;  /* 0x0034380001107983 */ /* 0x000ee40000300a00 */
[----:B------:R-:W-:Y:S01]  /*289d0*/  STL.64 [R1+0x3398], R22 ;  /* 0x0033981601007387 */ /* 0x000fe20000100a00 */
[----:B------:R0:W-:Y:S04]  /*289e0*/  STL.64 [R1+0x3390], R20 ;  /* 0x0033901401007387 */ /* 0x0001e80000100a00 */
[----:B0-----:R-:W2:Y:S01]  /*289f0*/  LDL.LU R20, [R1+0x80] ;  /* 0x0000800001147983 */ /* 0x001ea20000300800 */
[----:B------:R-:W2:Y:S02]  /*28a00*/  LDL.LU R21, [R1+0x84] ;  /* 0x0000840001157983 */ /* 0x000ea40000300800 */
[----:B------:R-:W2:Y:S02]  /*28a10*/  LDL.LU R22, [R1+0x88] ;  /* 0x0000880001167983 */ /* 0x000ea40000300800 */
[----:B------:R-:W2:Y:S01]  /*28a20*/  LDL.LU R23, [R1+0x8c] ;  /* 0x00008c0001177983 */ /* 0x000ea20000300800 */
[C---:B---3--:R-:W-:Y:S11]  /*28a30*/  HMMA.16816.F32 R24, R16.reuse, R4, R24 ;  /* 0x000000041018723c */ /* 0x048ff60000001818 */
        /* <DEDUP_REMOVED lines=8> */
[----:B---3--:R-:W-:Y:S01]  /*28ac0*/  HMMA.16816.F32 R16, R16, R8, R24 ;  /* 0x000000081010723c */ /* 0x008fe20000001818 */
[----:B------:R-:W3:Y:S01]  /*28ad0*/  LDL.LU.64 R26, [R1+0x3420] ;  /* 0x00342000011a7983 */ /* 0x000ee20000300a00 */
[----:B------:R-:W3:Y:S11]  /*28ae0*/  LDL.LU.64 R24, [R1+0x3418] ;  /* 0x0034180001187983 */ /* 0x000ef60000300a00 */
[----:B------:R-:W-:Y:S10]  /*28af0*/  @!UPT UIADD3 URZ, URZ, URZ, URZ ;  /* 0x0000003f3f3ff290 */ /* 0x000ff4000fffe03f */
[----:B------:R0:W-:Y:S01]  /*28b00*/  STL.64 [R1+0x110], R16 ;  /* 0x0001101001007387 */ /* 0x0001e20000100a00 */
[----:B------:R-:W-:Y:S01]  /*28b10*/  IMAD.MOV.U32 R2, RZ, RZ, R18 ;  /* 0x000000ffff027224 */ /* 0x000fe200078e0012 */
[----:B------:R-:W-:Y:S02]  /*28b20*/  MOV R7, R19 ;  /* 0x0000001300077202 */ /* 0x000fe40000000f00 */
[----:B------:R-:W3:Y:S04]  /*28b30*/  LDL.LU.64 R18, [R1+0x3410] ;  /* 0x0034100001127983 */ /* 0x000ee80000300a00 */
[----:B0-----:R-:W3:Y:S02]  /*28b40*/  LDL.LU.64 R16, [R1+0x3408] ;  /* 0x0034080001107983 */ /* 0x001ee40000300a00 */
[C---:B---3--:R-:W-:Y:S08]  /*28b50*/  HMMA.16816.F32 R24, R16.reuse, R4, R24 ;  /* 0x000000041018723c */ /* 0x048ff00000001818 */
[----:B--2---:R-:W-:Y:S11]  /*28b60*/  HMMA.16816.F32 R20, R16, R8, R20 ;  /* 0x000000081014723c */ /* 0x004ff60000001814 */
[----:B------:R-:W-:Y:S04]  /*28b70*/  @!UPT UIADD3 URZ, URZ, URZ, URZ ;  /* 0x0000003f3f3ff290 */ /* 0x000fe8000fffe03f */
[----:B------:R0:W-:Y:S01]  /*28b80*/  STL.64 [R1+0xf0], R24 ;  /* 0x0000f01801007387 */ /* 0x0001e20000100a00 */
[----:B------:R-:W-:Y:S03]  /*28b90*/  STL.64 [R1+0xf8], R26 ;  /* 0x0000f81a01007387 */ /* 0x000fe60000100a00 */
[----:B0-----:R-:W2:Y:S01]  /*28ba0*/  LDL.LU.64 R24, [R1+0x3400] ;  /* 0x0034000001187983 */ /* 0x001ea20000300a00 */
[----:B------:R-:W4:Y:S03]  /*28bb0*/  LDL.LU R16, [R1+0x60] ;  /* 0x0000600001107983 */ /* 0x000f260000300800 */
[----:B------:R-:W-:Y:S02]  /*28bc0*/  STL.64 [R1+0xb0], R20 ;  /* 0x0000b01401007387 */ /* 0x000fe40000100a00 */
[----:B------:R0:W-:Y:S01]  /*28bd0*/  STL.64 [R1+0xb8], R22 ;  /* 0x0000b81601007387 */ /* 0x0001e20000100a00 */
[----:B------:R-:W4:Y:S01]  /*28be0*/  LDL.LU R17, [R1+0x64] ;  /* 0x0000640001117983 */ /* 0x000f220000300800 */
[----:B------:R-:W4:Y:S02]  /*28bf0*/  LDL.LU R18, [R1+0x68] ;  /* 0x0000680001127983 */ /* 0x000f240000300800 */
[----:B------:R-:W4:Y:S02]  /*28c00*/  LDL.LU R19, [R1+0x6c] ;  /* 0x00006c0001137983 */ /* 0x000f240000300800 */
[----:B------:R-:W-:Y:S01]  /*28c10*/  STL.64 [R1+0x33e0], R6 ;  /* 0x0033e00601007387 */ /* 0x000fe20000100a00 */
[----:B------:R1:W-:Y:S01]  /*28c20*/  STL.64 [R1+0x33d8], R4 ;  /* 0x0033d80401007387 */ /* 0x0003e20000100a00 */
[----:B0-----:R-:W-:Y:S01]  /*28c30*/  IMAD.MOV.U32 R23, RZ, RZ, R28 ;  /* 0x000000ffff177224 */ /* 0x001fe200078e001c */
[----:B----4-:R-:W-:Y:S11]  /*28c40*/  HMMA.16816.F32 R12, R16, R4, R12 ;  /* 0x00000004100c723c */ /* 0x010ff6000000180c */
[----:B------:R-:W-:Y:S11]  /*28c50*/  @!UPT UIADD3 URZ, URZ, URZ, URZ ;  /* 0x0000003f3f3ff290 */ /* 0x000ff6000fffe03f */
[----:B------:R-:W-:Y:S01]  /*28c60*/  @!UPT UIADD3 URZ, URZ, URZ, URZ ;  /* 0x0000003f3f3ff290 */ /* 0x000fe2000fffe03f */
[----:B------:R-:W-:Y:S01]  /*28c70*/  STL.64 [R1+0xe0], R12 ;  /* 0x0000e00c01007387 */ /* 0x000fe20000100a00 */
[----:B------:R-:W-:Y:S02]  /*28c80*/  STL.64 [R1+0xe8], R14 ;  /* 0x0000e80e01007387 */ /* 0x000fe40000100a00 */
[----:B------:R-:W3:Y:S02]  /*28c90*/  LDL.LU R20, [R1+0x100] ;  /* 0x0001000001147983 */ /* 0x000ee40000300800 */
[----:B------:R-:W3:Y:S01]  /*28ca0*/  LDL.LU R21, [R1+0x104] ;  /* 0x0001040001157983 */ /* 0x000ee20000300800 */
[----:B------:R-:W4:Y:S01]  /*28cb0*/  LDL.LU R22, [R1+0x108] ;  /* 0x0001080001167983 */ /* 0x000f220000300800 */
[----:B------:R-:W2:Y:S02]  /*28cc0*/  LDL.LU R28, [R1+0x33fc] ;  /* 0x0033fc00011c7983 */ /* 0x000ea40000300800 */
[----:B-1----:R-:W3:Y:S02]  /*28cd0*/  LDL.LU R4, [R1+0x90] ;  /* 0x0000900001047983 */ /* 0x002ee40000300800 */
[----:B------:R-:W3:Y:S01]  /*28ce0*/  LDL.LU R5, [R1+0x94] ;  /* 0x0000940001057983 */ /* 0x000ee20000300800 */
[----:B------:R-:W3:Y:S01]  /*28cf0*/  LDL.LU R6, [R1+0x98] ;  /* 0x0000980001067983 */ /* 0x000ee20000300800 */
[----:B------:R-:W3:Y:S03]  /*28d00*/  LDL.LU R7, [R1+0x9c] ;  /* 0x00009c0001077983 */ /* 0x000ee60000300800 */
[----:B--2---:R-:W0:Y:S04]  /*28d10*/  LDSM.16.MT88.4 R12, [R28+0xd000] ;  /* 0x00d000001c0c783b */ /* 0x004e280000004200 */
[----:B----4-:R1:W-:Y:S01]  /*28d20*/  STL.64 [R1+0x33a8], R22 ;  /* 0x0033a81601007387 */ /* 0x0103e20000100a00 */
[----:B---3--:R2:W-:Y:S02]  /*28d30*/  STL.64 [R1+0x33a0], R20 ;  /* 0x0033a01401007387 */ /* 0x0085e40000100a00 */
[----:B-1----:R-:W-:Y:S01]  /*28d40*/  IMAD.MOV.U32 R22, RZ, RZ, R25 ;  /* 0x000000ffff167224 */ /* 0x002fe200078e0019 */
[----:B--2---:R-:W2:Y:S01]  /*28d50*/  LDL.LU R20, [R1+0x40] ;  /* 0x0000400001147983 */ /* 0x004ea20000300800 */
[----:B------:R-:W-:-:S02]  /*28d60*/  MOV R21, R24 ;  /* 0x0000001800157202 */ /* 0x000fc40000000f00 */
[----:B------:R-:W3:Y:S02]  /*28d70*/  LDL.LU R24, [R1+0x33f8] ;  /* 0x0033f80001187983 */ /* 0x000ee40000300800 */
[----:B------:R-:W4:Y:S01]  /*28d80*/  LDL.LU R25, [R1+0x33f4] ;  /* 0x0033f40001197983 */ /* 0x000f220000300800 */
[----:B------:R-:W2:Y:S04]  /*28d90*/  LDL.LU R23, [R1+0x4c] ;  /* 0x00004c0001177983 */ /* 0x000ea80000300800 */
[----:B0-----:R-:W-:Y:S01]  /*28da0*/  STL.64 [R1+0x3340], R14 ;  /* 0x0033400e01007387 */ /* 0x001fe20000100a00 */
[----:B------:R0:W-:Y:S03]  /*28db0*/  STL.64 [R1+0x3338], R12 ;  /* 0x0033380c01007387 */ /* 0x0001e60000100a00 */
[----:B0-----:R-:W2:Y:S01]  /*28dc0*/  LDL.LU R12, [R1+0x170] ;  /* 0x00017000010c7983 */ /* 0x001ea20000300800 */
[----:B------:R-:W2:Y:S01]  /*28dd0*/  LDL.LU R13, [R1+0x174] ;  /* 0x00017400010d7983 */ /* 0x000ea20000300800 */
[----:B---3--:R-:W-:Y:S01]  /*28de0*/  MOV R14, R24 ;  /* 0x00000018000e7202 */ /* 0x008fe20000000f00 */
[----:B----4-:R-:W-:Y:S01]  /*28df0*/  IMAD.MOV.U32 R15, RZ, RZ, R25 ;  /* 0x000000ffff0f7224 */ /* 0x010fe200078e0019 */
[----:B------:R-:W3:Y:S01]  /*28e00*/  LDL.LU R24, [R1+0x33f0] ;  /* 0x0033f00001187983 */ /* 0x000ee20000300800 */
[----:B------:R-:W4:Y:S03]  /*28e10*/  LDL.LU R25, [R1+0x33ec] ;  /* 0x0033ec0001197983 */ /* 0x000f260000300800 */
[----:B------:R-:W-:Y:S04]  /*28e20*/  STL.64 [R1+0x33b8], R14 ;  /* 0x0033b80e01007387 */ /* 0x000fe80000100a00 */
[----:B--2---:R0:W-:Y:S04]  /*28e30*/  STL.64 [R1+0x33b0], R12 ;  /* 0x0033b00c01007387 */ /* 0x0041e80000100a00 */
[----:B0-----:R-:W2:Y:S01]  /*28e40*/  LDL.LU R12, [R1+0x50] ;  /* 0x00005000010c7983 */ /* 0x001ea20000300800 */
[----:B------:R-:W2:Y:S02]  /*28e50*/  LDL.LU R13, [R1+0x54] ;  /* 0x00005400010d7983 */ /* 0x000ea40000300800 */
[----:B------:R-:W2:Y:S02]  /*28e60*/  LDL.LU R14, [R1+0x58] ;  /* 0x00005800010e7983 */ /* 0x000ea40000300800 */
[----:B------:R-:W2:Y:S02]  /*28e70*/  LDL.LU R15, [R1+0x5c] ;  /* 0x00005c00010f7983 */ /* 0x000ea40000300800 */
[----:B--2---:R4:W-:Y:S02]  /*28e80*/  STL.64 [R1+0x33c8], R14 ;  /* 0x0033c80e01007387 */ /* 0x0049e40000100a00 */
[----:B----4-:R-:W-:Y:S01]  /*28e90*/  MOV R14, R25 ;  /* 0x00000019000e7202 */ /* 0x010fe20000000f00 */
[----:B---3--:R-:W-:-:S02]  /*28ea0*/  IMAD.MOV.U32 R15, RZ, RZ, R24 ;  /* 0x000000ffff0f7224 */ /* 0x008fc400078e0018 */
[----:B------:R-:W0:Y:S04]  /*28eb0*/  LDSM.16.MT88.4 R24, [R28+0xd080] ;  /* 0x00d080001c18783b */ /* 0x000e280000004200 */
[----:B------:R1:W-:Y:S04]  /*28ec0*/  STL.64 [R1+0x33c0], R12 ;  /* 0x0033c00c01007387 */ /* 0x0003e80000100a00 */
[----:B-1----:R-:W2:Y:S01]  /*28ed0*/  LDL.LU R12, [R1+0x1a0] ;  /* 0x0001a000010c7983 */ /* 0x002ea20000300800 */
[----:B------:R-:W2:Y:S03]  /*28ee0*/  LDL.LU R13, [R1+0x1a4] ;  /* 0x0001a400010d7983 */ /* 0x000ea60000300800 */
[----:B0-----:R-:W-:Y:S01]  /*28ef0*/  STL.64 [R1+0x3320], R26 ;  /* 0x0033201a01007387 */ /* 0x001fe20000100a00 */
[----:B------:R0:W-:Y:S02]  /*28f00*/  STL.64 [R1+0x3318], R24 ;  /* 0x0033181801007387 */ /* 0x0001e40000100a00 */
[----:B0-----:R-:W-:-:S02]  /*28f10*/  MOV R24, R0 ;  /* 0x0000000000187202 */ /* 0x001fc40000000f00 */
[----:B------:R-:W3:Y:S01]  /*28f20*/  LDL.LU R0, [R1+0x33e8] ;  /* 0x0033e80001007983 */ /* 0x000ee20000300800 */
[----:B------:R-:W-:Y:S01]  /*28f30*/  HMMA.16816.F32 R16, R16, R8, R4 ;  /* 0x000000081010723c */ /* 0x000fe20000001804 */
[----:B------:R-:W4:Y:S02]  /*28f40*/  LDL.LU R25, [R1+0x24] ;  /* 0x0000240001197983 */ /* 0x000f240000300800 */
[----:B------:R-:W4:Y:S01]  /*28f50*/  LDL.LU R26, [R1+0x28] ;  /* 0x00002800011a7983 */ /* 0x000f220000300800 */
[----:B------:R-:W4:Y:S01]  /*28f60*/  LDL.LU R27, [R1+0x2c] ;  /* 0x00002c00011b7983 */ /* 0x000f220000300800 */
[----:B------:R-:W2:Y:S02]  /*28f70*/  LDL.LU.64 R6, [R1+0x33e0] ;  /* 0x0033e00001067983 */ /* 0x000ea40000300a00 */
[----:B------:R-:W2:Y:S11]  /*28f80*/  LDL.LU.64 R4, [R1+0x33d8] ;  /* 0x0033d80001047983 */ /* 0x000eb60000300a00 */
[----:B------:R-:W-:Y:S05]  /*28f90*/  @!UPT UIADD3 URZ, URZ, URZ, URZ ;  /* 0x0000003f3f3ff290 */ /* 0x000fea000fffe03f */
[----:B------:R-:W-:Y:S01]  /*28fa0*/  STL.64 [R1+0xd0], R16 ;  /* 0x0000d01001007387 */ /* 0x000fe20000100a00 */
[----:B------:R-:W-:Y:S03]  /*28fb0*/  STL.64 [R1+0xd8], R18 ;  /* 0x0000d81201007387 */ /* 0x000fe60000100a00 */
[----:B---3--:R-:W0:Y:S04]  /*28fc0*/  LDSM.16.MT88.4 R16, [R0+0xd000] ;  /* 0x00d000000010783b */ /* 0x008e280000004200 */
[----:B0-----:R0:W-:Y:S01]  /*28fd0*/  STL.64 [R1+0x3300], R18 ;  /* 0x0033001201007387 */ /* 0x0011e20000100a00 */
[----:B------:R1:W-:Y:S02]  /*28fe0*/  STL.64 [R1+0x32f8], R16 ;  /* 0x0032f81001007387 */ /* 0x0003e40000100a00 */
[----:B0-----:R-:W-:Y:S01]  /*28ff0*/  IMAD.MOV.U32 R18, RZ, RZ, R29 ;  /* 0x000000ffff127224 */ /* 0x001fe200078e001d */
[----:B-1----:R-:W3:Y:S01]  /*29000*/  LDL.LU R16, [R1+0x160] ;  /* 0x0001600001107983 */ /* 0x002ee20000300800 */
[----:B------:R-:W3:Y:S02]  /*29010*/  LDL.LU R17, [R1+0x164] ;  /* 0x0001640001117983 */ /* 0x000ee40000300800 */
[----:B------:R-:W3:Y:S02]  /*29020*/  LDL.LU R29, [R1+0x33d0] ;  /* 0x0033d000011d7983 */ /* 0x000ee40000300800 */
[----:B------:R-:W3:Y:S01]  /*29030*/  LDL.LU R19, [R1+0x16c] ;  /* 0x00016c0001137983 */ /* 0x000ee20000300800 */
[C---:B--2---:R-:W-:Y:S01]  /*29040*/  HMMA.16816.F32 R12, R20.reuse, R4, R12 ;  /* 0x00000004140c723c */ /* 0x044fe2000000180c */
[----:B---3--:R-:W-:Y:S01]  /*29050*/  STL.64 [R1+0x3378], R18 ;  /* 0x0033781201007387 */ /* 0x008fe20000100a00 */
[----:B------:R0:W-:Y:S03]  /*29060*/  STL.64 [R1+0x3370], R16 ;  /* 0x0033701001007387 */ /* 0x0001e60000100a00 */
[----:B0-----:R-:W2:Y:S01]  /*29070*/  LDL.LU R16, [R1+0x180] ;  /* 0x0001800001107983 */ /* 0x001ea20000300800 */
[----:B------:R-:W2:Y:S02]  /*29080*/  LDL.LU R17, [R1+0x184] ;  /* 0x0001840001117983 */ /* 0x000ea40000300800 */
[----:B------:R-:W2:Y:S01]  /*29090*/  LDL.LU R18, [R1+0x188] ;  /* 0x0001880001127983 */ /* 0x000ea20000300800 */
[----:B------:R-:W-:Y:S11]  /*290a0*/  MOV R19, R29 ;  /* 0x0000001d00137202 */ /* 0x000ff60000000f00 */
[----:B------:R-:W-:Y:S03]  /*290b0*/  @!UPT UIADD3 URZ, URZ, URZ, URZ ;  /* 0x0000003f3f3ff290 */ /* 0x000fe6000fffe03f */
[----:B------:R-:W-:Y:S01]  /*290c0*/  STL.64 [R1+0x1a0], R12 ;  /* 0x0001a00c01007387 */ /* 0x000fe20000100a00 */
[----:B------:R0:W-:Y:S02]  /*290d0*/  STL [R1+0x1a8], R14 ;  /* 0x0001a80e01007387 */ /* 0x0001e40000100800 */
[----:B------:R-:W-:Y:S02]  /*290e0*/  IMAD.MOV.U32 R29, RZ, RZ, R15 ;  /* 0x000000ffff1d7224 */ /* 0x000fe400078e000f */
[----:B0-----:R-:W3:Y:S01]  /*290f0*/  LDL.LU.64 R14, [R1+0x33c8] ;  /* 0x0033c800010e7983 */ /* 0x001ee20000300a00 */
[----:B------:R-:W3:Y:S02]  /*29100*/  LDL.LU.64 R12, [R1+0x33c0] ;  /* 0x0033c000010c7983 */ /* 0x000ee40000300a00 */
[----:B------:R-:W-:Y:S01]  /*29110*/  STL [R1+0x32e8], R29 ;  /* 0x0032e81d01007387 */ /* 0x000fe20000100800 */
[----:B---3--:R-:W-:Y:S01]  /*29120*/  HMMA.16816.F32 R20, R20, R8, R12 ;  /* 0x000000081414723c */ /* 0x008fe2000000180c */
[----:B------:R-:W4:Y:S01]  /*29130*/  LDL.LU.64 R14, [R1+0x33b8] ;  /* 0x0033b800010e7983 */ /* 0x000f220000300a00 */
[----:B------:R-:W4:Y:S11]  /*29140*/  LDL.LU.64 R12, [R1+0x33b0] ;  /* 0x0033b000010c7983 */ /* 0x000f360000300a00 */
[----:B------:R-:W-:Y:S10]  /*29150*/  @!UPT UIADD3 URZ, URZ, URZ, URZ ;  /* 0x0000003f3f3ff290 */ /* 0x000ff4000fffe03f */
[----:B------:R-:W-:Y:S01]  /*29160*/  STL.64 [R1+0xa0], R20 ;  /* 0x0000a01401007387 */ /* 0x000fe20000100a00 */
[----:B------:R0:W-:Y:S03]  /*29170*/  STL.64 [R1+0xa8], R22 ;  /* 0x0000a81601007387 */ /* 0x0001e60000100a00 */
[----:B0-----:R-:W3:Y:S01]  /*29180*/  LDL.LU.64 R22, [R1+0x33a8] ;  /* 0x0033a80001167983 */ /* 0x001ee20000300a00 */
[----:B------:R-:W3:Y:S01]  /*29190*/  LDL.LU.64 R20, [R1+0x33a0] ;  /* 0x0033a00001147983 */ /* 0x000ee20000300a00 */
[C---:B----4-:R-:W-:Y:S11]  /*291a0*/  HMMA.16816.F32 R12, R24.reuse, R4, R12 ;  /* 0x00000004180c723c */ /* 0x050ff6000000180c */
[----:B------:R-:W-:Y:S11]  /*291b0*/  @!UPT UIADD3 URZ, URZ, URZ, URZ ;  /* 0x0000003f3f3ff290 */ /* 0x000ff6000fffe03f */
[----:B------:R-:W-:Y:S01]  /*291c0*/  @!UPT UIADD3 URZ, URZ, URZ, URZ ;  /* 0x0000003f3f3ff290 */ /* 0x000fe2000fffe03f */
[----:B------:R0:W-:Y:S01]  /*291d0*/  STL.64 [R1+0x90], R12 ;  /* 0x0000900c01007387 */ /* 0x0001e20000100a00 */
[----:B------:R1:W-:Y:S01]  /*291e0*/  STL [R1+0x98], R14 ;  /* 0x0000980e01007387 */ /* 0x0003e20000100800 */
[----:B------:R-:W-:Y:S02]  /*291f0*/  MOV R29, R15 ;  /* 0x0000000f001d7202 */ /* 0x000fe40000000f00 */
[----:B0-----:R-:W4:Y:S01]  /*29200*/  LDL.LU R12, [R1+0x30] ;  /* 0x00003000010c7983 */ /* 0x001f220000300800 */
[----:B------:R-:W4:Y:S02]  /*29210*/  LDL.LU R13, [R1+0x34] ;  /* 0x00003400010d7983 */ /* 0x000f240000300800 */
[----:B-1----:R-:W4:Y:S02]  /*29220*/  LDL.LU R14, [R1+0x38] ;  /* 0x00003800010e7983 */ /* 0x002f240000300800 */
[----:B------:R-:W4:Y:S01]  /*29230*/  LDL.LU R15, [R1+0x3c] ;  /* 0x00003c00010f7983 */ /* 0x000f220000300800 */
[----:B------:R-:W-:Y:S01]  /*29240*/  STL [R1+0x32ec], R29 ;  /* 0x0032ec1d01007387 */ /* 0x000fe20000100800 */
[----:B---3--:R-:W-:Y:S01]  /*29250*/  HMMA.16816.F32 R24, R24, R8, R20 ;  /* 0x000000081818723c */ /* 0x008fe20000001814 */
[----:B------:R-:W3:Y:S02]  /*29260*/  LDL.LU.64 R22, [R1+0x3398] ;  /* 0x0033980001167983 */ /* 0x000ee40000300a00 */
[----:B------:R-:W2:Y:S11]  /*29270*/  LDL.LU.64 R20, [R1+0x3390] ;  /* 0x0033900001147983 */ /* 0x000eb60000300a00 */
[----:B------:R-:W-:Y:S09]  /*29280*/  @!UPT UIADD3 URZ, URZ, URZ, URZ ;  /* 0x0000003f3f3ff290 */ /* 0x000ff2000fffe03f */
[----:B------:R-:W-:Y:S01]  /*29290*/  STL.64 [R1+0x70], R24 ;  /* 0x0000701801007387 */ /* 0x000fe20000100a00 */
[----:B------:R-:W-:Y:S02]  /*292a0*/  STL.64 [R1+0x78], R26 ;  /* 0x0000781a01007387 */ /* 0x000fe40000100a00 */
[----:B------:R-:W0:Y:S02]  /*292b0*/  LDSM.16.MT88.4 R24, [R0+0xd080] ;  /* 0x00d080000018783b */ /* 0x000e240000004200 */
[----:B0-----:R2:W-:Y:S02]  /*292c0*/  STL.64 [R1+0x20], R24 ;  /* 0x0000201801007387 */ /* 0x0015e40000100a00 */
[----:B------:R0:W-:Y:S02]  /*292d0*/  STL [R1+0x2c], R27 ;  /* 0x00002c1b01007387 */ /* 0x0001e40000100800 */
[----:B------:R-:W-:Y:S01]  /*292e0*/  IMAD.MOV.U32 R29, RZ, RZ, R26 ;  /* 0x000000ffff1d7224 */ /* 0x000fe200078e001a */
[----:B--2---:R-:W-:Y:S01]  /*292f0*/  MOV R24, R20 ;  /* 0x0000001400187202 */ /* 0x004fe20000000f00 */
[----:B------:R-:W-:Y:S01]  /*29300*/  IMAD.MOV.U32 R25, RZ, RZ, R21 ;  /* 0x000000ffff197224 */ /* 0x000fe200078e0015 */
[----:B------:R-:W2:Y:S01]  /*29310*/  LDL.LU R20, [R1+0x338c] ;  /* 0x00338c0001147983 */ /* 0x000ea20000300800 */
[----:B------:R-:W2:Y:S01]  /*29320*/  LDL.LU R21, [R1+0x3388] ;  /* 0x0033880001157983 */ /* 0x000ea20000300800 */
[----:B---3--:R-:W-:Y:S01]  /*29330*/  MOV R26, R22 ;  /* 0x00000016001a7202 */ /* 0x008fe20000000f00 */
[----:B0-----:R-:W-:Y:S01]  /*29340*/  IMAD.MOV.U32 R27, RZ, RZ, R23 ;  /* 0x000000ffff1b7224 */ /* 0x001fe200078e0017 */
[----:B------:R-:W2:Y:S01]  /*29350*/  LDL.LU R22, [R1+0x3384] ;  /* 0x0033840001167983 */ /* 0x000ea20000300800 */
[----:B------:R-:W2:Y:S03]  /*29360*/  LDL.LU R23, [R1+0x3380] ;  /* 0x0033800001177983 */ /* 0x000ea60000300800 */
[----:B------:R-:W-:Y:S01]  /*29370*/  STL.64 [R1+0x3330], R26 ;  /* 0x0033301a01007387 */ /* 0x000fe20000100a00 */
[----:B------:R0:W-:Y:S03]  /*29380*/  STL.64 [R1+0x3328], R24 ;  /* 0x0033281801007387 */ /* 0x0001e60000100a00 */
[----:B0-----:R-:W3:Y:S01]  /*29390*/  LDL.LU R24, [R1+0x190] ;  /* 0x0001900001187983 */ /* 0x001ee20000300800 */
[----:B------:R-:W3:Y:S02]  /*293a0*/  LDL.LU R25, [R1+0x194] ;  /* 0x0001940001197983 */ /* 0x000ee40000300800 */
[----:B------:R-:W3:Y:S02]  /*293b0*/  LDL.LU R26, [R1+0x198] ;  /* 0x00019800011a7983 */ /* 0x000ee40000300800 */
[----:B------:R-:W3:Y:S01]  /*293c0*/  LDL.LU R27, [R1+0x19c] ;  /* 0x00019c00011b7983 */ /* 0x000ee20000300800 */
[----:B------:R-:W-:Y:S01]  /*293d0*/  STL [R1+0x32f4], R29 ;  /* 0x0032f41d01007387 */ /* 0x000fe20000100800 */
        /* <DEDUP_REMOVED lines=10> */
[----:B------:R-:W-:Y:S01]  /*29480*/  @!UPT UIADD3 URZ, URZ, URZ, URZ ;  /* 0x0000003f3f3ff290 */ /* 0x000fe2000fffe03f */
[----:B------:R0:W-:Y:S01]  /*29490*/  STL.64 [R1+0x60], R16 ;  /* 0x0000601001007387 */ /* 0x0001e20000100a00 */
[----:B------:R1:W-:Y:S02]  /*294a0*/  STL [R1+0x68], R18 ;  /* 0x0000681201007387 */ /* 0x0003e40000100800 */
[----:B------:R-:W4:Y:S02]  /*294b0*/  LDL.LU R20, [R1+0x140] ;  /* 0x0001400001147983 */ /* 0x000f240000300800 */
[----:B------:R-:W4:Y:S01]  /*294c0*/  LDL.LU R21, [R1+0x144] ;  /* 0x0001440001157983 */ /* 0x000f220000300800 */
[----:B------:R-:W4:Y:S01]  /*294d0*/  LDL.LU R22, [R1+0x148] ;  /* 0x0001480001167983 */ /* 0x000f220000300800 */
[----:B------:R-:W4:Y:S03]  /*294e0*/  LDL.LU R23, [R1+0x14c] ;  /* 0x00014c0001177983 */ /* 0x000f260000300800 */
[----:B0-----:R-:W2:Y:S01]  /*294f0*/  LDL.LU R16, [R1+0x110] ;  /* 0x0001100001107983 */ /* 0x001ea20000300800 */
[----:B------:R-:W2:Y:S01]  /*29500*/  LDL.LU R17, [R1+0x114] ;  /* 0x0001140001117983 */ /* 0x000ea20000300800 */
[----:B------:R-:W-:Y:S01]  /*29510*/  MOV R0, R19 ;  /* 0x0000001300007202 */ /* 0x000fe20000000f00 */
[----:B-1----:R-:W-:Y:S01]  /*29520*/  IMAD.MOV.U32 R18, RZ, RZ, R2 ;  /* 0x000000ffff127224 */ /* 0x002fe200078e0002 */
[----:B------:R-:W-:Y:S01]  /*29530*/  MOV R19, R7 ;  /* 0x0000000700137202 */ /* 0x000fe20000000f00 */
[----:B------:R-:W3:Y:S01]  /*29540*/  LDL.LU R2, [R1+0x336c] ;  /* 0x00336c0001027983 */ /* 0x000ee20000300800 */
[----:B------:R-:W3:Y:S03]  /*29550*/  LDL.LU R7, [R1+0x3368] ;  /* 0x0033680001077983 */ /* 0x000ee60000300800 */
[----:B------:R0:W-:Y:S02]  /*29560*/  STL.64 [R1+0x3310], R18 ;  /* 0x0033101201007387 */ /* 0x0001e40000100a00 */
[----:B0-----:R-:W-:Y:S01]  /*29570*/  IMAD.MOV.U32 R18, RZ, RZ, R11 ;  /* 0x000000ffff127224 */ /* 0x001fe200078e000b */
[----:B------:R-:W-:Y:S01]  /*29580*/  MOV R19, R10 ;  /* 0x0000000a00137202 */ /* 0x000fe20000000f00 */
[----:B--2---:R0:W-:Y:S02]  /*29590*/  STL.64 [R1+0x3308], R16 ;  /* 0x0033081001007387 */ /* 0x0041e40000100a00 */
[----:B0-----:R-:W-:-:S02]  /*295a0*/  IMAD.MOV.U32 R16, RZ, RZ, R3 ;  /* 0x000000ffff107224 */ /* 0x001fc400078e0003 */
[----:B------:R-:W2:Y:S01]  /*295b0*/  LDL.LU R3, [R1+0x3364] ;  /* 0x0033640001037983 */ /* 0x000ea20000300800 */
[----:B------:R-:W-:Y:S02]  /*295c0*/  MOV R17, R6 ;  /* 0x0000000600117202 */ /* 0x000fe40000000f00 */
[----:B------:R-:W3:Y:S02]  /*295d0*/  LDL.LU R6, [R1+0x3360] ;  /* 0x0033600001067983 */ /* 0x000ee40000300800 */
[----:B------:R-:W3:Y:S01]  /*295e0*/  LDL.LU R11, [R1+0x335c] ;  /* 0x00335c00010b7983 */ /* 0x000ee20000300800 */
[----:B------:R-:W3:Y:S01]  /*295f0*/  LDL.LU R10, [R1+0x3358] ;  /* 0x00335800010a7983 */ /* 0x000ee20000300800 */
[----:B----4-:R-:W-:Y:S01]  /*29600*/  HMMA.16816.F32 R20, R12, R4, R20 ;  /* 0x000000040c14723c */ /* 0x010fe20000001814 */
[----:B------:R-:W-:Y:S11]  /*29610*/  STL [R1+0x32f0], R0 ;  /* 0x0032f00001007387 */ /* 0x000ff60000100800 */
[----:B------:R-:W-:Y:S11]  /*29620*/  @!UPT UIADD3 URZ, URZ, URZ, URZ ;  /* 0x0000003f3f3ff290 */ /* 0x000ff6000fffe03f */
[----:B------:R-:W-:Y:S01]  /*29630*/  STL.64 [R1+0xc0], R20 ;  /* 0x0000c01401007387 */ /* 0x000fe20000100a00 */
[----:B------:R-:W-:Y:S03]  /*29640*/  STL.64 [R1+0xc8], R22 ;  /* 0x0000c81601007387 */ /* 0x000fe60000100a00 */
[----:B--2---:R-:W0:Y:S04]  /*29650*/  LDSM.16.MT88.4 R20, [R3+0xd000] ;  /* 0x00d000000314783b */ /* 0x004e280000004200 */
[----:B0-----:R-:W-:Y:S01]  /*29660*/  STL [R1+0x10], R20 ;  /* 0x0000101401007387 */ /* 0x001fe20000100800 */
[----:B------:R-:W-:Y:S02]  /*29670*/  IMAD.MOV.U32 R29, RZ, RZ, R21 ;  /* 0x000000ffff1d7224 */ /* 0x000fe400078e0015 */
[----:B------:R-:W-:Y:S01]  /*29680*/  STL [R1+0x18], R22 ;  /* 0x0000181601007387 */ /* 0x000fe20000100800 */
[----:B------:R-:W-:-:S02]  /*29690*/  MOV R0, R23 ;  /* 0x0000001700007202 */ /* 0x000fc40000000f00 */
[----:B------:R-:W0:Y:S04]  /*296a0*/  LDSM.16.MT88.4 R20, [R3+0xd080] ;  /* 0x00d080000314783b */ /* 0x000e280000004200 */
[----:B0-----:R-:W-:Y:S01]  /*296b0*/  STL.64 [R1], R20 ;  /* 0x0000001401007387 */ /* 0x001fe20000100a00 */
[----:B------:R-:W-:Y:S02]  /*296c0*/  STL.64 [R1+0x8], R22 ;  /* 0x0000081601007387 */ /* 0x000fe40000100a00 */
[----:B---3--:R-:W0:Y:S02]  /*296d0*/  LDSM.16.MT88.4 R20, [R2+0xd000] ;  /* 0x00d000000214783b */ /* 0x008e240000004200 */
[----:B0-----:R0:W-:Y:S02]  /*296e0*/  STL.64 [R1+0x3258], R22 ;  /* 0x0032581601007387 */ /* 0x0011e40000100a00 */
[----:B------:R1:W-:Y:S02]  /*296f0*/  STL.64 [R1+0x3250], R20 ;  /* 0x0032501401007387 */ /* 0x0003e40000100a00 */
[----:B0-----:R-:W-:-:S02]  /*29700*/  IMAD.MOV.U32 R22, RZ, RZ, R6 ;  /* 0x000000ffff167224 */ /* 0x001fc400078e0006 */
[----:B-1----:R-:W-:Y:S01]  /*29710*/  IMAD.MOV.U32 R20, RZ, RZ, R10 ;  /* 0x000000ffff147224 */ /* 0x002fe200078e000a */
[----:B------:R-:W-:Y:S02]  /*29720*/  MOV R21, R11 ;  /* 0x0000000b00157202 */ /* 0x000fe40000000f00 */
[----:B------:R-:W-:Y:S01]  /*29730*/  MOV R23, R7 ;  /* 0x0000000700177202 */ /* 0x000fe20000000f00 */
[----:B------:R-:W2:Y:S01]  /*29740*/  LDL.LU R10, [R1+0x3354] ;  /* 0x00335400010a7983 */ /* 0x000ea20000300800 */
[----:B------:R-:W2:Y:S02]  /*29750*/  LDL.LU R11, [R1+0x3350] ;  /* 0x00335000010b7983 */ /* 0x000ea40000300800 */
[----:B------:R-:W3:Y:S02]  /*29760*/  LDL.LU R6, [R1+0x334c] ;  /* 0x00334c0001067983 */ /* 0x000ee40000300800 */
[----:B------:R-:W3:Y:S01]  /*29770*/  LDL.LU R7, [R1+0x3348] ;  /* 0x0033480001077983 */ /* 0x000ee20000300800 */
[----:B------:R-:W-:Y:S01]  /*29780*/  HMMA.16816.F32 R20, R12, R8, R20 ;  /* 0x000000080c14723c */ /* 0x000fe20000001814 */
[----:B------:R-:W0:Y:S11]  /*29790*/  LDSM.16.MT88.4 R12, [R2+0xd080] ;  /* 0x00d08000020c783b */ /* 0x000e360000004200 */
[----:B------:R-:W-:Y:S11]  /*297a0*/  @!UPT UIADD3 URZ, URZ, URZ, URZ ;  /* 0x0000003f3f3ff290 */ /* 0x000ff6000fffe03f */
[----:B------:R0:W-:Y:S01]  /*297b0*/  STL.64 [R1+0x140], R20 ;  /* 0x0001401401007387 */ /* 0x0001e20000100a00 */
[----:B------:R1:W-:Y:S02]  /*297c0*/  STL.64 [R1+0x148], R22 ;  /* 0x0001481601007387 */ /* 0x0003e40000100a00 */
[----:B0-----:R-:W-:Y:S01]  /*297d0*/  IMAD.MOV.U32 R21, RZ, RZ, R14 ;  /* 0x000000ffff157224 */ /* 0x001fe200078e000e */
[----:B------:R-:W-:Y:S01]  /*297e0*/  MOV R20, R15 ;  /* 0x0000000f00147202 */ /* 0x000fe20000000f00 */
[----:B-1----:R-:W-:Y:S01]  /*297f0*/  IMAD.MOV.U32 R23, RZ, RZ, R12 ;  /* 0x000000ffff177224 */ /* 0x002fe200078e000c */
[----:B------:R-:W-:Y:S01]  /*29800*/  MOV R22, R13 ;  /* 0x0000000d00167202 */ /* 0x000fe20000000f00 */
[----:B------:R-:W3:Y:S01]  /*29810*/  LDL.LU.64 R14, [R1+0x3340] ;  /* 0x00334000010e7983 */ /* 0x000ee20000300a00 */
[----:B------:R-:W3:Y:S02]  /*29820*/  LDL.LU.64 R12, [R1+0x3338] ;  /* 0x00333800010c7983 */ /* 0x000ee40000300a00 */
[----:B------:R-:W-:Y:S01]  /*29830*/  STL [R1+0x3230], R2 ;  /* 0x0032300201007387 */ /* 0x000fe20000100800 */
[C---:B---3--:R-:W-:Y:S11]  /*29840*/  HMMA.16816.F32 R24, R12.reuse, R6, R24 ;  /* 0x000000060c18723c */ /* 0x048ff60000001818 */
[----:B------:R-:W-:Y:S11]  /*29850*/  @!UPT UIADD3 URZ, URZ, URZ, URZ ;  /* 0x0000003f3f3ff290 */ /* 0x000ff6000fffe03f */
[----:B------:R-:W-:Y:S01]  /*29860*/  @!UPT UIADD3 URZ, URZ, URZ, URZ ;  /* 0x0000003f3f3ff290 */ /* 0x000fe2000fffe03f */
[----:B------:R-:W-:Y:S01]  /*29870*/  STL.64 [R1+0x180], R24 ;  /* 0x0001801801007387 */ /* 0x000fe20000100a00 */
[----:B------:R0:W-:Y:S03]  /*29880*/  STL.64 [R1+0x188], R26 ;  /* 0x0001881a01007387 */ /* 0x0001e60000100a00 */
[----:B0-----:R-:W2:Y:S01]  /*29890*/  LDL.LU.64 R26, [R1+0x3330] ;  /* 0x00333000011a7983 */ /* 0x001ea20000300a00 */
[----:B------:R-:W2:Y:S02]  /*298a0*/  LDL.LU.64 R24, [R1+0x3328] ;  /* 0x0033280001187983 */ /* 0x000ea40000300a00 */
[----:B--2---:R-:W-:Y:S01]  /*298b0*/  HMMA.16816.F32 R12, R12, R10, R24 ;  /* 0x0000000a0c0c723c */ /* 0x004fe20000001818 */
[----:B------:R-:W2:Y:S01]  /*298c0*/  LDL.LU.64 R26, [R1+0x3320] ;  /* 0x00332000011a7983 */ /* 0x000ea20000300a00 */
[----:B------:R-:W2:Y:S11]  /*298d0*/  LDL.LU.64 R24, [R1+0x3318] ;  /* 0x0033180001187983 */ /* 0x000eb60000300a00 */
[----:B------:R-:W-:Y:S10]  /*298e0*/  @!UPT UIADD3 URZ, URZ, URZ, URZ ;  /* 0x0000003f3f3ff290 */ /* 0x000ff4000fffe03f */
[----:B------:R0:W-:Y:S01]  /*298f0*/  STL.64 [R1+0x160], R12 ;  /* 0x0001600c01007387 */ /* 0x0001e20000100a00 */
[----:B------:R-:W-:Y:S01]  /*29900*/  IMAD.MOV.U32 R5, RZ, RZ, R14 ;  /* 0x000000ffff057224 */ /* 0x000fe200078e000e */
[----:B------:R-:W-:Y:S02]  /*29910*/  MOV R4, R15 ;  /* 0x0000000f00047202 */ /* 0x000fe40000000f00 */
        /* <DEDUP_REMOVED lines=9> */
[----:B------:R0:W-:Y:S01]  /*299b0*/  STL [R1+0x174], R17 ;  /* 0x0001741101007387 */ /* 0x0001e20000100800 */
[----:B------:R-:W-:Y:S01]  /*299c0*/  MOV R9, R18 ;  /* 0x0000001200097202 */ /* 0x000fe20000000f00 */
[----:B------:R-:W-:Y:S02]  /*299d0*/  IMAD.MOV.U32 R8, RZ, RZ, R19 ;  /* 0x000000ffff087224 */ /* 0x000fe400078e0013 */
[----:B------:R-:W-:Y:S01]  /*299e0*/  IMAD.MOV.U32 R2, RZ, RZ, R16 ;  /* 0x000000ffff027224 */ /* 0x000fe200078e0010 */
[----:B------:R-:W2:Y:S04]  /*299f0*/  LDL.LU.64 R18, [R1+0x3310] ;  /* 0x0033100001127983 */ /* 0x000ea80000300a00 */
[----:B0-----:R-:W2:Y:S01]  /*29a00*/  LDL.LU.64 R16, [R1+0x3308] ;  /* 0x0033080001107983 */ /* 0x001ea20000300a00 */
[----:B------:R-:W-:Y:S01]  /*29a10*/  STL [R1+0x3234], R2 ;  /* 0x0032340201007387 */ /* 0x000fe20000100800 */
[----:B--2---:R-:W-:Y:S02]  /*29a20*/  HMMA.16816.F32 R24, R24, R10, R16 ;  /* 0x0000000a1818723c */ /* 0x004fe40000001810 */
[----:B------:R-:W2:Y:S01]  /*29a30*/  LDL.LU.64 R18, [R1+0x3300] ;  /* 0x0033000001127983 */ /* 0x000ea20000300a00 */
[----:B------:R-:W2:Y:S11]  /*29a40*/  LDL.LU.64 R16, [R1+0x32f8] ;  /* 0x0032f80001107983 */ /* 0x000eb60000300a00 */
[----:B------:R-:W-:Y:S09]  /*29a50*/  @!UPT UIADD3 URZ, URZ, URZ, URZ ;  /* 0x0000003f3f3ff290 */ /* 0x000ff2000fffe03f */
[----:B------:R0:W-:Y:S01]  /*29a60*/  STL.64 [R1+0x150], R24 ;  /* 0x0001501801007387 */ /* 0x0001e20000100a00 */
[----:B------:R1:W-:Y:S03]  /*29a70*/  STL.64 [R1+0x158], R26 ;  /* 0x0001581a01007387 */ /* 0x0003e60000100a00 */
[----:B0-----:R-:W2:Y:S01]  /*29a80*/  LDL.LU R24, [R1+0xf0] ;  /* 0x0000f00001187983 */ /* 0x001ea20000300800 */
[----:B------:R-:W2:Y:S02]  /*29a90*/  LDL.LU R25, [R1+0xf4] ;  /* 0x0000f40001197983 */ /* 0x000ea40000300800 */
[----:B-1----:R-:W2:Y:S02]  /*29aa0*/  LDL.LU R26, [R1+0xf8] ;  /* 0x0000f800011a7983 */ /* 0x002ea40000300800 */
[----:B------:R-:W2:Y:S01]  /*29ab0*/  LDL.LU R27, [R1+0xfc] ;  /* 0x0000fc00011b7983 */ /* 0x000ea20000300800 */
[----:B------:R-:W-:Y:S01]  /*29ac0*/  STL.64 [R1+0x32d8], R10 ;  /* 0x0032d80a01007387 */ /* 0x000fe20000100a00 */
[C---:B--2---:R-:W-:Y:S08]  /*29ad0*/  HMMA.16816.F32 R24, R16.reuse, R6, R24 ;  /* 0x000000061018723c */ /* 0x044ff00000001818 */
[----:B---3--:R-:W-:Y:S11]  /*29ae0*/  HMMA.16816.F32 R12, R16, R10, R12 ;  /* 0x0000000a100c723c */ /* 0x008ff6000000180c */
[----:B------:R-:W-:Y:S04]  /*29af0*/  @!UPT UIADD3 URZ, URZ, URZ, URZ ;  /* 0x0000003f3f3ff290 */ /* 0x000fe8000fffe03f */
[----:B------:R-:W-:Y:S01]  /*29b00*/  STL.64 [R1+0x130], R24 ;  /* 0x0001301801007387 */ /* 0x000fe20000100a00 */
[----:B------:R-:W-:Y:S02]  /*29b10*/  STL.64 [R1+0x138], R26 ;  /* 0x0001381a01007387 */ /* 0x000fe40000100a00 */
[----:B------:R-:W0:Y:S04]  /*29b20*/  LDSM.16.MT88.4 R24, [R28+0xe000] ;  /* 0x00e000001c18783b */ /* 0x000e280000004200 */
[----:B------:R-:W-:Y:S01]  /*29b30*/  STL.64 [R1+0x32d0], R8 ;  /* 0x0032d00801007387 */ /* 0x000fe20000100a00 */
[----:B------:R-:W-:Y:S01]  /*29b40*/  STL.64 [R1+0x120], R12 ;  /* 0x0001200c01007387 */ /* 0x000fe20000100a00 */
[----:B------:R-:W-:Y:S03]  /*29b50*/  STL.64 [R1+0x128], R14 ;  /* 0x0001280e01007387 */ /* 0x000fe60000100a00 */
[----:B0-----:R0:W-:Y:S01]  /*29b60*/  STL.64 [R1+0x3220], R26 ;  /* 0x0032201a01007387 */ /* 0x0011e20000100a00 */
[----:B------:R1:W-:Y:S01]  /*29b70*/  STL.64 [R1+0x3218], R24 ;  /* 0x0032181801007387 */ /* 0x0003e20000100a00 */
[----:B0-----:R-:W-:Y:S01]  /*29b80*/  MOV R26, R21 ;  /* 0x00000015001a7202 */ /* 0x001fe20000000f00 */
[----:B------:R-:W-:Y:S01]  /*29b90*/  IMAD.MOV.U32 R27, RZ, RZ, R20 ;  /* 0x000000ffff1b7224 */ /* 0x000fe200078e0014 */
[----:B-1----:R-:W-:Y:S01]  /*29ba0*/  MOV R24, R23 ;  /* 0x0000001700187202 */ /* 0x002fe20000000f00 */
[----:B------:R-:W-:-:S03]  /*29bb0*/  IMAD.MOV.U32 R25, RZ, RZ, R22 ;  /* 0x000000ffff197224 */ /* 0x000fc600078e0016 */
[----:B------:R-:W-:Y:S02]  /*29bc0*/  STL.64 [R1+0x3248], R26 ;  /* 0x0032481a01007387 */ /* 0x000fe40000100a00 */
[----:B------:R0:W-:Y:S02]  /*29bd0*/  STL.64 [R1+0x3240], R24 ;  /* 0x0032401801007387 */ /* 0x0001e40000100a00 */
[----:B0-----:R-:W2:Y:S01]  /*29be0*/  LDL.LU R24, [R1+0x80] ;  /* 0x0000800001187983 */ /* 0x001ea20000300800 */
[----:B------:R-:W2:Y:S02]  /*29bf0*/  LDL.LU R25, [R1+0x84] ;  /* 0x0000840001197983 */ /* 0x000ea40000300800 */
[----:B------:R-:W3:Y:S02]  /*29c00*/  LDL.LU R26, [R1+0x88] ;  /* 0x00008800011a7983 */ /* 0x000ee40000300800 */
[----:B------:R-:W3:Y:S02]  /*29c10*/  LDL.LU R27, [R1+0x8c] ;  /* 0x00008c00011b7983 */ /* 0x000ee40000300800 */
[----:B---3--:R-:W-:Y:S01]  /*29c20*/  STL.64 [R1+0x3268], R26 ;  /* 0x0032681a01007387 */ /* 0x008fe20000100a00 */
[----:B--2---:R0:W-:Y:S02]  /*29c30*/  STL.64 [R1+0x3260], R24 ;  /* 0x0032601801007387 */ /* 0x0041e40000100a00 */
[----:B------:R-:W2:Y:S02]  /*29c40*/  LDL.LU R20, [R1] ;  /* 0x0000000001147983 */ /* 0x000ea40000300800 */
[----:B------:R-:W2:Y:S01]  /*29c50*/  LDL.LU R21, [R1+0x4] ;  /* 0x0000040001157983 */ /* 0x000ea20000300800 */
[----:B------:R-:W3:Y:S01]  /*29c60*/  LDL.LU R22, [R1+0x8] ;  /* 0x0000080001167983 */ /* 0x000ee20000300800 */
[----:B------:R-:W3:Y:S03]  /*29c70*/  LDL.LU R23, [R1+0xc] ;  /* 0x00000c0001177983 */ /* 0x000ee60000300800 */
[----:B---3--:R-:W-:Y:S01]  /*29c80*/  STL.64 [R1+0x3288], R22 ;  /* 0x0032881601007387 */ /* 0x008fe20000100a00 */
[----:B--2---:R1:W-:Y:S02]  /*29c90*/  STL.64 [R1+0x3280], R20 ;  /* 0x0032801401007387 */ /* 0x0043e40000100a00 */
[----:B0-----:R-:W2:Y:S02]  /*29ca0*/  LDL.LU R24, [R1+0x70] ;  /* 0x0000700001187983 */ /* 0x001ea40000300800 */
[----:B------:R-:W2:Y:S01]  /*29cb0*/  LDL.LU R25, [R1+0x74] ;  /* 0x0000740001197983 */ /* 0x000ea20000300800 */
[----:B------:R-:W3:Y:S01]  /*29cc0*/  LDL.LU R26, [R1+0x78] ;  /* 0x00007800011a7983 */ /* 0x000ee20000300800 */
[----:B------:R-:W3:Y:S03]  /*29cd0*/  LDL.LU R27, [R1+0x7c] ;  /* 0x00007c00011b7983 */ /* 0x000ee60000300800 */
[----:B-1----:R-:W4:Y:S01]  /*29ce0*/  LDL.LU R20, [R1+0x10] ;  /* 0x0000100001147983 */ /* 0x002f220000300800 */
[----:B------:R-:W-:-:S02]  /*29cf0*/  MOV R21, R29 ;  /* 0x0000001d00157202 */ /* 0x000fc40000000f00 */
[----:B------:R-:W2:Y:S02]  /*29d00*/  LDL.LU R29, [R1+0x32f4] ;  /* 0x0032f400011d7983 */ /* 0x000ea40000300800 */
[----:B------:R-:W2:Y:S02]  /*29d10*/  LDL.LU R22, [R1+0x18] ;  /* 0x0000180001167983 */ /* 0x000ea40000300800 */
[----:B------:R-:W-:Y:S02]  /*29d20*/  IMAD.MOV.U32 R23, RZ, RZ, R0 ;  /* 0x000000ffff177224 */ /* 0x000fe400078e0000 */
[----:B------:R-:W3:Y:S04]  /*29d30*/  LDL.LU R0, [R1+0x32f0] ;  /* 0x0032f00001007983 */ /* 0x000ee80000300800 */
[----:B--2---:R0:W-:Y:S01]  /*29d40*/  STL.64 [R1+0x32b8], R22 ;  /* 0x0032b81601007387 */ /* 0x0041e20000100a00 */
[----:B----4-:R1:W-:Y:S01]  /*29d50*/  STL.64 [R1+0x32b0], R20 ;  /* 0x0032b01401007387 */ /* 0x0103e20000100a00 */
[----:B0-----:R-:W-:-:S02]  /*29d60*/  MOV R22, R29 ;  /* 0x0000001d00167202 */ /* 0x001fc40000000f00 */
[----:B-1----:R-:W2:Y:S01]  /*29d70*/  LDL.LU R20, [R1+0x20] ;  /* 0x0000200001147983 */ /* 0x002ea20000300800 */
[----:B------:R-:W2:Y:S02]  /*29d80*/  LDL.LU R21, [R1+0x24] ;  /* 0x0000240001157983 */ /* 0x000ea40000300800 */
[----:B------:R-:W4:Y:S02]  /*29d90*/  LDL.LU R29, [R1+0x32ec] ;  /* 0x0032ec00011d7983 */ /* 0x000f240000300800 */
[----:B------:R-:W2:Y:S01]  /*29da0*/  LDL.LU R23, [R1+0x2c] ;  /* 0x00002c0001177983 */ /* 0x000ea20000300800 */
[----:B---3--:R-:W-:Y:S01]  /*29db0*/  STL.64 [R1+0x3278], R26 ;  /* 0x0032781a01007387 */ /* 0x008fe20000100a00 */
[----:B------:R0:W-:Y:S03]  /*29dc0*/  STL.64 [R1+0x3270], R24 ;  /* 0x0032701801007387 */ /* 0x0001e60000100a00 */
[----:B0-----:R-:W3:Y:S01]  /*29dd0*/  LDL.LU R24, [R1+0x90] ;  /* 0x0000900001187983 */ /* 0x001ee20000300800 */
[----:B------:R-:W3:Y:S02]  /*29de0*/  LDL.LU R25, [R1+0x94] ;  /* 0x0000940001197983 */ /* 0x000ee40000300800 */
[----:B------:R-:W2:Y:S02]  /*29df0*/  LDL.LU R26, [R1+0x98] ;  /* 0x00009800011a7983 */ /* 0x000ea40000300800 */
[----:B----4-:R-:W-:-:S02]  /*29e00*/  IMAD.MOV.U32 R27, RZ, RZ, R29 ;  /* 0x000000ffff1b7224 */ /* 0x010fc400078e001d */
[----:B------:R-:W4:Y:S01]  /*29e10*/  LDL.LU R29, [R1+0x32e8] ;  /* 0x0032e800011d7983 */ /* 0x000f220000300800 */
[----:B------:R-:W4:Y:S02]  /*29e20*/  LDL.LU R8, [R1+0xe0] ;  /* 0x0000e00001087983 */ /* 0x000f240000300800 */
[----:B------:R-:W4:Y:S02]  /*29e30*/  LDL.LU R9, [R1+0xe4] ;  /* 0x0000e40001097983 */ /* 0x000f240000300800 */
[----:B------:R-:W4:Y:S01]  /*29e40*/  LDL.LU R10, [R1+0xe8] ;  /* 0x0000e800010a7983 */ /* 0x000f220000300800 */
[----:B------:R-:W4:Y:S04]  /*29e50*/  LDL.LU R11, [R1+0xec] ;  /* 0x0000ec00010b7983 */ /* 0x000f280000300800 */
[----:B--2---:R-:W-:Y:S01]  /*29e60*/  STL.64 [R1+0x3298], R26 ;  /* 0x0032981a01007387 */ /* 0x004fe20000100a00 */
[----:B---3--:R0:W-:Y:S03]  /*29e70*/  STL.64 [R1+0x3290], R24 ;  /* 0x0032901801007387 */ /* 0x0081e60000100a00 */
[----:B0-----:R-:W2:Y:S01]  /*29e80*/  LDL.LU R24, [R1+0xa0] ;  /* 0x0000a00001187983 */ /* 0x001ea20000300800 */
[----:B------:R-:W2:Y:S02]  /*29e90*/  LDL.LU R25, [R1+0xa4] ;  /* 0x0000a40001197983 */ /* 0x000ea40000300800 */
[----:B------:R-:W3:Y:S02]  /*29ea0*/  LDL.LU R26, [R1+0xa8] ;  /* 0x0000a800011a7983 */ /* 0x000ee40000300800 */
[----:B------:R-:W3:Y:S02]  /*29eb0*/  LDL.LU R27, [R1+0xac] ;  /* 0x0000ac00011b7983 */ /* 0x000ee40000300800 */
[----:B---3--:R-:W-:Y:S01]  /*29ec0*/  STL.64 [R1+0x32a8], R26 ;  /* 0x0032a81a01007387 */ /* 0x008fe20000100a00 */
[----:B--2---:R0:W-:Y:S03]  /*29ed0*/  STL.64 [R1+0x32a0], R24 ;  /* 0x0032a01801007387 */ /* 0x0041e60000100a00 */
[----:B0-----:R-:W2:Y:S01]  /*29ee0*/  LDL.LU R24, [R1+0x1a0] ;  /* 0x0001a00001187983 */ /* 0x001ea20000300800 */
[----:B------:R-:W2:Y:S02]  /*29ef0*/  LDL.LU R25, [R1+0x1a4] ;  /* 0x0001a40001197983 */ /* 0x000ea40000300800 */
[----:B------:R-:W3:Y:S01]  /*29f00*/  LDL.LU R26, [R1+0x1a8] ;  /* 0x0001a800011a7983 */ /* 0x000ee20000300800 */
[----:B----4-:R-:W-:-:S02]  /*29f10*/  MOV R27, R29 ;  /* 0x0000001d001b7202 */ /* 0x010fc40000000f00 */
[----:B------:R-:W4:Y:S01]  /*29f20*/  LDL.LU R29, [R1+0x32e4] ;  /* 0x0032e400011d7983 */ /* 0x000f220000300800 */
[----:B------:R-:W-:Y:S03]  /*29f30*/  HMMA.16816.F32 R8, R20, R6, R8 ;  /* 0x000000061408723c */ /* 0x000fe60000001808 */
[----:B----4-:R-:W0:Y:S04]  /*29f40*/  LDSM.16.M88.4 R16, [R29+0x20180] ;  /* 0x020180001d10783b */ /* 0x010e280000000200 */
[----:B------:R-:W1:Y:S04]  /*29f50*/  LDSM.16.M88.4 R12, [R29+0x30180] ;  /* 0x030180001d0c783b */ /* 0x000e680000000200 */
[----:B---3--:R-:W-:Y:S01]  /*29f60*/  STL.64 [R1+0x32c8], R26 ;  /* 0x0032c81a01007387 */ /* 0x008fe20000100a00 */
[----:B--2---:R2:W-:Y:S03]  /*29f70*/  STL.64 [R1+0x32c0], R24 ;  /* 0x0032c01801007387 */ /* 0x0045e60000100a00 */
[----:B--2---:R-:W2:Y:S01]  /*29f80*/  LDL.LU R24, [R1+0xd0] ;  /* 0x0000d00001187983 */ /* 0x004ea20000300800 */
[----:B------:R-:W2:Y:S02]  /*29f90*/  LDL.LU R25, [R1+0xd4] ;  /* 0x0000d40001197983 */ /* 0x000ea40000300800 */
[----:B------:R-:W2:Y:S02]  /*29fa0*/  LDL.LU R26, [R1+0xd8] ;  /* 0x0000d800011a7983 */ /* 0x000ea40000300800 */
[----:B------:R-:W2:Y:S01]  /*29fb0*/  LDL.LU R27, [R1+0xdc] ;  /* 0x0000dc00011b7983 */ /* 0x000ea20000300800 */
[----:B0-----:R-:W-:Y:S01]  /*29fc0*/  STL [R1+0x3100], R18 ;  /* 0x0031001201007387 */ /* 0x001fe20000100800 */
[----:B------:R-:W-:Y:S02]  /*29fd0*/  STL [R1+0x30fc], R19 ;  /* 0x0030fc1301007387 */ /* 0x000fe40000100800 */
[----:B------:R0:W-:Y:S02]  /*29fe0*/  STL.64 [R1+0x3228], R16 ;  /* 0x0032281001007387 */ /* 0x0001e40000100a00 */
[----:B0-----:R-:W3:Y:S01]  /*29ff0*/  LDL.LU R16, [R1+0xc0] ;  /* 0x0000c00001107983 */ /* 0x001ee20000300800 */
[----:B------:R-:W3:Y:S02]  /*2a000*/  LDL.LU R17, [R1+0xc4] ;  /* 0x0000c40001117983 */ /* 0x000ee40000300800 */
[----:B------:R-:W3:Y:S02]  /*2a010*/  LDL.LU R18, [R1+0xc8] ;  /* 0x0000c80001127983 */ /* 0x000ee40000300800 */
[----:B------:R-:W3:Y:S01]  /*2a020*/  LDL.LU R19, [R1+0xcc] ;  /* 0x0000cc0001137983 */ /* 0x000ee20000300800 */
[----:B-1----:R-:W-:Y:S01]  /*2a030*/  STL [R1+0x3104], R14 ;  /* 0x0031040e01007387 */ /* 0x002fe20000100800 */
[----:B------:R0:W-:Y:S02]  /*2a040*/  STL [R1+0x30f8], R15 ;  /* 0x0030f80f01007387 */ /* 0x0001e40000100800 */
[----:B------:R1:W-:Y:S02]  /*2a050*/  STL.64 [R1+0x3210], R12 ;  /* 0x0032100c01007387 */ /* 0x0003e40000100a00 */
[----:B0-----:R-:W-:Y:S01]  /*2a060*/  IMAD.MOV.U32 R15, RZ, RZ, R0 ;  /* 0x000000ffff0f7224 */ /* 0x001fe200078e0000 */
[----:B-1----:R-:W4:Y:S01]  /*2a070*/  LDL.LU R12, [R1+0x60] ;  /* 0x00006000010c7983 */ /* 0x002f220000300800 */
[----:B------:R-:W4:Y:S02]  /*2a080*/  LDL.LU R13, [R1+0x64] ;  /* 0x00006400010d7983 */ /* 0x000f240000300800 */
[----:B------:R-:W4:Y:S02]  /*2a090*/  LDL.LU R14, [R1+0x68] ;  /* 0x00006800010e7983 */ /* 0x000f240000300800 */
[----:B------:R-:W2:Y:S01]  /*2a0a0*/  LDL.LU R0, [R1+0x32e0] ;  /* 0x0032e00001007983 */ /* 0x000ea20000300800 */
[----:B------:R-:W-:Y:S01]  /*2a0b0*/  STL [R1+0x2ea8], R29 ;  /* 0x002ea81d01007387 */ /* 0x000fe20000100800 */
[----:B------:R-:W-:Y:S02]  /*2a0c0*/  STL.64 [R1+0x110], R8 ;  /* 0x0001100801007387 */ /* 0x000fe40000100a00 */
[----:B------:R-:W-:Y:S02]  /*2a0d0*/  STL.64 [R1+0x118], R10 ;  /* 0x0001180a01007387 */ /* 0x000fe40000100a00 */
[----:B------:R-:W0:Y:S02]  /*2a0e0*/  LDSM.16.MT88.4 R8, [R28+0xe080] ;  /* 0x00e080001c08783b */ /* 0x000e240000004200 */
[----:B0-----:R-:W-:Y:S01]  /*2a0f0*/  MOV R2, R10 ;  /* 0x0000000a00027202 */ /* 0x001fe20000000f00 */
[----:B------:R-:W-:-:S02]  /*2a100*/  IMAD.MOV.U32 R29, RZ, RZ, R11 ;  /* 0x000000ffff1d7224 */ /* 0x000fc400078e000b */
[----:B------:R-:W2:Y:S01]  /*2a110*/  LDL.LU.64 R10, [R1+0x32d8] ;  /* 0x0032d800010a7983 */ /* 0x000ea20000300a00 */
[----:B------:R-:W-:Y:S01]  /*2a120*/  MOV R5, R8 ;  /* 0x0000000800057202 */ /* 0x000fe20000000f00 */
[----:B------:R-:W-:Y:S02]  /*2a130*/  IMAD.MOV.U32 R4, RZ, RZ, R9 ;  /* 0x000000ffff047224 */ /* 0x000fe400078e0009 */
[----:B------:R-:W3:Y:S01]  /*2a140*/  LDL.LU.64 R8, [R1+0x32d0] ;  /* 0x0032d00001087983 */ /* 0x000ee20000300a00 */
[----:B------:R-:W-:Y:S01]  /*2a150*/  STL [R1+0x31f0], R28 ;  /* 0x0031f01c01007387 */ /* 0x000fe20000100800 */
[----:B--2---:R-:W-:Y:S02]  /*2a160*/  HMMA.16816.F32 R20, R20, R10, R24 ;  /* 0x0000000a1414723c */ /* 0x004fe40000001818 */
[----:B------:R-:W2:Y:S01]  /*2a170*/  LDL.LU.64 R26, [R1+0x32c8] ;  /* 0x0032c800011a7983 */ /* 0x000ea20000300a00 */
[----:B------:R-:W2:Y:S11]  /*2a180*/  LDL.LU.64 R24, [R1+0x32c0] ;  /* 0x0032c00001187983 */ /* 0x000eb60000300a00 */
[----:B------:R-:W-:Y:S09]  /*2a190*/  @!UPT UIADD3 URZ, URZ, URZ, URZ ;  /* 0x0000003f3f3ff290 */ /* 0x000ff2000fffe03f */
[----:B------:R-:W-:Y:S01]  /*2a1a0*/  STL.64 [R1+0xf0], R20 ;  /* 0x0000f01401007387 */ /* 0x000fe20000100a00 */
[----:B------:R-:W-:Y:S02]  /*2a1b0*/  STL.64 [R1+0xf8], R22 ;  /* 0x0000f81601007387 */ /* 0x000fe40000100a00 */
[----:B------:R-:W0:Y:S02]  /*2a1c0*/  LDSM.16.MT88.4 R20, [R0+0xe000] ;  /* 0x00e000000014783b */ /* 0x000e240000004200 */
[----:B0-----:R-:W-:Y:S02]  /*2a1d0*/  STL.64 [R1+0x30], R20 ;  /* 0x0000301401007387 */ /* 0x001fe40000100a00 */
[----:B------:R0:W-:Y:S02]  /*2a1e0*/  STL.64 [R1+0x38], R22 ;  /* 0x0000381601007387 */ /* 0x0001e40000100a00 */
        /* <DEDUP_REMOVED lines=40> */
[----:B------:R0:W-:Y:S03]  /*2a470*/  STL.64 [R1+0xa8], R26 ;  /* 0x0000a81a01007387 */ /* 0x0001e60000100a00 */
[----:B0-----:R-:W3:Y:S01]  /*2a480*/  LDL.LU.64 R26, [R1+0x3248] ;  /* 0x00324800011a7983 */ /* 0x001ee20000300a00 */
[----:B------:R-:W3:Y:S01]  /*2a490*/  LDL.LU.64 R24, [R1+0x3240] ;  /* 0x0032400001187983 */ /* 0x000ee20000300a00 */
[----:B----4-:R-:W-:Y:S08]  /*2a4a0*/  HMMA.16816.F32 R20, R20, R10, R12 ;  /* 0x0000000a1414723c */ /* 0x010ff0000000180c */
[----:B---3--:R-:W-:Y:S01]  /*2a4b0*/  HMMA.16816.F32 R12, R24, R6, R16 ;  /* 0x00000006180c723c */ /* 0x008fe20000001810 */
[----:B------:R-:W2:Y:S11]  /*2a4c0*/  LDL.LU R16, [R1+0x140] ;  /* 0x0001400001107983 */ /* 0x000eb60000300800 */
[----:B------:R-:W-:Y:S03]  /*2a4d0*/  @!UPT UIADD3 URZ, URZ, URZ, URZ ;  /* 0x0000003f3f3ff290 */ /* 0x000fe6000fffe03f */
[----:B------:R-:W-:Y:S02]  /*2a4e0*/  STL.64 [R1+0x70], R20 ;  /* 0x0000701401007387 */ /* 0x000fe40000100a00 */
[----:B------:R-:W-:Y:S02]  /*2a4f0*/  STL.64 [R1+0x78], R22 ;  /* 0x0000781601007387 */ /* 0x000fe40000100a00 */
[----:B------:R-:W-:Y:S04]  /*2a500*/  LDSM.16.MT88.4 R20, [R3+0xe000] ;  /* 0x00e000000314783b */ /* 0x000fe80000004200 */
[----:B------:R-:W-:Y:S01]  /*2a510*/  STL.64 [R1+0x60], R12 ;  /* 0x0000600c01007387 */ /* 0x000fe20000100a00 */
[----:B------:R-:W-:Y:S02]  /*2a520*/  STL.64 [R1+0x68], R14 ;  /* 0x0000680e01007387 */ /* 0x000fe40000100a00 */
[----:B------:R-:W0:Y:S04]  /*2a530*/  LDSM.16.MT88.4 R12, [R0+0xe080] ;  /* 0x00e08000000c783b */ /* 0x000e280000004200 */
[----:B------:R-:W2:Y:S01]  /*2a540*/  LDL.LU R17, [R1+0x144] ;  /* 0x0001440001117983 */ /* 0x000ea20000300800 */
[----:B------:R-:W2:Y:S01]  /*2a550*/  LDL.LU R18, [R1+0x148] ;  /* 0x0001480001127983 */ /* 0x000ea20000300800 */
[----:B------:R-:W2:Y:S03]  /*2a560*/  LDL.LU R19, [R1+0x14c] ;  /* 0x00014c0001137983 */ /* 0x000ea60000300800 */
[----:B0-----:R0:W-:Y:S01]  /*2a570*/  STL.64 [R1], R12 ;  /* 0x0000000c01007387 */ /* 0x0011e20000100a00 */
[----:B------:R1:W-:Y:S01]  /*2a580*/  STL [R1+0x8], R14 ;  /* 0x0000080e01007387 */ /* 0x0003e20000100800 */
[----:B------:R-:W-:-:S02]  /*2a590*/  MOV R28, R15 ;  /* 0x0000000f001c7202 */ /* 0x000fc40000000f00 */
[----:B0-----:R-:W3:Y:S01]  /*2a5a0*/  LDL.LU R12, [R1+0x180] ;  /* 0x00018000010c7983 */ /* 0x001ee20000300800 */
[----:B------:R-:W3:Y:S02]  /*2a5b0*/  LDL.LU R13, [R1+0x184] ;  /* 0x00018400010d7983 */ /* 0x000ee40000300800 */
[----:B-1----:R-:W3:Y:S02]  /*2a5c0*/  LDL.LU R14, [R1+0x188] ;  /* 0x00018800010e7983 */ /* 0x002ee40000300800 */
[----:B------:R-:W3:Y:S01]  /*2a5d0*/  LDL.LU R15, [R1+0x18c] ;  /* 0x00018c00010f7983 */ /* 0x000ee20000300800 */
[----:B------:R-:W-:Y:S01]  /*2a5e0*/  STL [R1+0x3160], R0 ;  /* 0x0031600001007387 */ /* 0x000fe20000100800 */
[----:B------:R-:W-:Y:S02]  /*2a5f0*/  STL.64 [R1+0x3198], R22 ;  /* 0x0031981601007387 */ /* 0x000fe40000100a00 */
[----:B------:R0:W-:Y:S02]  /*2a600*/  STL.64 [R1+0x3190], R20 ;  /* 0x0031901401007387 */ /* 0x0001e40000100a00 */
[----:B0-----:R-:W-:Y:S01]  /*2a610*/  IMAD.MOV.U32 R20, RZ, RZ, R5 ;  /* 0x000000ffff147224 */ /* 0x001fe200078e0005 */
[----:B------:R-:W-:Y:S01]  /*2a620*/  MOV R21, R4 ;  /* 0x0000000400157202 */ /* 0x000fe20000000f00 */
[----:B------:R-:W4:Y:S01]  /*2a630*/  LDL.LU R5, [R1+0x323c] ;  /* 0x00323c0001057983 */ /* 0x000f220000300800 */
[----:B------:R-:W2:Y:S02]  /*2a640*/  LDL.LU R4, [R1+0x3238] ;  /* 0x0032380001047983 */ /* 0x000ea40000300800 */
[----:B------:R-:W-:-:S02]  /*2a650*/  IMAD.MOV.U32 R22, RZ, RZ, R2 ;  /* 0x000000ffff167224 */ /* 0x000fc400078e0002 */
[----:B------:R-:W3:Y:S01]  /*2a660*/  LDL.LU R2, [R1+0x3234] ;  /* 0x0032340001027983 */ /* 0x000ee20000300800 */
[----:B------:R-:W-:-:S05]  /*2a670*/  MOV R23, R29 ;  /* 0x0000001d00177202 */ /* 0x000fca0000000f00 */
[----:B------:R-:W-:Y:S01]  /*2a680*/  STL.64 [R1+0x3208], R22 ;  /* 0x0032081601007387 */ /* 0x000fe20000100a00 */
[----:B------:R0:W-:Y:S03]  /*2a690*/  STL.64 [R1+0x3200], R20 ;  /* 0x0032001401007387 */ /* 0x0001e60000100a00 */
[----:B0-----:R-:W3:Y:S01]  /*2a6a0*/  LDL.LU R20, [R1+0x160] ;  /* 0x0001600001147983 */ /* 0x001ee20000300800 */
[----:B------:R-:W3:Y:S02]  /*2a6b0*/  LDL.LU R21, [R1+0x164] ;  /* 0x0001640001157983 */ /* 0x000ee40000300800 */
[----:B----4-:R-:W-:Y:S01]  /*2a6c0*/  IMAD.MOV.U32 R22, RZ, RZ, R5 ;  /* 0x000000ffff167224 */ /* 0x010fe200078e0005 */
[----:B--2---:R-:W-:Y:S02]  /*2a6d0*/  MOV R23, R4 ;  /* 0x0000000400177202 */ /* 0x004fe40000000f00 */
[----:B------:R-:W0:Y:S04]  /*2a6e0*/  LDSM.16.MT88.4 R4, [R3+0xe080] ;  /* 0x00e080000304783b */ /* 0x000e280000004200 */
[----:B0-----:R-:W-:Y:S01]  /*2a6f0*/  STL [R1+0x316c], R5 ;  /* 0x00316c0501007387 */ /* 0x001fe20000100800 */
[----:B------:R-:W-:Y:S02]  /*2a700*/  STL [R1+0x3168], R6 ;  /* 0x0031680601007387 */ /* 0x000fe40000100800 */
[----:B------:R-:W-:Y:S02]  /*2a710*/  STL [R1+0x3164], R7 ;  /* 0x0031640701007387 */ /* 0x000fe40000100800 */
[----:B------:R3:W-:Y:S02]  /*2a720*/  STL [R1+0x31fc], R4 ;  /* 0x0031fc0401007387 */ /* 0x0007e40000100800 */
[----:B---3--:R-:W-:-:S02]  /*2a730*/  IMAD.MOV.U32 R4, RZ, RZ, R2 ;  /* 0x000000ffff047224 */ /* 0x008fc400078e0002 */
[----:B------:R-:W2:Y:S01]  /*2a740*/  LDL.LU R2, [R1+0x3230] ;  /* 0x0032300001027983 */ /* 0x000ea20000300800 */
[----:B------:R-:W3:Y:S01]  /*2a750*/  LDL.LU R5, [R1+0x174] ;  /* 0x0001740001057983 */ /* 0x000ee20000300800 */
[----:B------:R-:W-:Y:S01]  /*2a760*/  MOV R6, R9 ;  /* 0x0000000900067202 */ /* 0x000fe20000000f00 */
[----:B------:R-:W-:Y:S01]  /*2a770*/  IMAD.MOV.U32 R7, RZ, RZ, R8 ;  /* 0x000000ffff077224 */ /* 0x000fe200078e0008 */
[----:B------:R-:W-:Y:S01]  /*2a780*/  STL [R1+0x3128], R3 ;  /* 0x0031280301007387 */ /* 0x000fe20000100800 */
[----:B------:R-:W-:Y:S01]  /*2a790*/  HMMA.16816.F32 R8, R24, R10, R16 ;  /* 0x0000000a1808723c */ /* 0x000fe20000001810 */
[----:B------:R-:W4:Y:S02]  /*2a7a0*/  LDL.LU.64 R16, [R1+0x3228] ;  /* 0x0032280001107983 */ /* 0x000f240000300a00 */
[----:B------:R-:W4:Y:S01]  /*2a7b0*/  LDL.LU.64 R26, [R1+0x3220] ;  /* 0x00322000011a7983 */ /* 0x000f220000300a00 */
[----:B------:R-:W4:Y:S11]  /*2a7c0*/  LDL.LU.64 R24, [R1+0x3218] ;  /* 0x0032180001187983 */ /* 0x000f360000300a00 */
[----:B------:R-:W-:Y:S08]  /*2a7d0*/  @!UPT UIADD3 URZ, URZ, URZ, URZ ;  /* 0x0000003f3f3ff290 */ /* 0x000ff0000fffe03f */
[----:B------:R-:W-:Y:S01]  /*2a7e0*/  STL.64 [R1+0x10], R8 ;  /* 0x0000100801007387 */ /* 0x000fe20000100a00 */
[----:B------:R-:W-:Y:S03]  /*2a7f0*/  STL.64 [R1+0x18], R10 ;  /* 0x0000180a01007387 */ /* 0x000fe60000100a00 */
[----:B--2---:R-:W0:Y:S01]  /*2a800*/  LDSM.16.MT88.4 R8, [R2+0xe000] ;  /* 0x00e000000208783b */ /* 0x004e220000004200 */
[C---:B----4-:R-:W-:Y:S03]  /*2a810*/  HMMA.16816.F32 R12, R24.reuse, R16, R12 ;  /* 0x00000010180c723c */ /* 0x050fe6000000180c */
[----:B0-----:R-:W-:Y:S01]  /*2a820*/  STL.64 [R1+0x3148], R10 ;  /* 0x0031480a01007387 */ /* 0x001fe20000100a00 */
[----:B------:R0:W-:Y:S03]  /*2a830*/  STL.64 [R1+0x3140], R8 ;  /* 0x0031400801007387 */ /* 0x0001e60000100a00 */
[----:B0-----:R-:W2:Y:S01]  /*2a840*/  LDL.LU R8, [R1+0x150] ;  /* 0x0001500001087983 */ /* 0x001ea20000300800 */
[----:B------:R-:W2:Y:S02]  /*2a850*/  LDL.LU R9, [R1+0x154] ;  /* 0x0001540001097983 */ /* 0x000ea40000300800 */
[----:B------:R-:W2:Y:S02]  /*2a860*/  LDL.LU R10, [R1+0x158] ;  /* 0x00015800010a7983 */ /* 0x000ea40000300800 */
[----:B------:R-:W2:Y:S11]  /*2a870*/  LDL.LU R11, [R1+0x15c] ;  /* 0x00015c00010b7983 */ /* 0x000eb60000300800 */
[----:B------:R0:W-:Y:S04]  /*2a880*/  STL.64 [R1+0x80], R12 ;  /* 0x0000800c01007387 */ /* 0x0001e80000100a00 */
[----:B0-----:R-:W4:Y:S01]  /*2a890*/  LDL.LU.64 R12, [R1+0x3210] ;  /* 0x00321000010c7983 */ /* 0x001f220000300a00 */
[----:B------:R-:W-:Y:S01]  /*2a8a0*/  MOV R3, R14 ;  /* 0x0000000e00037202 */ /* 0x000fe20000000f00 */
[----:B------:R-:W-:Y:S01]  /*2a8b0*/  IMAD.MOV.U32 R29, RZ, RZ, R15 ;  /* 0x000000ffff1d7224 */ /* 0x000fe200078e000f */
[----:B----4-:R-:W-:Y:S01]  /*2a8c0*/  HMMA.16816.F32 R24, R24, R12, R20 ;  /* 0x0000000c1818723c */ /* 0x010fe20000001814 */
[----:B------:R-:W3:Y:S01]  /*2a8d0*/  LDL.LU.64 R22, [R1+0x3208] ;  /* 0x0032080001167983 */ /* 0x000ee20000300a00 */
[----:B------:R-:W3:Y:S11]  /*2a8e0*/  LDL.LU.64 R20, [R1+0x3200] ;  /* 0x0032000001147983 */ /* 0x000ef60000300a00 */
[----:B------:R-:W-:Y:S11]  /*2a8f0*/  @!UPT UIADD3 URZ, URZ, URZ, URZ ;  /* 0x0000003f3f3ff290 */ /* 0x000ff6000fffe03f */
[----:B------:R-:W-:Y:S01]  /*2a900*/  MOV R14, R24 ;  /* 0x00000018000e7202 */ /* 0x000fe20000000f00 */
[----:B------:R-:W-:Y:S01]  /*2a910*/  IMAD.MOV.U32 R18, RZ, RZ, R25 ;  /* 0x000000ffff127224 */ /* 0x000fe200078e0019 */
[----:B------:R-:W-:Y:S01]  /*2a920*/  MOV R19, R26 ;  /* 0x0000001a00137202 */ /* 0x000fe20000000f00 */
[----:B------:R-:W-:Y:S02]  /*2a930*/  IMAD.MOV.U32 R15, RZ, RZ, R27 ;  /* 0x000000ffff0f7224 */ /* 0x000fe400078e001b */
[----:B------:R-:W0:Y:S04]  /*2a940*/  LDSM.16.MT88.4 R24, [R2+0xe080] ;  /* 0x00e080000218783b */ /* 0x000e280000004200 */
[----:B0-----:R0:W-:Y:S01]  /*2a950*/  STL.64 [R1+0x3120], R26 ;  /* 0x0031201a01007387 */ /* 0x0011e20000100a00 */
[----:B------:R1:W-:Y:S01]  /*2a960*/  STL.64 [R1+0x3118], R24 ;  /* 0x0031181801007387 */ /* 0x0003e20000100a00 */
[C---:B---3--:R-:W-:Y:S08]  /*2a970*/  HMMA.16816.F32 R4, R20.reuse, R16, R4 ;  /* 0x000000101404723c */ /* 0x048ff00000001804 */
[----:B--2---:R-:W-:Y:S11]  /*2a980*/  HMMA.16816.F32 R8, R20, R12, R8 ;  /* 0x0000000c1408723c */ /* 0x004ff60000001808 */
[----:B------:R-:W-:Y:S05]  /*2a990*/  @!UPT UIADD3 URZ, URZ, URZ, URZ ;  /* 0x0000003f3f3ff290 */ /* 0x000fea000fffe03f */
[----:B0-----:R-:W-:Y:S01]  /*2a9a0*/  MOV R27, R4 ;  /* 0x00000004001b7202 */ /* 0x001fe20000000f00 */
[----:B------:R-:W-:Y:S01]  /*2a9b0*/  IMAD.MOV.U32 R26, RZ, RZ, R5 ;  /* 0x000000ffff1a7224 */ /* 0x000fe200078e0005 */
[----:B-1----:R-:W-:Y:S01]  /*2a9c0*/  MOV R25, R6 ;  /* 0x0000000600197202 */ /* 0x002fe20000000f00 */
[----:B------:R-:W-:Y:S01]  /*2a9d0*/  IMAD.MOV.U32 R24, RZ, RZ, R7 ;  /* 0x000000ffff187224 */ /* 0x000fe200078e0007 */
[----:B------:R-:W2:Y:S02]  /*2a9e0*/  LDL.LU R4, [R1+0x31fc] ;  /* 0x0031fc0001047983 */ /* 0x000ea40000300800 */
[----:B------:R-:W-:Y:S02]  /*2a9f0*/  STL.64 [R1+0x3138], R26 ;  /* 0x0031381a01007387 */ /* 0x000fe40000100a00 */
[----:B------:R-:W-:Y:S01]  /*2aa00*/  STL.64 [R1+0x3130], R24 ;  /* 0x0031301801007387 */ /* 0x000fe20000100a00 */
[----:B------:R-:W-:Y:S02]  /*2aa10*/  STL.64 [R1+0x31e8], R14 ;  /* 0x0031e80e01007387 */ /* 0x000fe40000100a00 */
[----:B------:R-:W-:Y:S02]  /*2aa20*/  STL.64 [R1+0x31e0], R12 ;  /* 0x0031e00c01007387 */ /* 0x000fe40000100a00 */
[----:B------:R0:W-:Y:S01]  /*2aa30*/  STL.64 [R1+0x170], R8 ;  /* 0x0001700801007387 */ /* 0x0001e20000100a00 */
[----:B------:R1:W-:Y:S04]  /*2aa40*/  STL.64 [R1+0x178], R10 ;  /* 0x0001780a01007387 */ /* 0x0003e80000100a00 */
[----:B0-----:R-:W3:Y:S01]  /*2aa50*/  LDL.LU R8, [R1+0xb0] ;  /* 0x0000b00001087983 */ /* 0x001ee20000300800 */
[----:B------:R-:W3:Y:S02]  /*2aa60*/  LDL.LU R9, [R1+0xb4] ;  /* 0x0000b40001097983 */ /* 0x000ee40000300800 */
[----:B-1----:R-:W4:Y:S02]  /*2aa70*/  LDL.LU R10, [R1+0xb8] ;  /* 0x0000b800010a7983 */ /* 0x002f240000300800 */
[----:B------:R-:W4:Y:S01]  /*2aa80*/  LDL.LU R11, [R1+0xbc] ;  /* 0x0000bc00010b7983 */ /* 0x000f220000300800 */
[----:B------:R-:W2:Y:S01]  /*2aa90*/  LDL.LU R20, [R1] ;  /* 0x0000000001147983 */ /* 0x000ea20000300800 */
[----:B------:R-:W2:Y:S02]  /*2aaa0*/  LDL.LU R21, [R1+0x4] ;  /* 0x0000040001157983 */ /* 0x000ea40000300800 */
[----:B------:R-:W2:Y:S01]  /*2aab0*/  LDL.LU R22, [R1+0x8] ;  /* 0x0000080001167983 */ /* 0x000ea20000300800 */
[----:B------:R-:W-:-:S02]  /*2aac0*/  MOV R23, R28 ;  /* 0x0000001c00177202 */ /* 0x000fc40000000f00 */
[----:B------:R-:W3:Y:S04]  /*2aad0*/  LDL.LU R28, [R1+0x31f8] ;  /* 0x0031f800011c7983 */ /* 0x000ee80000300800 */
[----:B--2---:R-:W-:Y:S01]  /*2aae0*/  STL.64 [R1+0x31c8], R22 ;  /* 0x0031c81601007387 */ /* 0x004fe20000100a00 */
[----:B------:R0:W-:Y:S03]  /*2aaf0*/  STL.64 [R1+0x31c0], R20 ;  /* 0x0031c01401007387 */ /* 0x0001e60000100a00 */
[----:B0-----:R-:W2:Y:S01]  /*2ab00*/  LDL.LU R20, [R1+0x30] ;  /* 0x0000300001147983 */ /* 0x001ea20000300800 */
[----:B------:R-:W2:Y:S02]  /*2ab10*/  LDL.LU R21, [R1+0x34] ;  /* 0x0000340001157983 */ /* 0x000ea40000300800 */
[----:B------:R-:W2:Y:S02]  /*2ab20*/  LDL.LU R22, [R1+0x38] ;  /* 0x0000380001167983 */ /* 0x000ea40000300800 */
[----:B------:R-:W2:Y:S01]  /*2ab30*/  LDL.LU R23, [R1+0x3c] ;  /* 0x00003c0001177983 */ /* 0x000ea20000300800 */
[----:B----4-:R-:W-:Y:S01]  /*2ab40*/  STL.64 [R1+0x3158], R10 ;  /* 0x0031580a01007387 */ /* 0x010fe20000100a00 */
[----:B---3--:R0:W-:Y:S03]  /*2ab50*/  STL.64 [R1+0x3150], R8 ;  /* 0x0031500801007387 */ /* 0x0081e60000100a00 */
[----:B0-----:R-:W3:Y:S01]  /*2ab60*/  LDL.LU R8, [R1+0xd0] ;  /* 0x0000d00001087983 */ /* 0x001ee20000300800 */
[----:B------:R-:W3:Y:S02]  /*2ab70*/  LDL.LU R9, [R1+0xd4] ;  /* 0x0000d40001097983 */ /* 0x000ee40000300800 */
[----:B------:R-:W4:Y:S02]  /*2ab80*/  LDL.LU R10, [R1+0xd8] ;  /* 0x0000d800010a7983 */ /* 0x000f240000300800 */
[----:B------:R-:W-:-:S02]  /*2ab90*/  IMAD.MOV.U32 R11, RZ, RZ, R28 ;  /* 0x000000ffff0b7224 */ /* 0x000fc400078e001c */
[----:B------:R-:W2:Y:S01]  /*2aba0*/  LDL.LU R28, [R1+0x31f4] ;  /* 0x0031f400011c7983 */ /* 0x000ea20000300800 */
[----:B------:R-:W2:Y:S02]  /*2abb0*/  LDL.LU R24, [R1+0x130] ;  /* 0x0001300001187983 */ /* 0x000ea40000300800 */
[----:B------:R-:W2:Y:S02]  /*2abc0*/  LDL.LU R25, [R1+0x134] ;  /* 0x0001340001197983 */ /* 0x000ea40000300800 */
[----:B------:R-:W2:Y:S01]  /*2abd0*/  LDL.LU R26, [R1+0x138] ;  /* 0x00013800011a7983 */ /* 0x000ea20000300800 */
[----:B------:R-:W2:Y:S04]  /*2abe0*/  LDL.LU R27, [R1+0x13c] ;  /* 0x00013c00011b7983 */ /* 0x000ea80000300800 */
[----:B----4-:R-:W-:Y:S01]  /*2abf0*/  STL.64 [R1+0x3178], R10 ;  /* 0x0031780a01007387 */ /* 0x010fe20000100a00 */
[----:B---3--:R0:W-:Y:S03]  /*2ac00*/  STL.64 [R1+0x3170], R8 ;  /* 0x0031700801007387 */ /* 0x0081e60000100a00 */
[----:B0-----:R-:W3:Y:S01]  /*2ac10*/  LDL.LU R8, [R1+0xe0] ;  /* 0x0000e00001087983 */ /* 0x001ee20000300800 */
[----:B------:R-:W3:Y:S02]  /*2ac20*/  LDL.LU R9, [R1+0xe4] ;  /* 0x0000e40001097983 */ /* 0x000ee40000300800 */
[----:B------:R-:W4:Y:S02]  /*2ac30*/  LDL.LU R10, [R1+0xe8] ;  /* 0x0000e800010a7983 */ /* 0x000f240000300800 */
[----:B------:R-:W4:Y:S02]  /*2ac40*/  LDL.LU R11, [R1+0xec] ;  /* 0x0000ec00010b7983 */ /* 0x000f240000300800 */
[----:B----4-:R-:W-:Y:S01]  /*2ac50*/  STL.64 [R1+0x3188], R10 ;  /* 0x0031880a01007387 */ /* 0x010fe20000100a00 */
[----:B---3--:R0:W-:Y:S03]  /*2ac60*/  STL.64 [R1+0x3180], R8 ;  /* 0x0031800801007387 */ /* 0x0081e60000100a00 */
[----:B0-----:R-:W3:Y:S01]  /*2ac70*/  LDL.LU R8, [R1+0x100] ;  /* 0x0001000001087983 */ /* 0x001ee20000300800 */
[----:B------:R-:W3:Y:S02]  /*2ac80*/  LDL.LU R9, [R1+0x104] ;  /* 0x0001040001097983 */ /* 0x000ee40000300800 */
[----:B------:R-:W4:Y:S01]  /*2ac90*/  LDL.LU R10, [R1+0x108] ;  /* 0x00010800010a7983 */ /* 0x000f220000300800 */
[----:B--2---:R-:W-:-:S02]  /*2aca0*/  MOV R11, R28 ;  /* 0x0000001c000b7202 */ /* 0x004fc40000000f00 */
[----:B------:R-:W2:Y:S04]  /*2acb0*/  LDL.LU R28, [R1+0x31f0] ;  /* 0x0031f000011c7983 */ /* 0x000ea80000300800 */
[----:B----4-:R-:W-:Y:S01]  /*2acc0*/  STL.64 [R1+0x31a8], R10 ;  /* 0x0031a80a01007387 */ /* 0x010fe20000100a00 */
[----:B---3--:R0:W-:Y:S03]  /*2acd0*/  STL.64 [R1+0x31a0], R8 ;  /* 0x0031a00801007387 */ /* 0x0081e60000100a00 */
[----:B0-----:R-:W3:Y:S01]  /*2ace0*/  LDL.LU R8, [R1+0xf0] ;  /* 0x0000f00001087983 */ /* 0x001ee20000300800 */
[----:B------:R-:W3:Y:S02]  /*2acf0*/  LDL.LU R9, [R1+0xf4] ;  /* 0x0000f40001097983 */ /* 0x000ee40000300800 */
[----:B------:R-:W4:Y:S02]  /*2ad00*/  LDL.LU R10, [R1+0xf8] ;  /* 0x0000f800010a7983 */ /* 0x000f240000300800 */
[----:B------:R-:W4:Y:S01]  /*2ad10*/  LDL.LU R11, [R1+0xfc] ;  /* 0x0000fc00010b7983 */ /* 0x000f220000300800 */
[C---:B------:R-:W-:Y:S01]  /*2ad20*/  HMMA.16816.F32 R12, R20.reuse, R16, R24 ;  /* 0x00000010140c723c */ /* 0x040fe20000001818 */
        /* <DEDUP_REMOVED lines=10> */
[----:B------:R-:W3:Y:S02]  /*2add0*/  LDL.LU R10, [R1+0x128] ;  /* 0x00012800010a7983 */ /* 0x000ee40000300800 */
[----:B------:R-:W3:Y:S01]  /*2ade0*/  LDL.LU R11, [R1+0x12c] ;  /* 0x00012c00010b7983 */ /* 0x000ee20000300800 */
[----:B------:R-:W4:Y:S01]  /*2adf0*/  LDL.LU R24, [R1+0xa0] ;  /* 0x0000a00001187983 */ /* 0x000f220000300800 */
[----:B------:R-:W-:Y:S02]  /*2ae00*/  STL.64 [R1+0x180], R12 ;  /* 0x0001800c01007387 */ /* 0x000fe40000100a00 */
[----:B------:R-:W-:Y:S02]  /*2ae10*/  STL.64 [R1+0x188], R14 ;  /* 0x0001880e01007387 */ /* 0x000fe40000100a00 */
[----:B--2---:R-:W0:Y:S04]  /*2ae20*/  LDSM.16.MT88.4 R12, [R28+0xf000] ;  /* 0x00f000001c0c783b */ /* 0x004e280000004200 */
[----:B------:R-:W4:Y:S01]  /*2ae30*/  LDL.LU R25, [R1+0xa4] ;  /* 0x0000a40001197983 */ /* 0x000f220000300800 */
[----:B------:R-:W4:Y:S02]  /*2ae40*/  LDL.LU R26, [R1+0xa8] ;  /* 0x0000a800011a7983 */ /* 0x000f240000300800 */
[----:B------:R-:W4:Y:S02]  /*2ae50*/  LDL.LU R27, [R1+0xac] ;  /* 0x0000ac00011b7983 */ /* 0x000f240000300800 */
[----:B0-----:R-:W-:Y:S01]  /*2ae60*/  IMAD.MOV.U32 R7, RZ, RZ, R14 ;  /* 0x000000ffff077224 */ /* 0x001fe200078e000e */
[----:B------:R-:W-:Y:S01]  /*2ae70*/  MOV R0, R15 ;  /* 0x0000000f00007202 */ /* 0x000fe20000000f00 */
[----:B------:R-:W-:Y:S01]  /*2ae80*/  IMAD.MOV.U32 R5, RZ, RZ, R12 ;  /* 0x000000ffff057224 */ /* 0x000fe200078e000c */
[----:B------:R-:W-:Y:S01]  /*2ae90*/  MOV R6, R13 ;  /* 0x0000000d00067202 */ /* 0x000fe20000000f00 */
[----:B------:R-:W2:Y:S01]  /*2aea0*/  LDL.LU.64 R14, [R1+0x31e8] ;  /* 0x0031e800010e7983 */ /* 0x000ea20000300a00 */
[----:B------:R-:W3:Y:S02]  /*2aeb0*/  LDL.LU.64 R12, [R1+0x31e0] ;  /* 0x0031e000010c7983 */ /* 0x000ee40000300a00 */
[----:B---3--:R-:W-:Y:S01]  /*2aec0*/  HMMA.16816.F32 R20, R20, R12, R8 ;  /* 0x0000000c1414723c */ /* 0x008fe20000001808 */
[----:B------:R-:W3:Y:S01]  /*2aed0*/  LDL.LU.64 R10, [R1+0x31d8] ;  /* 0x0031d800010a7983 */ /* 0x000ee20000300a00 */
[----:B------:R-:W3:Y:S11]  /*2aee0*/  LDL.LU.64 R8, [R1+0x31d0] ;  /* 0x0031d00001087983 */ /* 0x000ef60000300a00 */
[----:B------:R-:W-:Y:S10]  /*2aef0*/  @!UPT UIADD3 URZ, URZ, URZ, URZ ;  /* 0x0000003f3f3ff290 */ /* 0x000ff4000fffe03f */
[----:B------:R-:W-:Y:S01]  /*2af00*/  STL.64 [R1+0x150], R20 ;  /* 0x0001501401007387 */ /* 0x000fe20000100a00 */
[----:B------:R-:W-:Y:S02]  /*2af10*/  STL.64 [R1+0x158], R22 ;  /* 0x0001581601007387 */ /* 0x000fe40000100a00 */
[----:B------:R-:W0:Y:S02]  /*2af20*/  LDSM.16.MT88.4 R20, [R28+0xf080] ;  /* 0x00f080001c14783b */ /* 0x000e240000004200 */
[----:B0-----:R-:W-:Y:S02]  /*2af30*/  STL.64 [R1+0x50], R20 ;  /* 0x0000501401007387 */ /* 0x001fe40000100a00 */
[----:B------:R0:W-:Y:S02]  /*2af40*/  STL.64 [R1+0x58], R22 ;  /* 0x0000581601007387 */ /* 0x0001e40000100a00 */
[----:B0-----:R-:W3:Y:S01]  /*2af50*/  LDL.LU.64 R22, [R1+0x31c8] ;  /* 0x0031c80001167983 */ /* 0x001ee20000300a00 */
[----:B------:R-:W3:Y:S02]  /*2af60*/  LDL.LU.64 R20, [R1+0x31c0] ;  /* 0x0031c00001147983 */ /* 0x000ee40000300a00 */
[----:B------:R-:W-:Y:S01]  /*2af70*/  STL [R1+0x30d0], R28 ;  /* 0x0030d01c01007387 */ /* 0x000fe20000100800 */
        /* <DEDUP_REMOVED lines=8> */
[----:B------:R-:W3:Y:S01]  /*2b000*/  LDL.LU.64 R10, [R1+0x31a8] ;  /* 0x0031a800010a7983 */ /* 0x000ee20000300a00 */
[----:B------:R-:W3:Y:S11]  /*2b010*/  LDL.LU.64 R8, [R1+0x31a0] ;  /* 0x0031a00001087983 */ /* 0x000ef60000300a00 */
        /* <DEDUP_REMOVED lines=16> */
[----:B------:R0:W-:Y:S01]  /*2b120*/  STL.64 [R1+0x120], R20 ;  /* 0x0001201401007387 */ /* 0x0001e20000100a00 */
[----:B------:R1:W-:Y:S02]  /*2b130*/  STL.64 [R1+0x128], R22 ;  /* 0x0001281601007387 */ /* 0x0003e40000100a00 */
[----:B0-----:R-:W-:Y:S01]  /*2b140*/  IMAD.MOV.U32 R20, RZ, RZ, R5 ;  /* 0x000000ffff147224 */ /* 0x001fe200078e0005 */
[----:B------:R-:W-:Y:S01]  /*2b150*/  MOV R21, R6 ;  /* 0x0000000600157202 */ /* 0x000fe20000000f00 */
[----:B------:R-:W3:Y:S01]  /*2b160*/  LDL.LU R5, [R1+0x316c] ;  /* 0x00316c0001057983 */ /* 0x000ee20000300800 */
[----:B------:R-:W3:Y:S02]  /*2b170*/  LDL.LU R6, [R1+0x3168] ;  /* 0x0031680001067983 */ /* 0x000ee40000300800 */
[----:B-1----:R-:W-:Y:S02]  /*2b180*/  IMAD.MOV.U32 R22, RZ, RZ, R7 ;  /* 0x000000ffff167224 */ /* 0x002fe400078e0007 */
[----:B------:R-:W3:Y:S01]  /*2b190*/  LDL.LU R7, [R1+0x3164] ;  /* 0x0031640001077983 */ /* 0x000ee20000300800 */
[----:B------:R-:W-:-:S02]  /*2b1a0*/  MOV R23, R0 ;  /* 0x0000000000177202 */ /* 0x000fc40000000f00 */
[----:B------:R-:W2:Y:S03]  /*2b1b0*/  LDL.LU R0, [R1+0x3160] ;  /* 0x0031600001007983 */ /* 0x000ea60000300800 */
[----:B------:R-:W-:Y:S01]  /*2b1c0*/  STL.64 [R1+0x30f0], R22 ;  /* 0x0030f01601007387 */ /* 0x000fe20000100a00 */
[----:B------:R0:W-:Y:S03]  /*2b1d0*/  STL.64 [R1+0x30e8], R20 ;  /* 0x0030e81401007387 */ /* 0x0001e60000100a00 */
[----:B0-----:R-:W2:Y:S01]  /*2b1e0*/  LDL.LU R20, [R1+0x10] ;  /* 0x0000100001147983 */ /* 0x001ea20000300800 */
[----:B------:R-:W2:Y:S02]  /*2b1f0*/  LDL.LU R21, [R1+0x14] ;  /* 0x0000140001157983 */ /* 0x000ea40000300800 */
[----:B------:R-:W2:Y:S02]  /*2b200*/  LDL.LU R22, [R1+0x18] ;  /* 0x0000180001167983 */ /* 0x000ea40000300800 */
[----:B------:R-:W2:Y:S01]  /*2b210*/  LDL.LU R23, [R1+0x1c] ;  /* 0x00001c0001177983 */ /* 0x000ea20000300800 */
[C---:B---3--:R-:W-:Y:S01]  /*2b220*/  HMMA.16816.F32 R8, R4.reuse, R16, R8 ;  /* 0x000000100408723c */ /* 0x048fe20000001808 */
[----:B--2---:R-:W-:Y:S01]  /*2b230*/  STL.64 [R1+0x3110], R22 ;  /* 0x0031101601007387 */ /* 0x004fe20000100a00 */
[----:B------:R0:W-:Y:S03]  /*2b240*/  STL.64 [R1+0x3108], R20 ;  /* 0x0031081401007387 */ /* 0x0001e60000100a00 */
[----:B0-----:R-:W2:Y:S01]  /*2b250*/  LDL.LU R20, [R1+0x60] ;  /* 0x0000600001147983 */ /* 0x001ea20000300800 */
[----:B------:R-:W2:Y:S02]  /*2b260*/  LDL.LU R21, [R1+0x64] ;  /* 0x0000640001157983 */ /* 0x000ea40000300800 */
[----:B------:R-:W2:Y:S02]  /*2b270*/  LDL.LU R22, [R1+0x68] ;  /* 0x0000680001167983 */ /* 0x000ea40000300800 */
[----:B------:R-:W2:Y:S11]  /*2b280*/  LDL.LU R23, [R1+0x6c] ;  /* 0x00006c0001177983 */ /* 0x000eb60000300800 */
[----:B------:R-:W-:Y:S02]  /*2b290*/  @!UPT UIADD3 URZ, URZ, URZ, URZ ;  /* 0x0000003f3f3ff290 */ /* 0x000fe4000fffe03f */
[----:B------:R-:W-:Y:S01]  /*2b2a0*/  STL.64 [R1+0x110], R8 ;  /* 0x0001100801007387 */ /* 0x000fe20000100a00 */
[----:B------:R0:W-:Y:S03]  /*2b2b0*/  STL.64 [R1+0x118], R10 ;  /* 0x0001180a01007387 */ /* 0x0001e60000100a00 */
[----:B0-----:R-:W3:Y:S01]  /*2b2c0*/  LDL.LU.64 R10, [R1+0x3158] ;  /* 0x00315800010a7983 */ /* 0x001ee20000300a00 */
[----:B------:R-:W3:Y:S02]  /*2b2d0*/  LDL.LU.64 R8, [R1+0x3150] ;  /* 0x0031500001087983 */ /* 0x000ee40000300a00 */
[----:B---3--:R-:W-:Y:S01]  /*2b2e0*/  HMMA.16816.F32 R4, R4, R12, R8 ;  /* 0x0000000c0404723c */ /* 0x008fe20000001808 */
[----:B------:R-:W4:Y:S01]  /*2b2f0*/  LDL.LU.64 R10, [R1+0x3148] ;  /* 0x00314800010a7983 */ /* 0x000f220000300a00 */
[----:B------:R-:W4:Y:S11]  /*2b300*/  LDL.LU.64 R8, [R1+0x3140] ;  /* 0x0031400001087983 */ /* 0x000f360000300a00 */
[----:B------:R-:W-:Y:S10]  /*2b310*/  @!UPT UIADD3 URZ, URZ, URZ, URZ ;  /* 0x0000003f3f3ff290 */ /* 0x000ff4000fffe03f */
[----:B------:R0:W-:Y:S01]  /*2b320*/  STL.64 [R1+0x100], R4 ;  /* 0x0001000401007387 */ /* 0x0001e20000100a00 */
[----:B------:R1:W-:Y:S03]  /*2b330*/  STL.64 [R1+0x108], R6 ;  /* 0x0001080601007387 */ /* 0x0003e60000100a00 */
[----:B0-----:R-:W3:Y:S01]  /*2b340*/  LDL.LU R4, [R1+0x70] ;  /* 0x0000700001047983 */ /* 0x001ee20000300800 */
[----:B------:R-:W3:Y:S02]  /*2b350*/  LDL.LU R5, [R1+0x74] ;  /* 0x0000740001057983 */ /* 0x000ee40000300800 */
[----:B-1----:R-:W3:Y:S02]  /*2b360*/  LDL.LU R6, [R1+0x78] ;  /* 0x0000780001067983 */ /* 0x002ee40000300800 */
[----:B------:R-:W3:Y:S01]  /*2b370*/  LDL.LU R7, [R1+0x7c] ;  /* 0x00007c0001077983 */ /* 0x000ee20000300800 */
[C---:B----4-:R-:W-:Y:S11]  /*2b380*/  HMMA.16816.F32 R24, R8.reuse, R16, R24 ;  /* 0x000000100818723c */ /* 0x050ff60000001818 */
[----:B------:R-:W-:Y:S11]  /*2b390*/  @!UPT UIADD3 URZ, URZ, URZ, URZ ;  /* 0x0000003f3f3ff290 */ /* 0x000ff6000fffe03f */
[----:B------:R-:W-:Y:S01]  /*2b3a0*/  @!UPT UIADD3 URZ, URZ, URZ, URZ ;  /* 0x0000003f3f3ff290 */ /* 0x000fe2000fffe03f */
[----:B------:R-:W-:Y:S01]  /*2b3b0*/  STL.64 [R1+0xf0], R24 ;  /* 0x0000f01801007387 */ /* 0x000fe20000100a00 */
[----:B------:R0:W-:Y:S03]  /*2b3c0*/  STL.64 [R1+0xf8], R26 ;  /* 0x0000f81a01007387 */ /* 0x0001e60000100a00 */
[----:B0-----:R-:W4:Y:S01]  /*2b3d0*/  LDL.LU.64 R26, [R1+0x3138] ;  /* 0x00313800011a7983 */ /* 0x001f220000300a00 */
[----:B------:R-:W2:Y:S01]  /*2b3e0*/  LDL.LU.64 R24, [R1+0x3130] ;  /* 0x0031300001187983 */ /* 0x000ea20000300a00 */
[----:B---3--:R-:W-:Y:S11]  /*2b3f0*/  HMMA.16816.F32 R8, R8, R12, R4 ;  /* 0x0000000c0808723c */ /* 0x008ff60000001804 */
[----:B------:R-:W-:Y:S11]  /*2b400*/  @!UPT UIADD3 URZ, URZ, URZ, URZ ;  /* 0x0000003f3f3ff290 */ /* 0x000ff6000fffe03f */
[----:B------:R-:W-:Y:S01]  /*2b410*/  @!UPT UIADD3 URZ, URZ, URZ, URZ ;  /* 0x0000003f3f3ff290 */ /* 0x000fe2000fffe03f */
[----:B------:R-:W-:Y:S01]  /*2b420*/  STL.64 [R1+0xd0], R8 ;  /* 0x0000d00801007387 */ /* 0x000fe20000100a00 */
[----:B------:R-:W-:Y:S02]  /*2b430*/  STL.64 [R1+0xd8], R10 ;  /* 0x0000d80a01007387 */ /* 0x000fe40000100a00 */
[----:B----4-:R-:W-:Y:S01]  /*2b440*/  IMAD.MOV.U32 R4, RZ, RZ, R27 ;  /* 0x000000ffff047224 */ /* 0x010fe200078e001b */
[----:B------:R-:W-:Y:S01]  /*2b450*/  MOV R5, R26 ;  /* 0x0000001a00057202 */ /* 0x000fe20000000f00 */
[----:B--2---:R-:W-:Y:S01]  /*2b460*/  IMAD.MOV.U32 R6, RZ, RZ, R25 ;  /* 0x000000ffff067224 */ /* 0x004fe200078e0019 */
[----:B------:R-:W-:Y:S02]  /*2b470*/  MOV R7, R24 ;  /* 0x0000001800077202 */ /* 0x000fe40000000f00 */
[----:B------:R-:W0:Y:S04]  /*2b480*/  LDSM.16.MT88.4 R24, [R0+0xf000] ;  /* 0x00f000000018783b */ /* 0x000e280000004200 */
[----:B------:R1:W-:Y:S01]  /*2b490*/  STL.64 [R1+0x30e0], R6 ;  /* 0x0030e00601007387 */ /* 0x0003e20000100a00 */
[----:B------:R2:W-:Y:S02]  /*2b4a0*/  STL.64 [R1+0x30d8], R4 ;  /* 0x0030d80401007387 */ /* 0x0005e40000100a00 */
[----:B-1----:R-:W-:Y:S01]  /*2b4b0*/  IMAD.MOV.U32 R6, RZ, RZ, R3 ;  /* 0x000000ffff067224 */ /* 0x002fe200078e0003 */
[----:B--2---:R-:W2:Y:S01]  /*2b4c0*/  LDL.LU R4, [R1+0x80] ;  /* 0x0000800001047983 */ /* 0x004ea20000300800 */
[----:B------:R-:W2:Y:S02]  /*2b4d0*/  LDL.LU R5, [R1+0x84] ;  /* 0x0000840001057983 */ /* 0x000ea40000300800 */
[----:B------:R-:W3:Y:S02]  /*2b4e0*/  LDL.LU R3, [R1+0x3128] ;  /* 0x0031280001037983 */ /* 0x000ee40000300800 */
[----:B0-----:R-:W-:Y:S01]  /*2b4f0*/  IMAD.MOV.U32 R9, RZ, RZ, R26 ;  /* 0x000000ffff097224 */ /* 0x001fe200078e001a */
[----:B------:R-:W-:Y:S01]  /*2b500*/  MOV R8, R27 ;  /* 0x0000001b00087202 */ /* 0x000fe20000000f00 */
[----:B------:R-:W-:Y:S01]  /*2b510*/  IMAD.MOV.U32 R28, RZ, RZ, R24 ;  /* 0x000000ffff1c7224 */ /* 0x000fe200078e0018 */
[----:B------:R-:W-:Y:S01]  /*2b520*/  MOV R10, R25 ;  /* 0x00000019000a7202 */ /* 0x000fe20000000f00 */
[----:B------:R-:W4:Y:S01]  /*2b530*/  LDL.LU.64 R26, [R1+0x3120] ;  /* 0x00312000011a7983 */ /* 0x000f220000300a00 */
[----:B------:R-:W4:Y:S02]  /*2b540*/  LDL.LU.64 R24, [R1+0x3118] ;  /* 0x0031180001187983 */ /* 0x000f240000300a00 */
[C---:B----4-:R-:W-:Y:S11]  /*2b550*/  HMMA.16816.F32 R20, R24.reuse, R16, R20 ;  /* 0x000000101814723c */ /* 0x050ff60000001814 */
[----:B------:R-:W-:Y:S11]  /*2b560*/  @!UPT UIADD3 URZ, URZ, URZ, URZ ;  /* 0x0000003f3f3ff290 */ /* 0x000ff6000fffe03f */
[----:B------:R-:W-:Y:S01]  /*2b570*/  @!UPT UIADD3 URZ, URZ, URZ, URZ ;  /* 0x0000003f3f3ff290 */ /* 0x000fe2000fffe03f */
[----:B------:R-:W-:Y:S01]  /*2b580*/  STL.64 [R1+0xa0], R20 ;  /* 0x0000a01401007387 */ /* 0x000fe20000100a00 */
[----:B------:R-:W-:Y:S02]  /*2b590*/  STL.64 [R1+0xa8], R22 ;  /* 0x0000a81601007387 */ /* 0x000fe40000100a00 */
[----:B------:R-:W0:Y:S02]  /*2b5a0*/  LDSM.16.MT88.4 R20, [R0+0xf080] ;  /* 0x00f080000014783b */ /* 0x000e240000004200 */
[----:B0-----:R-:W-:Y:S02]  /*2b5b0*/  STL.64 [R1+0x30], R20 ;  /* 0x0000301401007387 */ /* 0x001fe40000100a00 */
[----:B------:R0:W-:Y:S02]  /*2b5c0*/  STL.64 [R1+0x38], R22 ;  /* 0x0000381601007387 */ /* 0x0001e40000100a00 */
[----:B0-----:R-:W4:Y:S01]  /*2b5d0*/  LDL.LU.64 R22, [R1+0x3110] ;  /* 0x0031100001167983 */ /* 0x001f220000300a00 */
[----:B------:R-:W4:Y:S02]  /*2b5e0*/  LDL.LU.64 R20, [R1+0x3108] ;  /* 0x0031080001147983 */ /* 0x000f240000300a00 */
[----:B------:R-:W-:Y:S01]  /*2b5f0*/  STL [R1+0x30a0], R0 ;  /* 0x0030a00001007387 */ /* 0x000fe20000100800 */
[----:B------:R-:W-:Y:S01]  /*2b600*/  MOV R7, R29 ;  /* 0x0000001d00077202 */ /* 0x000fe20000000f00 */
[----:B----4-:R-:W-:Y:S11]  /*2b610*/  HMMA.16816.F32 R20, R24, R12, R20 ;  /* 0x0000000c1814723c */ /* 0x010ff60000001814 */
[----:B------:R-:W-:Y:S11]  /*2b620*/  @!UPT UIADD3 URZ, URZ, URZ, URZ ;  /* 0x0000003f3f3ff290 */ /* 0x000ff6000fffe03f */
[----:B------:R-:W-:Y:S01]  /*2b630*/  @!UPT UIADD3 URZ, URZ, URZ, URZ ;  /* 0x0000003f3f3ff290 */ /* 0x000fe2000fffe03f */
[----:B------:R-:W-:Y:S01]  /*2b640*/  STL.64 [R1+0x70], R20 ;  /* 0x0000701401007387 */ /* 0x000fe20000100a00 */
[----:B------:R-:W-:Y:S02]  /*2b650*/  STL [R1+0x78], R22 ;  /* 0x0000781601007387 */ /* 0x000fe40000100800 */
[----:B------:R-:W-:Y:S02]  /*2b660*/  IMAD.MOV.U32 R29, RZ, RZ, R23 ;  /* 0x000000ffff1d7224 */ /* 0x000fe400078e0017 */
[----:B---3--:R-:W0:Y:S01]  /*2b670*/  LDSM.16.MT88.4 R20, [R3+0xf000] ;  /* 0x00f000000314783b */ /* 0x008e220000004200 */
[----:B------:R-:W-:Y:S02]  /*2b680*/  MOV R24, R14 ;  /* 0x0000000e00187202 */ /* 0x000fe40000000f00 */
[----:B------:R-:W3:Y:S02]  /*2b690*/  LDL.LU R14, [R1+0x3104] ;  /* 0x00310400010e7983 */ /* 0x000ee40000300800 */
[----:B------:R-:W-:Y:S01]  /*2b6a0*/  IMAD.MOV.U32 R25, RZ, RZ, R18 ;  /* 0x000000ffff197224 */ /* 0x000fe200078e0012 */
[----:B------:R-:W-:Y:S01]  /*2b6b0*/  MOV R26, R19 ;  /* 0x00000013001a7202 */ /* 0x000fe20000000f00 */
[----:B------:R-:W2:Y:S01]  /*2b6c0*/  LDL.LU R18, [R1+0x3100] ;  /* 0x0031000001127983 */ /* 0x000ea20000300800 */
[----:B------:R-:W2:Y:S02]  /*2b6d0*/  LDL.LU R19, [R1+0x30fc] ;  /* 0x0030fc0001137983 */ /* 0x000ea40000300800 */
[----:B------:R-:W-:-:S02]  /*2b6e0*/  IMAD.MOV.U32 R27, RZ, RZ, R15 ;  /* 0x000000ffff1b7224 */ /* 0x000fc400078e000f */
[----:B------:R-:W3:Y:S01]  /*2b6f0*/  LDL.LU R15, [R1+0x30f8] ;  /* 0x0030f800010f7983 */ /* 0x000ee20000300800 */
[----:B------:R-:W4:Y:S02]  /*2b700*/  LDL R11, [R1+0x73c] ;  /* 0x00073c00010b7983 */ /* 0x000f240000100800 */
[----:B------:R-:W-:Y:S01]  /*2b710*/  STL [R1+0x30a4], R29 ;  /* 0x0030a41d01007387 */ /* 0x000fe20000100800 */
[----:B0-----:R-:W-:Y:S01]  /*2b720*/  STL.64 [R1+0x10], R20 ;  /* 0x0000101401007387 */ /* 0x001fe20000100a00 */
[----:B------:R0:W-:Y:S01]  /*2b730*/  STL [R1+0x18], R22 ;  /* 0x0000181601007387 */ /* 0x0001e20000100800 */
[----:B------:R-:W-:Y:S02]  /*2b740*/  MOV R0, R23 ;  /* 0x0000001700007202 */ /* 0x000fe40000000f00 */
[----:B0-----:R-:W2:Y:S01]  /*2b750*/  LDL.LU.64 R22, [R1+0x30f0] ;  /* 0x0030f00001167983 */ /* 0x001ea20000300a00 */
[----:B------:R-:W2:Y:S02]  /*2b760*/  LDL.LU.64 R20, [R1+0x30e8] ;  /* 0x0030e80001147983 */ /* 0x000ea40000300a00 */
[----:B------:R-:W-:Y:S01]  /*2b770*/  STL [R1+0x30a8], R0 ;  /* 0x0030a80001007387 */ /* 0x000fe20000100800 */
[C---:B--2---:R-:W-:Y:S08]  /*2b780*/  HMMA.16816.F32 R4, R20.reuse, R18, R4 ;  /* 0x000000121404723c */ /* 0x044ff00000001804 */
[----:B---3--:R-:W-:Y:S01]  /*2b790*/  HMMA.16816.F32 R20, R20, R14, R24 ;  /* 0x0000000e1414723c */ /* 0x008fe20000001818 */
[----:B------:R-:W-:Y:S11]  /*2b7a0*/  LDSM.16.MT88.4 R24, [R2+0xf080] ;  /* 0x00f080000218783b */ /* 0x000ff60000004200 */
[----:B------:R-:W-:Y:S03]  /*2b7b0*/  @!UPT UIADD3 URZ, URZ, URZ, URZ ;  /* 0x0000003f3f3ff290 */ /* 0x000fe6000fffe03f */
[----:B------:R-:W-:Y:S01]  /*2b7c0*/  STL.64 [R1+0x80], R4 ;  /* 0x0000800401007387 */ /* 0x000fe20000100a00 */
[----:B------:R0:W-:Y:S08]  /*2b7d0*/  STL.64 [R1+0x88], R6 ;  /* 0x0000880601007387 */ /* 0x0001f00000100a00 */
[----:B------:R-:W-:Y:S01]  /*2b7e0*/  IMAD.MOV.U32 R13, RZ, RZ, R22 ;  /* 0x000000ffff0d7224 */ /* 0x000fe200078e0016 */
[----:B------:R-:W-:Y:S01]  /*2b7f0*/  MOV R12, R23 ;  /* 0x00000017000c7202 */ /* 0x000fe20000000f00 */
[----:B0-----:R-:W2:Y:S01]  /*2b800*/  LDL.LU.64 R6, [R1+0x30e0] ;  /* 0x0030e00001067983 */ /* 0x001ea20000300a00 */
[----:B------:R-:W2:Y:S02]  /*2b810*/  LDL.LU.64 R4, [R1+0x30d8] ;  /* 0x0030d80001047983 */ /* 0x000ea40000300a00 */
[----:B------:R-:W-:Y:S02]  /*2b820*/  STL.64 [R1+0x90], R20 ;  /* 0x0000901401007387 */ /* 0x000fe40000100a00 */
[----:B------:R-:W0:Y:S02]  /*2b830*/  LDSM.16.MT88.4 R20, [R3+0xf080] ;  /* 0x00f080000314783b */ /* 0x000e240000004200 */
[----:B0-----:R-:W-:-:S02]  /*2b840*/  IMAD.MOV.U32 R0, RZ, RZ, R22 ;  /* 0x000000ffff007224 */ /* 0x001fc400078e0016 */
[----:B------:R-:W-:Y:S01]  /*2b850*/  STL.64 [R1], R20 ;  /* 0x0000001401007387 */ /* 0x000fe20000100a00 */
[----:B------:R-:W-:Y:S02]  /*2b860*/  MOV R29, R23 ;  /* 0x00000017001d7202 */ /* 0x000fe40000000f00 */
[----:B------:R-:W0:Y:S02]  /*2b870*/  LDSM.16.MT88.4 R20, [R2+0xf000] ;  /* 0x00f000000214783b */ /* 0x000e240000004200 */
[----:B0-----:R0:W-:Y:S02]  /*2b880*/  STL.64 [R1+0x3010], R22 ;  /* 0x0030101601007387 */ /* 0x0011e40000100a00 */
[----:B------:R1:W-:Y:S02]  /*2b890*/  STL.64 [R1+0x3008], R20 ;  /* 0x0030081401007387 */ /* 0x0003e40000100a00 */
[----:B0-----:R-:W-:Y:S01]  /*2b8a0*/  IMAD.MOV.U32 R22, RZ, RZ, R9 ;  /* 0x000000ffff167224 */ /* 0x001fe200078e0009 */
[----:B------:R-:W-:Y:S01]  /*2b8b0*/  MOV R23, R8 ;  /* 0x0000000800177202 */ /* 0x000fe20000000f00 */
[----:B-1----:R-:W-:Y:S01]  /*2b8c0*/  IMAD.MOV.U32 R20, RZ, RZ, R28 ;  /* 0x000000ffff147224 */ /* 0x002fe200078e001c */
[----:B------:R-:W-:Y:S01]  /*2b8d0*/  MOV R21, R10 ;  /* 0x0000000a00157202 */ /* 0x000fe20000000f00 */
[----:B------:R-:W3:Y:S02]  /*2b8e0*/  LDL.LU R28, [R1+0x30d0] ;  /* 0x0030d000011c7983 */ /* 0x000ee40000300800 */
[----:B------:R-:W-:Y:S02]  /*2b8f0*/  STL.64 [R1+0x30b8], R22 ;  /* 0x0030b81601007387 */ /* 0x000fe40000100a00 */
[----:B------:R0:W-:Y:S04]  /*2b900*/  STL.64 [R1+0x30b0], R20 ;  /* 0x0030b01401007387 */ /* 0x0001e80000100a00 */
[----:B0-----:R-:W2:Y:S01]  /*2b910*/  LDL.LU R20, [R1+0x50] ;  /* 0x0000500001147983 */ /* 0x001ea20000300800 */
[----:B------:R-:W2:Y:S02]  /*2b920*/  LDL.LU R21, [R1+0x54] ;  /* 0x0000540001157983 */ /* 0x000ea40000300800 */
[----:B------:R-:W2:Y:S02]  /*2b930*/  LDL.LU R22, [R1+0x58] ;  /* 0x0000580001167983 */ /* 0x000ea40000300800 */
[----:B------:R-:W2:Y:S02]  /*2b940*/  LDL.LU R23, [R1+0x5c] ;  /* 0x00005c0001177983 */ /* 0x000ea40000300800 */
[C---:B--2---:R-:W-:Y:S11]  /*2b950*/  HMMA.16816.F32 R4, R20.reuse, R18, R4 ;  /* 0x000000121404723c */ /* 0x044ff60000001804 */
[----:B------:R-:W-:Y:S11]  /*2b960*/  @!UPT UIADD3 URZ, URZ, URZ, URZ ;  /* 0x0000003f3f3ff290 */ /* 0x000ff6000fffe03f */
[----:B------:R-:W-:Y:S02]  /*2b970*/  @!UPT UIADD3 URZ, URZ, URZ, URZ ;  /* 0x0000003f3f3ff290 */ /* 0x000fe4000fffe03f */
[----:B------:R-:W-:Y:S01]  /*2b980*/  IMAD.MOV.U32 R17, RZ, RZ, R6 ;  /* 0x000000ffff117224 */ /* 0x000fe200078e0006 */
[----:B------:R-:W-:Y:S01]  /*2b990*/  MOV R16, R7 ;  /* 0x0000000700107202 */ /* 0x000fe20000000f00 */
[----:B------:R-:W-:Y:S03]  /*2b9a0*/  STL.64 [R1+0xb0], R4 ;  /* 0x0000b00401007387 */ /* 0x000fe60000100a00 */
[----:B------:R-:W-:Y:S02]  /*2b9b0*/  STL [R1+0x2fb0], R17 ;  /* 0x002fb01101007387 */ /* 0x000fe40000100800 */
[----:B------:R-:W-:Y:S02]  /*2b9c0*/  STL.64 [R1+0x30c8], R18 ;  /* 0x0030c81201007387 */ /* 0x000fe40000100a00 */
[----:B---3--:R-:W0:Y:S01]  /*2b9d0*/  LDSM.16.MT88.4 R4, [R28+0x10000] ;  /* 0x010000001c04783b */ /* 0x008e220000004200 */
[----:B------:R1:W-:Y:S04]  /*2b9e0*/  STL [R1+0x30c0], R16 ;  /* 0x0030c01001007387 */ /* 0x0003e80000100800 */
[----:B-1----:R-:W2:Y:S01]  /*2b9f0*/  LDL.LU R16, [R1+0x170] ;  /* 0x0001700001107983 */ /* 0x002ea20000300800 */
[----:B------:R-:W2:Y:S02]  /*2ba00*/  LDL.LU R17, [R1+0x174] ;  /* 0x0001740001117983 */ /* 0x000ea40000300800 */
[----:B------:R-:W2:Y:S02]  /*2ba10*/  LDL.LU R18, [R1+0x178] ;  /* 0x0001780001127983 */ /* 0x000ea40000300800 */
[----:B------:R-:W2:Y:S01]  /*2ba20*/  LDL.LU R19, [R1+0x17c] ;  /* 0x00017c0001137983 */ /* 0x000ea20000300800 */
[----:B------:R-:W-:Y:S01]  /*2ba30*/  STL.64 [R1+0x2ff0], R26 ;  /* 0x002ff01a01007387 */ /* 0x000fe20000100a00 */
[----:B------:R1:W-:Y:S03]  /*2ba40*/  STL.64 [R1+0x2fe8], R24 ;  /* 0x002fe81801007387 */ /* 0x0003e60000100a00 */
[----:B-1----:R-:W3:Y:S01]  /*2ba50*/  LDL.LU R24, [R1+0x150] ;  /* 0x0001500001187983 */ /* 0x002ee20000300800 */
[----:B------:R-:W3:Y:S02]  /*2ba60*/  LDL.LU R25, [R1+0x154] ;  /* 0x0001540001197983 */ /* 0x000ee40000300800 */
[----:B------:R-:W3:Y:S02]  /*2ba70*/  LDL.LU R26, [R1+0x158] ;  /* 0x00015800011a7983 */ /* 0x000ee40000300800 */
[----:B------:R-:W3:Y:S01]  /*2ba80*/  LDL.LU R27, [R1+0x15c] ;  /* 0x00015c00011b7983 */ /* 0x000ee20000300800 */
[----:B0-----:R-:W-:Y:S01]  /*2ba90*/  STL.64 [R1+0x60], R4 ;  /* 0x0000600401007387 */ /* 0x001fe20000100a00 */
[----:B------:R-:W-:Y:S02]  /*2baa0*/  STL.64 [R1+0x68], R6 ;  /* 0x0000680601007387 */ /* 0x000fe40000100a00 */
[----:B----4-:R-:W0:Y:S02]  /*2bab0*/  LDSM.16.M88.4 R4, [R11+0x20200] ;  /* 0x020200000b04783b */ /* 0x010e240000000200 */
[----:B------:R-:W1:Y:S04]  /*2bac0*/  LDSM.16.M88.4 R8, [R11+0x30200] ;  /* 0x030200000b08783b */ /* 0x000e680000000200 */
[----:B0-----:R-:W-:Y:S01]  /*2bad0*/  STL [R1+0x2f0c], R6 ;  /* 0x002f0c0601007387 */ /* 0x001fe20000100800 */
[----:B------:R-:W-:Y:S01]  /*2bae0*/  STL [R1+0x2f08], R7 ;  /* 0x002f080701007387 */ /* 0x000fe20000100800 */
[----:B--2---:R-:W-:Y:S02]  /*2baf0*/  HMMA.16816.F32 R20, R20, R14, R16 ;  /* 0x0000000e1414723c */ /* 0x004fe40000001810 */
[----:B------:R-:W2:Y:S01]  /*2bb00*/  LDL.LU.64 R18, [R1+0x30c8] ;  /* 0x0030c80001127983 */ /* 0x000ea20000300a00 */
[----:B------:R-:W4:Y:S11]  /*2bb10*/  LDL.LU R16, [R1+0x30c0] ;  /* 0x0030c00001107983 */ /* 0x000f360000300800 */
[----:B------:R-:W-:Y:S09]  /*2bb20*/  @!UPT UIADD3 URZ, URZ, URZ, URZ ;  /* 0x0000003f3f3ff290 */ /* 0x000ff2000fffe03f */
[----:B------:R-:W-:Y:S01]  /*2bb30*/  STL.64 [R1+0xc0], R20 ;  /* 0x0000c01401007387 */ /* 0x000fe20000100a00 */
[----:B------:R0:W-:Y:S03]  /*2bb40*/  STL.64 [R1+0xc8], R22 ;  /* 0x0000c81601007387 */ /* 0x0001e60000100a00 */
[----:B0-----:R-:W2:Y:S01]  /*2bb50*/  LDL.LU.64 R22, [R1+0x30b8] ;  /* 0x0030b80001167983 */ /* 0x001ea20000300a00 */
[----:B------:R-:W2:Y:S02]  /*2bb60*/  LDL.LU.64 R20, [R1+0x30b0] ;  /* 0x0030b00001147983 */ /* 0x000ea40000300a00 */
[----:B-1----:R0:W-:Y:S02]  /*2bb70*/  STL [R1+0x2fc4], R8 ;  /* 0x002fc40801007387 */ /* 0x0021e40000100800 */
[----:B------:R1:W-:Y:S01]  /*2bb80*/  STL [R1+0x2fc0], R9 ;  /* 0x002fc00901007387 */ /* 0x0003e20000100800 */
[----:B------:R3:W-:Y:S01]  /*2bb90*/  STL [R1+0x2ee4], R10 ;  /* 0x002ee40a01007387 */ /* 0x0007e20000100800 */
[----:B------:R3:W-:Y:S03]  /*2bba0*/  STL [R1+0x2ee0], R11 ;  /* 0x002ee00b01007387 */ /* 0x0007e60000100800 */
[----:B0-----:R-:W2:Y:S01]  /*2bbb0*/  LDL.LU R8, [R1+0x180] ;  /* 0x0001800001087983 */ /* 0x001ea20000300800 */
[----:B-1----:R-:W2:Y:S02]  /*2bbc0*/  LDL.LU R9, [R1+0x184] ;  /* 0x0001840001097983 */ /* 0x002ea40000300800 */
[----:B---3--:R-:W2:Y:S02]  /*2bbd0*/  LDL.LU R10, [R1+0x188] ;  /* 0x00018800010a7983 */ /* 0x008ea40000300800 */
[----:B------:R-:W2:Y:S02]  /*2bbe0*/  LDL.LU R11, [R1+0x18c] ;  /* 0x00018c00010b7983 */ /* 0x000ea40000300800 */
[C---:B--2---:R-:W-:Y:S11]  /*2bbf0*/  HMMA.16816.F32 R8, R20.reuse, R18, R8 ;  /* 0x000000121408723c */ /* 0x044ff60000001808 */
[----:B------:R-:W-:Y:S11]  /*2bc00*/  @!UPT UIADD3 URZ, URZ, URZ, URZ ;  /* 0x0000003f3f3ff290 */ /* 0x000ff6000fffe03f */
[----:B------:R-:W-:Y:S02]  /*2bc10*/  @!UPT UIADD3 URZ, URZ, URZ, URZ ;  /* 0x0000003f3f3ff290 */ /* 0x000fe4000fffe03f */
[----:B------:R-:W-:Y:S01]  /*2bc20*/  MOV R6, R11 ;  /* 0x0000000b00067202 */ /* 0x000fe20000000f00 */
[----:B------:R-:W-:Y:S01]  /*2bc30*/  IMAD.MOV.U32 R7, RZ, RZ, R10 ;  /* 0x000000ffff077224 */ /* 0x000fe200078e000a */
[----:B------:R-:W-:Y:S01]  /*2bc40*/  STL.64 [R1+0x1b0], R8 ;  /* 0x0001b00801007387 */ /* 0x000fe20000100a00 */
[----:B------:R-:W-:Y:S02]  /*2bc50*/  STL.64 [R1+0x3098], R18 ;  /* 0x0030981201007387 */ /* 0x000fe40000100a00 */
[----:B----4-:R-:W-:Y:S02]  /*2bc60*/  STL [R1+0x3090], R16 ;  /* 0x0030901001007387 */ /* 0x010fe40000100800 */
[----:B------:R-:W-:Y:S01]  /*2bc70*/  STL [R1+0x2fac], R6 ;  /* 0x002fac0601007387 */ /* 0x000fe20000100800 */
[----:B------:R-:W-:Y:S01]  /*2bc80*/  STL [R1+0x2fa8], R7 ;  /* 0x002fa80701007387 */ /* 0x000fe20000100800 */
[----:B------:R0:W-:Y:S03]  /*2bc90*/  STL.64 [R1+0x3088], R4 ;  /* 0x0030880401007387 */ /* 0x0001e60000100a00 */
[----:B------:R-:W1:Y:S01]  /*2bca0*/  LDSM.16.MT88.4 R16, [R28+0x10080] ;  /* 0x010080001c10783b */ /* 0x000e620000004200 */
[----:B0-----:R-:W-:Y:S03]  /*2bcb0*/  HMMA.16816.F32 R4, R20, R14, R24 ;  /* 0x0000000e1404723c */ /* 0x001fe60000001818 */
[----:B------:R-:W2:Y:S11]  /*2bcc0*/  LDL.LU R24, [R1+0xd0] ;  /* 0x0000d00001187983 */ /* 0x000eb60000300800 */
[----:B------:R-:W-:Y:S09]  /*2bcd0*/  @!UPT UIADD3 URZ, URZ, URZ, URZ ;  /* 0x0000003f3f3ff290 */ /* 0x000ff2000fffe03f */
[----:B------:R-:W-:Y:S01]  /*2bce0*/  STL.64 [R1+0xe0], R4 ;  /* 0x0000e00401007387 */ /* 0x000fe20000100a00 */
[----:B------:R-:W-:Y:S02]  /*2bcf0*/  STL.64 [R1+0xe8], R6 ;  /* 0x0000e80601007387 */ /* 0x000fe40000100a00 */
[----:B------:R-:W2:Y:S02]  /*2bd00*/  LDL.LU R25, [R1+0xd4] ;  /* 0x0000d40001197983 */ /* 0x000ea40000300800 */
[----:B------:R-:W3:Y:S01]  /*2bd10*/  LDL.LU R26, [R1+0xd8] ;  /* 0x0000d800011a7983 */ /* 0x000ee20000300800 */
[----:B------:R-:W3:Y:S01]  /*2bd20*/  LDL.LU R27, [R1+0xdc] ;  /* 0x0000dc00011b7983 */ /* 0x000ee20000300800 */
[----:B------:R-:W4:Y:S02]  /*2bd30*/  LDL.LU R20, [R1] ;  /* 0x0000000001147983 */ /* 0x000f240000300800 */
[----:B------:R-:W4:Y:S02]  /*2bd40*/  LDL.LU R21, [R1+0x4] ;  /* 0x0000040001157983 */ /* 0x000f240000300800 */
[----:B------:R-:W-:Y:S01]  /*2bd50*/  IMAD.MOV.U32 R22, RZ, RZ, R0 ;  /* 0x000000ffff167224 */ /* 0x000fe200078e0000 */
[----:B------:R-:W-:Y:S01]  /*2bd60*/  MOV R23, R29 ;  /* 0x0000001d00177202 */ /* 0x000fe20000000f00 */
[----:B------:R-:W2:Y:S01]  /*2bd70*/  LDL.LU R0, [R1+0x30a8] ;  /* 0x0030a80001007983 */ /* 0x000ea20000300800 */
[----:B------:R-:W2:Y:S03]  /*2bd80*/  LDL.LU R29, [R1+0x30a4] ;  /* 0x0030a400011d7983 */ /* 0x000ea60000300800 */
[----:B------:R-:W-:Y:S04]  /*2bd90*/  STL.64 [R1+0x3040], R22 ;  /* 0x0030401601007387 */ /* 0x000fe80000100a00 */
[----:B----4-:R0:W-:Y:S04]  /*2bda0*/  STL.64 [R1+0x3038], R20 ;  /* 0x0030381401007387 */ /* 0x0101e80000100a00 */
[----:B0-----:R-:W4:Y:S01]  /*2bdb0*/  LDL.LU R20, [R1+0x10] ;  /* 0x0000100001147983 */ /* 0x001f220000300800 */
[----:B------:R-:W4:Y:S02]  /*2bdc0*/  LDL.LU R21, [R1+0x14] ;  /* 0x0000140001157983 */ /* 0x000f240000300800 */
[----:B------:R-:W3:Y:S02]  /*2bdd0*/  LDL.LU R22, [R1+0x18] ;  /* 0x0000180001167983 */ /* 0x000ee40000300800 */
[----:B--2---:R-:W-:-:S02]  /*2bde0*/  IMAD.MOV.U32 R23, RZ, RZ, R0 ;  /* 0x000000ffff177224 */ /* 0x004fc400078e0000 */
[----:B------:R-:W2:Y:S04]  /*2bdf0*/  LDL.LU R0, [R1+0x30a0] ;  /* 0x0030a00001007983 */ /* 0x000ea80000300800 */
[----:B---3--:R-:W-:Y:S01]  /*2be00*/  STL.64 [R1+0x3070], R22 ;  /* 0x0030701601007387 */ /* 0x008fe20000100a00 */
[----:B----4-:R0:W-:Y:S03]  /*2be10*/  STL.64 [R1+0x3068], R20 ;  /* 0x0030681401007387 */ /* 0x0101e60000100a00 */
[----:B0-----:R-:W3:Y:S01]  /*2be20*/  LDL.LU R20, [R1+0x30] ;  /* 0x0000300001147983 */ /* 0x001ee20000300800 */
[----:B------:R-:W3:Y:S02]  /*2be30*/  LDL.LU R21, [R1+0x34] ;  /* 0x0000340001157983 */ /* 0x000ee40000300800 */
[----:B------:R-:W3:Y:S02]  /*2be40*/  LDL.LU R22, [R1+0x38] ;  /* 0x0000380001167983 */ /* 0x000ee40000300800 */
[----:B------:R-:W3:Y:S01]  /*2be50*/  LDL.LU R23, [R1+0x3c] ;  /* 0x00003c0001177983 */ /* 0x000ee20000300800 */
[----:B------:R-:W-:Y:S01]  /*2be60*/  STL.64 [R1+0x3000], R26 ;  /* 0x0030001a01007387 */ /* 0x000fe20000100a00 */
[----:B------:R0:W-:Y:S03]  /*2be70*/  STL.64 [R1+0x2ff8], R24 ;  /* 0x002ff81801007387 */ /* 0x0001e60000100a00 */
[----:B0-----:R-:W4:Y:S01]  /*2be80*/  LDL.LU R24, [R1+0xf0] ;  /* 0x0000f00001187983 */ /* 0x001f220000300800 */
[----:B------:R-:W4:Y:S02]  /*2be90*/  LDL.LU R25, [R1+0xf4] ;  /* 0x0000f40001197983 */ /* 0x000f240000300800 */
[----:B------:R-:W2:Y:S02]  /*2bea0*/  LDL.LU R26, [R1+0xf8] ;  /* 0x0000f800011a7983 */ /* 0x000ea40000300800 */
[----:B------:R-:W2:Y:S01]  /*2beb0*/  LDL.LU R27, [R1+0xfc] ;  /* 0x0000fc00011b7983 */ /* 0x000ea20000300800 */
[----:B------:R-:W3:Y:S01]  /*2bec0*/  LDL.LU R4, [R1+0x160] ;  /* 0x0001600001047983 */ /* 0x000ee20000300800 */
[----:B------:R-:W3:Y:S02]  /*2bed0*/  LDL.LU R5, [R1+0x164] ;  /* 0x0001640001057983 */ /* 0x000ee40000300800 */
[----:B------:R-:W3:Y:S02]  /*2bee0*/  LDL.LU R6, [R1+0x168] ;  /* 0x0001680001067983 */ /* 0x000ee40000300800 */
[----:B------:R-:W3:Y:S01]  /*2bef0*/  LDL.LU R7, [R1+0x16c] ;  /* 0x00016c0001077983 */ /* 0x000ee20000300800 */
[----:B--2---:R-:W-:Y:S01]  /*2bf00*/  STL.64 [R1+0x3020], R26 ;  /* 0x0030201a01007387 */ /* 0x004fe20000100a00 */
[----:B----4-:R0:W-:Y:S03]  /*2bf10*/  STL.64 [R1+0x3018], R24 ;  /* 0x0030181801007387 */ /* 0x0101e60000100a00 */
[----:B0-----:R-:W2:Y:S01]  /*2bf20*/  LDL.LU R24, [R1+0x100] ;  /* 0x0001000001187983 */ /* 0x001ea20000300800 */
[----:B------:R-:W2:Y:S02]  /*2bf30*/  LDL.LU R25, [R1+0x104] ;  /* 0x0001040001197983 */ /* 0x000ea40000300800 */
[----:B------:R-:W4:Y:S02]  /*2bf40*/  LDL.LU R26, [R1+0x108] ;  /* 0x00010800011a7983 */ /* 0x000f240000300800 */
[----:B------:R-:W4:Y:S02]  /*2bf50*/  LDL.LU R27, [R1+0x10c] ;  /* 0x00010c00011b7983 */ /* 0x000f240000300800 */
[----:B----4-:R-:W-:Y:S01]  /*2bf60*/  STL.64 [R1+0x3030], R26 ;  /* 0x0030301a01007387 */ /* 0x010fe20000100a00 */
[----:B--2---:R0:W-:Y:S03]  /*2bf70*/  STL.64 [R1+0x3028], R24 ;  /* 0x0030281801007387 */ /* 0x0041e60000100a00 */
        /* <DEDUP_REMOVED lines=15> */
[----:B------:R-:W4:Y:S01]  /*2c070*/  LDL.LU R27, [R1+0x13c] ;  /* 0x00013c00011b7983 */ /* 0x000f220000300800 */
[----:B-1----:R-:W-:Y:S01]  /*2c080*/  MOV R8, R18 ;  /* 0x0000001200087202 */ /* 0x002fe20000000f00 */
[----:B------:R-:W-:Y:S01]  /*2c090*/  IMAD.MOV.U32 R9, RZ, RZ, R19 ;  /* 0x000000ffff097224 */ /* 0x000fe200078e0013 */
[----:B----4-:R-:W-:Y:S01]  /*2c0a0*/  STL.64 [R1+0x3080], R26 ;  /* 0x0030801a01007387 */ /* 0x010fe20000100a00 */
[----:B--2---:R0:W-:Y:S03]  /*2c0b0*/  STL.64 [R1+0x3078], R24 ;  /* 0x0030781801007387 */ /* 0x0041e60000100a00 */
[----:B0-----:R-:W2:Y:S01]  /*2c0c0*/  LDL.LU R24, [R1+0x140] ;  /* 0x0001400001187983 */ /* 0x001ea20000300800 */
[----:B------:R-:W2:Y:S02]  /*2c0d0*/  LDL.LU R25, [R1+0x144] ;  /* 0x0001440001197983 */ /* 0x000ea40000300800 */
[----:B------:R-:W2:Y:S02]  /*2c0e0*/  LDL.LU R26, [R1+0x148] ;  /* 0x00014800011a7983 */ /* 0x000ea40000300800 */
[----:B------:R-:W2:Y:S01]  /*2c0f0*/  LDL.LU R27, [R1+0x14c] ;  /* 0x00014c00011b7983 */ /* 0x000ea20000300800 */
[----:B------:R0:W-:Y:S01]  /*2c100*/  STL.64 [R1+0x40], R16 ;  /* 0x0000401001007387 */ /* 0x0001e20000100a00 */
[----:B------:R-:W3:Y:S03]  /*2c110*/  LDL.LU.64 R18, [R1+0x3098] ;  /* 0x0030980001127983 */ /* 0x000ee60000300a00 */
[----:B0-----:R-:W4:Y:S01]  /*2c120*/  LDL.LU R16, [R1+0x3090] ;  /* 0x0030900001107983 */ /* 0x001f220000300800 */
[C---:B---3--:R-:W-:Y:S08]  /*2c130*/  HMMA.16816.F32 R4, R20.reuse, R18, R4 ;  /* 0x000000121404723c */ /* 0x048ff00000001804 */
[----:B--2---:R-:W-:Y:S11]  /*2c140*/  HMMA.16816.F32 R20, R20, R14, R24 ;  /* 0x0000000e1414723c */ /* 0x004ff60000001818 */
[----:B------:R-:W-:Y:S04]  /*2c150*/  @!UPT UIADD3 URZ, URZ, URZ, URZ ;  /* 0x0000003f3f3ff290 */ /* 0x000fe8000fffe03f */
[----:B------:R-:W-:Y:S01]  /*2c160*/  STL [R1+0x184], R5 ;  /* 0x0001840501007387 */ /* 0x000fe20000100800 */
[----:B------:R0:W-:Y:S02]  /*2c170*/  STL.64 [R1+0x188], R6 ;  /* 0x0001880601007387 */ /* 0x0001e40000100a00 */
[----:B0-----:R-:W-:Y:S02]  /*2c180*/  MOV R7, R4 ;  /* 0x0000000400077202 */ /* 0x001fe40000000f00 */
[----:B------:R-:W2:Y:S01]  /*2c190*/  LDL.LU.64 R4, [R1+0x3088] ;  /* 0x0030880001047983 */ /* 0x000ea20000300a00 */
[----:B------:R-:W3:Y:S02]  /*2c1a0*/  LDL.LU.64 R26, [R1+0x3080] ;  /* 0x00308000011a7983 */ /* 0x000ee40000300a00 */
[----:B------:R-:W3:Y:S02]  /*2c1b0*/  LDL.LU.64 R24, [R1+0x3078] ;  /* 0x0030780001187983 */ /* 0x000ee40000300a00 */
[----:B------:R-:W-:Y:S01]  /*2c1c0*/  STL.64 [R1+0x140], R20 ;  /* 0x0001401401007387 */ /* 0x000fe20000100a00 */
[----:B------:R0:W-:Y:S04]  /*2c1d0*/  STL.64 [R1+0x148], R22 ;  /* 0x0001481601007387 */ /* 0x0001e80000100a00 */
[----:B0-----:R-:W3:Y:S01]  /*2c1e0*/  LDL.LU.64 R22, [R1+0x3070] ;  /* 0x0030700001167983 */ /* 0x001ee20000300a00 */
[----:B------:R-:W3:Y:S02]  /*2c1f0*/  LDL.LU.64 R20, [R1+0x3068] ;  /* 0x0030680001147983 */ /* 0x000ee40000300a00 */
[C---:B---3--:R-:W-:Y:S11]  /*2c200*/  HMMA.16816.F32 R24, R20.reuse, R18, R24 ;  /* 0x000000121418723c */ /* 0x048ff60000001818 */
[----:B------:R-:W-:Y:S11]  /*2c210*/  @!UPT UIADD3 URZ, URZ, URZ, URZ ;  /* 0x0000003f3f3ff290 */ /* 0x000ff6000fffe03f */
[----:B------:R-:W-:Y:S01]  /*2c220*/  @!UPT UIADD3 URZ, URZ, URZ, URZ ;  /* 0x0000003f3f3ff290 */ /* 0x000fe2000fffe03f */
[----:B------:R-:W-:Y:S01]  /*2c230*/  STL.64 [R1+0x1a0], R24 ;  /* 0x0001a01801007387 */ /* 0x000fe20000100a00 */
[----:B------:R-:W-:Y:S02]  /*2c240*/  STL.64 [R1+0x1a8], R26 ;  /* 0x0001a81a01007387 */ /* 0x000fe40000100a00 */
[----:B------:R-:W0:Y:S02]  /*2c250*/  LDSM.16.MT88.4 R24, [R0+0x10000] ;  /* 0x010000000018783b */ /* 0x000e240000004200 */
[----:B0-----:R-:W-:Y:S02]  /*2c260*/  STL.64 [R1+0x20], R24 ;  /* 0x0000201801007387 */ /* 0x001fe40000100a00 */
[----:B------:R0:W-:Y:S02]  /*2c270*/  STL.64 [R1+0x28], R26 ;  /* 0x0000281a01007387 */ /* 0x0001e40000100a00 */
[----:B0-----:R-:W3:Y:S01]  /*2c280*/  LDL.LU.64 R26, [R1+0x3060] ;  /* 0x00306000011a7983 */ /* 0x001ee20000300a00 */
[----:B------:R-:W3:Y:S02]  /*2c290*/  LDL.LU.64 R24, [R1+0x3058] ;  /* 0x0030580001187983 */ /* 0x000ee40000300a00 */
[----:B---3--:R-:W-:Y:S01]  /*2c2a0*/  HMMA.16816.F32 R20, R20, R14, R24 ;  /* 0x0000000e1414723c */ /* 0x008fe20000001818 */
[----:B------:R-:W3:Y:S01]  /*2c2b0*/  LDL.LU.64 R26, [R1+0x3050] ;  /* 0x00305000011a7983 */ /* 0x000ee20000300a00 */
[----:B------:R-:W3:Y:S11]  /*2c2c0*/  LDL.LU.64 R24, [R1+0x3048] ;  /* 0x0030480001187983 */ /* 0x000ef60000300a00 */
[----:B------:R-:W-:Y:S10]  /*2c2d0*/  @!UPT UIADD3 URZ, URZ, URZ, URZ ;  /* 0x0000003f3f3ff290 */ /* 0x000ff4000fffe03f */
[----:B------:R-:W-:Y:S01]  /*2c2e0*/  STL.64 [R1+0x190], R20 ;  /* 0x0001901401007387 */ /* 0x000fe20000100a00 */
[----:B------:R-:W-:Y:S02]  /*2c2f0*/  STL.64 [R1+0x198], R22 ;  /* 0x0001981601007387 */ /* 0x000fe40000100a00 */
[----:B------:R-:W0:Y:S04]  /*2c300*/  LDSM.16.MT88.4 R20, [R0+0x10080] ;  /* 0x010080000014783b */ /* 0x000e280000004200 */
[----:B0-----:R-:W-:Y:S01]  /*2c310*/  IMAD.MOV.U32 R11, RZ, RZ, R22 ;  /* 0x000000ffff0b7224 */ /* 0x001fe200078e0016 */
[----:B------:R-:W-:Y:S01]  /*2c320*/  MOV R10, R23 ;  /* 0x00000017000a7202 */ /* 0x000fe20000000f00 */
[----:B------:R-:W-:Y:S01]  /*2c330*/  IMAD.MOV.U32 R17, RZ, RZ, R20 ;  /* 0x000000ffff117224 */ /* 0x000fe200078e0014 */
[----:B------:R-:W-:Y:S01]  /*2c340*/  MOV R6, R21 ;  /* 0x0000001500067202 */ /* 0x000fe20000000f00 */
[----:B------:R-:W3:Y:S01]  /*2c350*/  LDL.LU.64 R22, [R1+0x3040] ;  /* 0x0030400001167983 */ /* 0x000ee20000300a00 */
[----:B------:R-:W3:Y:S02]  /*2c360*/  LDL.LU.64 R20, [R1+0x3038] ;  /* 0x0030380001147983 */ /* 0x000ee40000300a00 */
[----:B------:R-:W-:Y:S02]  /*2c370*/  STL.64 [R1+0x2fe0], R10 ;  /* 0x002fe00a01007387 */ /* 0x000fe40000100a00 */
[----:B------:R0:W-:Y:S02]  /*2c380*/  STL.64 [R1+0x2fd8], R8 ;  /* 0x002fd80801007387 */ /* 0x0001e40000100a00 */
[----:B0-----:R-:W4:Y:S01]  /*2c390*/  LDL.LU R8, [R1+0xa0] ;  /* 0x0000a00001087983 */ /* 0x001f220000300800 */
[----:B------:R-:W4:Y:S02]  /*2c3a0*/  LDL.LU R9, [R1+0xa4] ;  /* 0x0000a40001097983 */ /* 0x000f240000300800 */
[----:B------:R-:W4:Y:S02]  /*2c3b0*/  LDL.LU R10, [R1+0xa8] ;  /* 0x0000a800010a7983 */ /* 0x000f240000300800 */
[----:B------:R-:W4:Y:S01]  /*2c3c0*/  LDL.LU R11, [R1+0xac] ;  /* 0x0000ac00010b7983 */ /* 0x000f220000300800 */
[----:B------:R-:W-:Y:S01]  /*2c3d0*/  STL.64 [R1+0x2fd0], R6 ;  /* 0x002fd00601007387 */ /* 0x000fe20000100a00 */
[----:B--2---:R0:W-:Y:S03]  /*2c3e0*/  STL.64 [R1+0x2fc8], R4 ;  /* 0x002fc80401007387 */ /* 0x0041e60000100a00 */
[----:B0-----:R-:W2:Y:S01]  /*2c3f0*/  LDL.LU R4, [R1+0x70] ;  /* 0x0000700001047983 */ /* 0x001ea20000300800 */
[----:B------:R-:W2:Y:S02]  /*2c400*/  LDL.LU R5, [R1+0x74] ;  /* 0x0000740001057983 */ /* 0x000ea40000300800 */
[----:B------:R-:W2:Y:S02]  /*2c410*/  LDL.LU R6, [R1+0x78] ;  /* 0x0000780001067983 */ /* 0x000ea40000300800 */
        /* <DEDUP_REMOVED lines=8> */
[----:B------:R-:W-:Y:S01]  /*2c4a0*/  IMAD.MOV.U32 R7, RZ, RZ, R29 ;  /* 0x000000ffff077224 */ /* 0x000fe200078e001d */
[----:B---3--:R-:W-:Y:S01]  /*2c4b0*/  HMMA.16816.F32 R20, R20, R14, R24 ;  /* 0x0000000e1414723c */ /* 0x008fe20000001818 */
[----:B------:R-:W3:Y:S01]  /*2c4c0*/  LDL.LU.64 R26, [R1+0x3020] ;  /* 0x00302000011a7983 */ /* 0x000ee20000300a00 */
[----:B------:R-:W3:Y:S11]  /*2c4d0*/  LDL.LU.64 R24, [R1+0x3018] ;  /* 0x0030180001187983 */ /* 0x000ef60000300a00 */
[----:B------:R-:W-:Y:S10]  /*2c4e0*/  @!UPT UIADD3 URZ, URZ, URZ, URZ ;  /* 0x0000003f3f3ff290 */ /* 0x000ff4000fffe03f */
[----:B------:R-:W-:Y:S01]  /*2c4f0*/  STL.64 [R1+0x130], R20 ;  /* 0x0001301401007387 */ /* 0x000fe20000100a00 */
[----:B------:R0:W-:Y:S01]  /*2c500*/  STL [R1+0x138], R22 ;  /* 0x0001381601007387 */ /* 0x0001e20000100800 */
[----:B------:R-:W-:Y:S02]  /*2c510*/  MOV R29, R23 ;  /* 0x00000017001d7202 */ /* 0x000fe40000000f00 */
[----:B0-----:R-:W3:Y:S01]  /*2c520*/  LDL.LU.64 R22, [R1+0x3010] ;  /* 0x0030100001167983 */ /* 0x001ee20000300a00 */
[----:B------:R-:W3:Y:S02]  /*2c530*/  LDL.LU.64 R20, [R1+0x3008] ;  /* 0x0030080001147983 */ /* 0x000ee40000300a00 */
[C---:B---3--:R-:W-:Y:S11]  /*2c540*/  HMMA.16816.F32 R24, R20.reuse, R18, R24 ;  /* 0x000000121418723c */ /* 0x048ff60000001818 */
[----:B------:R-:W-:Y:S11]  /*2c550*/  @!UPT UIADD3 URZ, URZ, URZ, URZ ;  /* 0x0000003f3f3ff290 */ /* 0x000ff6000fffe03f */
[----:B------:R-:W-:Y:S01]  /*2c560*/  @!UPT UIADD3 URZ, URZ, URZ, URZ ;  /* 0x0000003f3f3ff290 */ /* 0x000fe2000fffe03f */
[----:B------:R-:W-:Y:S01]  /*2c570*/  STL.64 [R1+0x160], R24 ;  /* 0x0001601801007387 */ /* 0x000fe20000100a00 */
[----:B------:R0:W-:Y:S02]  /*2c580*/  STL [R1+0x168], R26 ;  /* 0x0001681a01007387 */ /* 0x0001e40000100800 */
[----:B------:R-:W-:Y:S02]  /*2c590*/  IMAD.MOV.U32 R0, RZ, RZ, R27 ;  /* 0x000000ffff007224 */ /* 0x000fe400078e001b */
        /* <DEDUP_REMOVED lines=12> */
[C---:B----4-:R-:W-:Y:S08]  /*2c660*/  HMMA.16816.F32 R8, R24.reuse, R18, R8 ;  /* 0x000000121808723c */ /* 0x050ff00000001808 */
[----:B--2---:R-:W-:Y:S01]  /*2c670*/  HMMA.16816.F32 R24, R24, R14, R4 ;  /* 0x0000000e1818723c */ /* 0x004fe20000001804 */
[----:B------:R-:W-:Y:S01]  /*2c680*/  MOV R18, R13 ;  /* 0x0000000d00127202 */ /* 0x000fe20000000f00 */
[----:B------:R-:W-:Y:S11]  /*2c690*/  IMAD.MOV.U32 R19, RZ, RZ, R12 ;  /* 0x000000ffff137224 */ /* 0x000ff600078e000c */
[----:B------:R-:W-:Y:S02]  /*2c6a0*/  @!UPT UIADD3 URZ, URZ, URZ, URZ ;  /* 0x0000003f3f3ff290 */ /* 0x000fe4000fffe03f */
[----:B------:R-:W-:Y:S01]  /*2c6b0*/  STL.64 [R1+0xa0], R8 ;  /* 0x0000a00801007387 */ /* 0x000fe20000100a00 */
[----:B------:R0:W-:Y:S03]  /*2c6c0*/  STL.64 [R1+0xa8], R10 ;  /* 0x0000a80a01007387 */ /* 0x0001e60000100a00 */
[----:B0-----:R-:W2:Y:S01]  /*2c6d0*/  LDL.LU.64 R10, [R1+0x2fe0] ;  /* 0x002fe000010a7983 */ /* 0x001ea20000300a00 */
[----:B------:R-:W4:Y:S02]  /*2c6e0*/  LDL.LU.64 R8, [R1+0x2fd8] ;  /* 0x002fd80001087983 */ /* 0x000f240000300a00 */
[----:B------:R0:W-:Y:S02]  /*2c6f0*/  STL.64 [R1+0x2fb8], R16 ;  /* 0x002fb81001007387 */ /* 0x0001e40000100a00 */
[----:B0-----:R-:W2:Y:S01]  /*2c700*/  LDL.LU R16, [R1+0x90] ;  /* 0x0000900001107983 */ /* 0x001ea20000300800 */
[----:B------:R-:W2:Y:S02]  /*2c710*/  LDL.LU R17, [R1+0x94] ;  /* 0x0000940001117983 */ /* 0x000ea40000300800 */
[----:B------:R-:W2:Y:S02]  /*2c720*/  LDL.LU.64 R6, [R1+0x2fd0] ;  /* 0x002fd00001067983 */ /* 0x000ea40000300a00 */
[----:B------:R-:W3:Y:S01]  /*2c730*/  LDL.LU.64 R4, [R1+0x2fc8] ;  /* 0x002fc80001047983 */ /* 0x000ee20000300a00 */
[----:B------:R-:W3:Y:S01]  /*2c740*/  LDL.LU.64 R12, [R1+0x60] ;  /* 0x00006000010c7983 */ /* 0x000ee20000300a00 */
[----:B------:R-:W3:Y:S02]  /*2c750*/  LDL.LU.64 R14, [R1+0x68] ;  /* 0x00006800010e7983 */ /* 0x000ee40000300a00 */
[----:B------:R-:W-:Y:S02]  /*2c760*/  STL.64 [R1+0x50], R24 ;  /* 0x0000501801007387 */ /* 0x000fe40000100a00 */
[----:B------:R3:W-:Y:S02]  /*2c770*/  STL.64 [R1+0x58], R26 ;  /* 0x0000581a01007387 */ /* 0x0007e40000100a00 */
[----:B---3--:R-:W-:Y:S07]  /*2c780*/  HMMA.16816.F32 R24, R12, R4, R20 ;  /* 0x000000040c18723c */ /* 0x008fee0000001814 */
[----:B------:R-:W-:Y:S01]  /*2c790*/  MOV R23, R12 ;  /* 0x0000000c00177202 */ /* 0x000fe20000000f00 */
[----:B------:R-:W-:Y:S01]  /*2c7a0*/  IMAD.MOV.U32 R22, RZ, RZ, R13 ;  /* 0x000000ffff167224 */ /* 0x000fe200078e000d */
[----:B------:R-:W-:Y:S01]  /*2c7b0*/  MOV R21, R14 ;  /* 0x0000000e00157202 */ /* 0x000fe20000000f00 */
[----:B------:R-:W-:-:S02]  /*2c7c0*/  IMAD.MOV.U32 R20, RZ, RZ, R15 ;  /* 0x000000ffff147224 */ /* 0x000fc400078e000f */
[----:B------:R-:W0:Y:S11]  /*2c7d0*/  LDSM.16.MT88.4 R12, [R3+0x10000] ;  /* 0x01000000030c783b */ /* 0x000e360000004200 */
[----:B------:R-:W-:Y:S01]  /*2c7e0*/  STL.64 [R1+0x70], R24 ;  /* 0x0000701801007387 */ /* 0x000fe20000100a00 */
[----:B------:R-:W-:Y:S02]  /*2c7f0*/  STL.64 [R1+0x78], R26 ;  /* 0x0000781a01007387 */ /* 0x000fe40000100a00 */
[----:B------:R-:W1:Y:S01]  /*2c800*/  LDSM.16.MT88.4 R24, [R3+0x10080] ;  /* 0x010080000318783b */ /* 0x000e620000004200 */
[----:B0-----:R-:W-:Y:S03]  /*2c810*/  STL.64 [R1+0x2f68], R14 ;  /* 0x002f680e01007387 */ /* 0x001fe60000100a00 */
[----:B------:R-:W-:Y:S01]  /*2c820*/  STL.64 [R1+0x2f60], R12 ;  /* 0x002f600c01007387 */ /* 0x000fe20000100a00 */
[----:B-1----:R4:W-:Y:S01]  /*2c830*/  STL.64 [R1+0x2f48], R26 ;  /* 0x002f481a01007387 */ /* 0x0029e20000100a00 */
[----:B------:R0:W-:Y:S01]  /*2c840*/  STL.64 [R1+0x2f40], R24 ;  /* 0x002f401801007387 */ /* 0x0001e20000100a00 */
[----:B----4-:R-:W-:-:S02]  /*2c850*/  MOV R26, R8 ;  /* 0x00000008001a7202 */ /* 0x010fc40000000f00 */
[----:B0-----:R-:W3:Y:S01]  /*2c860*/  LDL.LU R24, [R1+0x40] ;  /* 0x0000400001187983 */ /* 0x001ee20000300800 */
[----:B------:R-:W3:Y:S02]  /*2c870*/  LDL.LU R25, [R1+0x44] ;  /* 0x0000440001197983 */ /* 0x000ee40000300800 */
[----:B------:R-:W2:Y:S02]  /*2c880*/  LDL.LU R8, [R1+0x2fc4] ;  /* 0x002fc40001087983 */ /* 0x000ea40000300800 */
[----:B------:R-:W-:Y:S02]  /*2c890*/  IMAD.MOV.U32 R27, RZ, RZ, R9 ;  /* 0x000000ffff1b7224 */ /* 0x000fe400078e0009 */
[----:B------:R-:W2:Y:S01]  /*2c8a0*/  LDL.LU R9, [R1+0x2fc0] ;  /* 0x002fc00001097983 */ /* 0x000ea20000300800 */
[----:B------:R-:W-:Y:S01]  /*2c8b0*/  MOV R12, R23 ;  /* 0x00000017000c7202 */ /* 0x000fe20000000f00 */
[----:B------:R-:W-:Y:S01]  /*2c8c0*/  IMAD.MOV.U32 R13, RZ, RZ, R22 ;  /* 0x000000ffff0d7224 */ /* 0x000fe200078e0016 */
[----:B------:R-:W-:Y:S01]  /*2c8d0*/  MOV R14, R21 ;  /* 0x00000015000e7202 */ /* 0x000fe20000000f00 */
[----:B------:R-:W-:-:S02]  /*2c8e0*/  IMAD.MOV.U32 R15, RZ, RZ, R20 ;  /* 0x000000ffff0f7224 */ /* 0x000fc400078e0014 */
[----:B------:R-:W0:Y:S04]  /*2c8f0*/  LDSM.16.MT88.4 R20, [R2+0x10000] ;  /* 0x010000000214783b */ /* 0x000e280000004200 */
[----:B------:R-:W-:Y:S04]  /*2c900*/  STL [R1+0x2ee8], R3 ;  /* 0x002ee80301007387 */ /* 0x000fe80000100800 */
[----:B0-----:R-:W-:Y:S01]  /*2c910*/  STL.64 [R1+0x2f28], R22 ;  /* 0x002f281601007387 */ /* 0x001fe20000100a00 */
[----:B------:R0:W-:Y:S03]  /*2c920*/  STL.64 [R1+0x2f20], R20 ;  /* 0x002f201401007387 */ /* 0x0001e60000100a00 */
[----:B0-----:R-:W4:Y:S01]  /*2c930*/  LDL.LU R20, [R1+0xc0] ;  /* 0x0000c00001147983 */ /* 0x001f220000300800 */
[----:B------:R-:W4:Y:S02]  /*2c940*/  LDL.LU R21, [R1+0xc4] ;  /* 0x0000c40001157983 */ /* 0x000f240000300800 */
[----:B------:R-:W4:Y:S02]  /*2c950*/  LDL.LU R22, [R1+0xc8] ;  /* 0x0000c80001167983 */ /* 0x000f240000300800 */
[----:B------:R-:W4:Y:S01]  /*2c960*/  LDL.LU R23, [R1+0xcc] ;  /* 0x0000cc0001177983 */ /* 0x000f220000300800 */
[----:B--2---:R-:W-:Y:S01]  /*2c970*/  HMMA.16816.F32 R12, R12, R8, R16 ;  /* 0x000000080c0c723c */ /* 0x004fe20000001810 */
[----:B------:R-:W2:Y:S11]  /*2c980*/  LDL.LU.64 R16, [R1+0x2fb8] ;  /* 0x002fb80001107983 */ /* 0x000eb60000300a00 */
[----:B------:R-:W-:Y:S11]  /*2c990*/  @!UPT UIADD3 URZ, URZ, URZ, URZ ;  /* 0x0000003f3f3ff290 */ /* 0x000ff6000fffe03f */
[----:B------:R0:W-:Y:S01]  /*2c9a0*/  STL.64 [R1+0x90], R12 ;  /* 0x0000900c01007387 */ /* 0x0001e20000100a00 */
[----:B------:R1:W-:Y:S02]  /*2c9b0*/  STL.64 [R1+0x98], R14 ;  /* 0x0000980e01007387 */ /* 0x0003e40000100a00 */
[----:B0-----:R-:W-:Y:S01]  /*2c9c0*/  IMAD.MOV.U32 R13, RZ, RZ, R6 ;  /* 0x000000ffff0d7224 */ /* 0x001fe200078e0006 */
[----:B-1----:R-:W-:Y:S01]  /*2c9d0*/  MOV R14, R11 ;  /* 0x0000000b000e7202 */ /* 0x002fe20000000f00 */
[----:B------:R-:W-:Y:S01]  /*2c9e0*/  IMAD.MOV.U32 R15, RZ, RZ, R10 ;  /* 0x000000ffff0f7224 */ /* 0x000fe200078e000a */
[----:B--2---:R-:W-:Y:S02]  /*2c9f0*/  MOV R12, R17 ;  /* 0x00000011000c7202 */ /* 0x004fe40000000f00 */
[----:B------:R-:W2:Y:S01]  /*2ca00*/  LDL.LU R17, [R1+0x2fb0] ;  /* 0x002fb00001117983 */ /* 0x000ea20000300800 */
[----:B------:R-:W3:Y:S02]  /*2ca10*/  LDL.LU R6, [R1+0x2fac] ;  /* 0x002fac0001067983 */ /* 0x000ee40000300800 */
[----:B------:R-:W-:Y:S02]  /*2ca20*/  STL.64 [R1+0x2fa0], R14 ;  /* 0x002fa00e01007387 */ /* 0x000fe40000100a00 */
[----:B------:R0:W-:Y:S02]  /*2ca30*/  STL.64 [R1+0x2f98], R12 ;  /* 0x002f980c01007387 */ /* 0x0001e40000100a00 */
[----:B0-----:R-:W3:Y:S01]  /*2ca40*/  LDL.LU R12, [R1+0xb0] ;  /* 0x0000b000010c7983 */ /* 0x001ee20000300800 */
[----:B------:R-:W3:Y:S02]  /*2ca50*/  LDL.LU R13, [R1+0xb4] ;  /* 0x0000b400010d7983 */ /* 0x000ee40000300800 */
[----:B------:R-:W-:Y:S01]  /*2ca60*/  IMAD.MOV.U32 R15, RZ, RZ, R16 ;  /* 0x000000ffff0f7224 */ /* 0x000fe200078e0010 */
[----:B--2---:R-:W-:-:S02]  /*2ca70*/  MOV R14, R17 ;  /* 0x00000011000e7202 */ /* 0x004fc40000000f00 */
[----:B------:R-:W0:Y:S04]  /*2ca80*/  LDSM.16.MT88.4 R16, [R2+0x10080] ;  /* 0x010080000210783b */ /* 0x000e280000004200 */
[----:B0-----:R-:W-:Y:S01]  /*2ca90*/  STL.64 [R1+0x2f18], R18 ;  /* 0x002f181201007387 */ /* 0x001fe20000100a00 */
[----:B------:R3:W-:Y:S02]  /*2caa0*/  STL.64 [R1+0x2f10], R16 ;  /* 0x002f101001007387 */ /* 0x0007e40000100a00 */
[C---:B---3--:R-:W-:Y:S08]  /*2cab0*/  HMMA.16816.F32 R16, R24.reuse, R4, R12 ;  /* 0x000000041810723c */ /* 0x048ff0000000180c */
[----:B----4-:R-:W-:Y:S01]  /*2cac0*/  HMMA.16816.F32 R12, R24, R8, R20 ;  /* 0x00000008180c723c */ /* 0x010fe20000001814 */
[----:B------:R-:W-:Y:S11]  /*2cad0*/  STL [R1+0x2eb8], R2 ;  /* 0x002eb80201007387 */ /* 0x000ff60000100800 */
[----:B------:R-:W-:Y:S03]  /*2cae0*/  @!UPT UIADD3 URZ, URZ, URZ, URZ ;  /* 0x0000003f3f3ff290 */ /* 0x000fe6000fffe03f */
[----:B------:R0:W-:Y:S01]  /*2caf0*/  STL.64 [R1+0xb0], R16 ;  /* 0x0000b01001007387 */ /* 0x0001e20000100a00 */
[----:B------:R1:W-:Y:S07]  /*2cb00*/  STL.64 [R1+0xb8], R18 ;  /* 0x0000b81201007387 */ /* 0x0003ee0000100a00 */
[----:B------:R-:W-:Y:S01]  /*2cb10*/  STL.64 [R1+0x88], R14 ;  /* 0x0000880e01007387 */ /* 0x000fe20000100a00 */
[----:B0-----:R-:W-:Y:S02]  /*2cb20*/  MOV R16, R7 ;  /* 0x0000000700107202 */ /* 0x001fe40000000f00 */
[----:B------:R-:W2:Y:S01]  /*2cb30*/  LDL.LU R7, [R1+0x2fa8] ;  /* 0x002fa80001077983 */ /* 0x000ea20000300800 */
[----:B------:R-:W-:Y:S01]  /*2cb40*/  MOV R10, R12 ;  /* 0x0000000c000a7202 */ /* 0x000fe20000000f00 */
[----:B------:R-:W-:-:S02]  /*2cb50*/  IMAD.MOV.U32 R11, RZ, RZ, R13 ;  /* 0x000000ffff0b7224 */ /* 0x000fc400078e000d */
[----:B------:R-:W3:Y:S01]  /*2cb60*/  LDL.LU R17, [R1+0x184] ;  /* 0x0001840001117983 */ /* 0x000ee20000300800 */
[----:B------:R-:W0:Y:S04]  /*2cb70*/  LDSM.16.MT88.4 R12, [R28+0x11000] ;  /* 0x011000001c0c783b */ /* 0x000e280000004200 */
[----:B-1----:R-:W3:Y:S01]  /*2cb80*/  LDL.LU R18, [R1+0x188] ;  /* 0x0001880001127983 */ /* 0x002ee20000300800 */
[----:B------:R-:W3:Y:S02]  /*2cb90*/  LDL.LU R19, [R1+0x18c] ;  /* 0x00018c0001137983 */ /* 0x000ee40000300800 */
[----:B------:R-:W4:Y:S02]  /*2cba0*/  LDL.LU R20, [R1+0x1b0] ;  /* 0x0001b00001147983 */ /* 0x000f240000300800 */
[----:B------:R-:W4:Y:S01]  /*2cbb0*/  LDL.LU R21, [R1+0x1b4] ;  /* 0x0001b40001157983 */ /* 0x000f220000300800 */
[----:B------:R-:W-:Y:S01]  /*2cbc0*/  STL [R1+0x2f30], R10 ;  /* 0x002f300a01007387 */ /* 0x000fe20000100800 */
[----:B------:R-:W-:Y:S01]  /*2cbd0*/  STL [R1+0x2ef4], R11 ;  /* 0x002ef40b01007387 */ /* 0x000fe20000100800 */
[----:B------:R-:W-:-:S02]  /*2cbe0*/  MOV R23, R6 ;  /* 0x0000000600177202 */ /* 0x000fc40000000f00 */
[----:B0-----:R0:W-:Y:S01]  /*2cbf0*/  STL.64 [R1], R12 ;  /* 0x0000000c01007387 */ /* 0x0011e20000100a00 */
[----:B------:R-:W-:-:S03]  /*2cc00*/  IMAD.MOV.U32 R6, RZ, RZ, R14 ;  /* 0x000000ffff067224 */ /* 0x000fc600078e000e */
[----:B0-----:R-:W3:Y:S01]  /*2cc10*/  LDL.LU R12, [R1+0xe0] ;  /* 0x0000e000010c7983 */ /* 0x001ee20000300800 */
[----:B------:R-:W3:Y:S02]  /*2cc20*/  LDL.LU R13, [R1+0xe4] ;  /* 0x0000e400010d7983 */ /* 0x000ee40000300800 */
[----:B------:R-:W3:Y:S02]  /*2cc30*/  LDL.LU R14, [R1+0xe8] ;  /* 0x0000e800010e7983 */ /* 0x000ee40000300800 */
[----:B--2---:R-:W-:Y:S01]  /*2cc40*/  IMAD.MOV.U32 R22, RZ, RZ, R7 ;  /* 0x000000ffff167224 */ /* 0x004fe200078e0007 */
[----:B------:R-:W-:Y:S02]  /*2cc50*/  MOV R7, R15 ;  /* 0x0000000f00077202 */ /* 0x000fe40000000f00 */
[----:B------:R-:W3:Y:S01]  /*2cc60*/  LDL.LU R15, [R1+0xec] ;  /* 0x0000ec00010f7983 */ /* 0x000ee20000300800 */
[----:B------:R-:W2:Y:S02]  /*2cc70*/  LDL.LU R24, [R1+0x190] ;  /* 0x0001900001187983 */ /* 0x000ea40000300800 */
[----:B------:R-:W2:Y:S02]  /*2cc80*/  LDL.LU R25, [R1+0x194] ;  /* 0x0001940001197983 */ /* 0x000ea40000300800 */
[----:B------:R-:W2:Y:S01]  /*2cc90*/  LDL.LU R26, [R1+0x198] ;  /* 0x00019800011a7983 */ /* 0x000ea20000300800 */
[----:B------:R-:W2:Y:S04]  /*2cca0*/  LDL.LU R27, [R1+0x19c] ;  /* 0x00019c00011b7983 */ /* 0x000ea80000300800 */
        /* <DEDUP_REMOVED lines=14> */
[----:B0-----:R-:W4:Y:S01]  /*2cd90*/  LDL.LU R24, [R1+0x20] ;  /* 0x0000200001187983 */ /* 0x001f220000300800 */
[----:B------:R-:W4:Y:S02]  /*2cda0*/  LDL.LU R25, [R1+0x24] ;  /* 0x0000240001197983 */ /* 0x000f240000300800 */
[----:B------:R-:W4:Y:S02]  /*2cdb0*/  LDL.LU R26, [R1+0x28] ;  /* 0x00002800011a7983 */ /* 0x000f240000300800 */
[----:B------:R-:W4:Y:S01]  /*2cdc0*/  LDL.LU R27, [R1+0x2c] ;  /* 0x00002c00011b7983 */ /* 0x000f220000300800 */
[----:B------:R-:W-:Y:S01]  /*2cdd0*/  STL [R1+0x2f38], R7 ;  /* 0x002f380701007387 */ /* 0x000fe20000100800 */
[----:B------:R-:W-:Y:S01]  /*2cde0*/  STL [R1+0x2f34], R6 ;  /* 0x002f340601007387 */ /* 0x000fe20000100800 */
[C---:B----4-:R-:W-:Y:S11]  /*2cdf0*/  HMMA.16816.F32 R20, R24.reuse, R4, R20 ;  /* 0x000000041814723c */ /* 0x050ff60000001814 */
[----:B------:R-:W-:Y:S11]  /*2ce00*/  @!UPT UIADD3 URZ, URZ, URZ, URZ ;  /* 0x0000003f3f3ff290 */ /* 0x000ff6000fffe03f */
[----:B------:R-:W-:Y:S01]  /*2ce10*/  @!UPT UIADD3 URZ, URZ, URZ, URZ ;  /* 0x0000003f3f3ff290 */ /* 0x000fe2000fffe03f */
[----:B------:R0:W-:Y:S01]  /*2ce20*/  STL [R1+0x154], R21 ;  /* 0x0001541501007387 */ /* 0x0001e20000100800 */
[----:B------:R1:W-:Y:S02]  /*2ce30*/  STL.64 [R1+0x158], R22 ;  /* 0x0001581601007387 */ /* 0x0003e40000100a00 */
[----:B------:R-:W-:Y:S02]  /*2ce40*/  IMAD.MOV.U32 R2, RZ, RZ, R20 ;  /* 0x000000ffff027224 */ /* 0x000fe400078e0014 */
[----:B------:R-:W2:Y:S01]  /*2ce50*/  LDL.LU R20, [R1+0x130] ;  /* 0x0001300001147983 */ /* 0x000ea20000300800 */
[----:B---3--:R-:W-:Y:S03]  /*2ce60*/  HMMA.16816.F32 R24, R24, R8, R12 ;  /* 0x000000081818723c */ /* 0x008fe6000000180c */
[----:B--2---:R-:W-:Y:S01]  /*2ce70*/  STL [R1+0x2f3c], R20 ;  /* 0x002f3c1401007387 */ /* 0x004fe20000100800 */
[----:B0-----:R-:W2:Y:S02]  /*2ce80*/  LDL.LU R21, [R1+0x134] ;  /* 0x0001340001157983 */ /* 0x001ea40000300800 */
[----:B-1----:R-:W2:Y:S02]  /*2ce90*/  LDL.LU R22, [R1+0x138] ;  /* 0x0001380001167983 */ /* 0x002ea40000300800 */
[----:B------:R-:W-:Y:S01]  /*2cea0*/  STL [R1+0x2eec], R2 ;  /* 0x002eec0201007387 */ /* 0x000fe20000100800 */
[----:B------:R-:W3:Y:S01]  /*2ceb0*/  LDL.LU.64 R14, [R1+0x2fa0] ;  /* 0x002fa000010e7983 */ /* 0x000ee20000300a00 */
[----:B------:R-:W3:Y:S01]  /*2cec0*/  LDL.LU.64 R12, [R1+0x2f98] ;  /* 0x002f9800010c7983 */ /* 0x000ee20000300a00 */
[----:B------:R-:W-:Y:S01]  /*2ced0*/  MOV R23, R29 ;  /* 0x0000001d00177202 */ /* 0x000fe20000000f00 */
[----:B---3--:R-:W-:Y:S11]  /*2cee0*/  HMMA.16816.F32 R16, R12, R4, R16 ;  /* 0x000000040c10723c */ /* 0x008ff60000001810 */
[----:B------:R-:W-:Y:S11]  /*2cef0*/  @!UPT UIADD3 URZ, URZ, URZ, URZ ;  /* 0x0000003f3f3ff290 */ /* 0x000ff6000fffe03f */
[----:B------:R-:W-:Y:S01]  /*2cf00*/  @!UPT UIADD3 URZ, URZ, URZ, URZ ;  /* 0x0000003f3f3ff290 */ /* 0x000fe2000fffe03f */
[----:B------:R0:W-:Y:S01]  /*2cf10*/  STL.64 [R1+0x120], R16 ;  /* 0x0001201001007387 */ /* 0x0001e20000100a00 */
[----:B------:R-:W-:Y:S02]  /*2cf20*/  STL.64 [R1+0x110], R24 ;  /* 0x0001101801007387 */ /* 0x000fe40000100a00 */
[----:B------:R-:W-:Y:S02]  /*2cf30*/  STL.64 [R1+0x118], R26 ;  /* 0x0001181a01007387 */ /* 0x000fe40000100a00 */
[----:B------:R-:W1:Y:S04]  /*2cf40*/  LDSM.16.MT88.4 R24, [R28+0x11080] ;  /* 0x011080001c18783b */ /* 0x000e680000004200 */
[----:B------:R3:W-:Y:S01]  /*2cf50*/  STL [R1+0x128], R18 ;  /* 0x0001281201007387 */ /* 0x0007e20000100800 */
[----:B------:R-:W-:Y:S01]  /*2cf60*/  IMAD.MOV.U32 R29, RZ, RZ, R19 ;  /* 0x000000ffff1d7224 */ /* 0x000fe200078e0013 */
[----:B------:R-:W-:-:S02]  /*2cf70*/  MOV R19, R0 ;  /* 0x0000000000137202 */ /* 0x000fc40000000f00 */
[----:B0-----:R-:W4:Y:S01]  /*2cf80*/  LDL.LU R16, [R1+0x160] ;  /* 0x0001600001107983 */ /* 0x001f220000300800 */
[----:B------:R-:W4:Y:S02]  /*2cf90*/  LDL.LU R17, [R1+0x164] ;  /* 0x0001640001117983 */ /* 0x000f240000300800 */
[----:B---3--:R-:W4:Y:S02]  /*2cfa0*/  LDL.LU R18, [R1+0x168] ;  /* 0x0001680001127983 */ /* 0x008f240000300800 */
[----:B------:R-:W3:Y:S01]  /*2cfb0*/  LDL.LU R0, [R1+0x2f90] ;  /* 0x002f900001007983 */ /* 0x000ee20000300800 */
[----:B------:R0:W-:Y:S01]  /*2cfc0*/  STL [R1+0x2eac], R29 ;  /* 0x002eac1d01007387 */ /* 0x0001e20000100800 */
[----:B-1----:R-:W-:Y:S01]  /*2cfd0*/  IMAD.MOV.U32 R6, RZ, RZ, R26 ;  /* 0x000000ffff067224 */ /* 0x002fe200078e001a */
[----:B------:R-:W-:Y:S01]  /*2cfe0*/  MOV R10, R27 ;  /* 0x0000001b000a7202 */ /* 0x000fe20000000f00 */
[----:B------:R-:W-:Y:S01]  /*2cff0*/  IMAD.MOV.U32 R20, RZ, RZ, R24 ;  /* 0x000000ffff147224 */ /* 0x000fe200078e0018 */
[----:B------:R-:W-:Y:S01]  /*2d000*/  MOV R7, R25 ;  /* 0x0000001900077202 */ /* 0x000fe20000000f00 */
[----:B------:R-:W2:Y:S01]  /*2d010*/  LDL.LU.64 R26, [R1+0x2f88] ;  /* 0x002f8800011a7983 */ /* 0x000ea20000300a00 */
[----:B------:R-:W2:Y:S02]  /*2d020*/  LDL.LU.64 R24, [R1+0x2f80] ;  /* 0x002f800001187983 */ /* 0x000ea40000300a00 */
[----:B------:R-:W-:Y:S01]  /*2d030*/  STL [R1+0x2ef0], R28 ;  /* 0x002ef01c01007387 */ /* 0x000fe20000100800 */
[----:B--2---:R-:W-:Y:S01]  /*2d040*/  HMMA.16816.F32 R12, R12, R8, R24 ;  /* 0x000000080c0c723c */ /* 0x004fe20000001818 */
[----:B------:R-:W2:Y:S01]  /*2d050*/  LDL.LU.64 R26, [R1+0x2f78] ;  /* 0x002f7800011a7983 */ /* 0x000ea20000300a00 */
[----:B------:R-:W2:Y:S11]  /*2d060*/  LDL.LU.64 R24, [R1+0x2f70] ;  /* 0x002f700001187983 */ /* 0x000eb60000300a00 */
[----:B------:R-:W-:Y:S10]  /*2d070*/  @!UPT UIADD3 URZ, URZ, URZ, URZ ;  /* 0x0000003f3f3ff290 */ /* 0x000ff4000fffe03f */
[----:B------:R-:W-:Y:S01]  /*2d080*/  STL.64 [R1+0xe0], R12 ;  /* 0x0000e00c01007387 */ /* 0x000fe20000100a00 */
[----:B------:R-:W-:Y:S02]  /*2d090*/  STL [R1+0xec], R15 ;  /* 0x0000ec0f01007387 */ /* 0x000fe40000100800 */
[----:B0-----:R-:W-:Y:S02]  /*2d0a0*/  IMAD.MOV.U32 R29, RZ, RZ, R14 ;  /* 0x000000ffff1d7224 */ /* 0x001fe400078e000e */
[----:B---3--:R-:W0:Y:S02]  /*2d0b0*/  LDSM.16.MT88.4 R12, [R0+0x11000] ;  /* 0x01100000000c783b */ /* 0x008e240000004200 */
[----:B0-----:R-:W-:Y:S01]  /*2d0c0*/  MOV R2, R14 ;  /* 0x0000000e00027202 */ /* 0x001fe20000000f00 */
[----:B------:R-:W-:Y:S01]  /*2d0d0*/  IMAD.MOV.U32 R3, RZ, RZ, R15 ;  /* 0x000000ffff037224 */ /* 0x000fe200078e000f */
[----:B------:R-:W-:Y:S01]  /*2d0e0*/  MOV R11, R12 ;  /* 0x0000000c000b7202 */ /* 0x000fe20000000f00 */
[----:B------:R-:W-:Y:S01]  /*2d0f0*/  IMAD.MOV.U32 R28, RZ, RZ, R13 ;  /* 0x000000ffff1c7224 */ /* 0x000fe200078e000d */
        /* <DEDUP_REMOVED lines=14> */
[----:B------:R1:W-:Y:S03]  /*2d1e0*/  STL.64 [R1+0x108], R14 ;  /* 0x0001080e01007387 */ /* 0x0003e60000100a00 */
[----:B0-----:R-:W2:Y:S01]  /*2d1f0*/  LDL.LU R12, [R1+0x170] ;  /* 0x00017000010c7983 */ /* 0x001ea20000300800 */
[----:B------:R-:W2:Y:S02]  /*2d200*/  LDL.LU R13, [R1+0x174] ;  /* 0x00017400010d7983 */ /* 0x000ea40000300800 */
[----:B-1----:R-:W2:Y:S02]  /*2d210*/  LDL.LU R14, [R1+0x178] ;  /* 0x00017800010e7983 */ /* 0x002ea40000300800 */
[----:B------:R-:W2:Y:S02]  /*2d220*/  LDL.LU R15, [R1+0x17c] ;  /* 0x00017c00010f7983 */ /* 0x000ea40000300800 */
[C---:B--2---:R-:W-:Y:S11]  /*2d230*/  HMMA.16816.F32 R12, R24.reuse, R4, R12 ;  /* 0x00000004180c723c */ /* 0x044ff6000000180c */
[----:B------:R-:W-:Y:S11]  /*2d240*/  @!UPT UIADD3 URZ, URZ, URZ, URZ ;  /* 0x0000003f3f3ff290 */ /* 0x000ff6000fffe03f */
[----:B------:R-:W-:Y:S01]  /*2d250*/  @!UPT UIADD3 URZ, URZ, URZ, URZ ;  /* 0x0000003f3f3ff290 */ /* 0x000fe2000fffe03f */
[----:B------:R0:W-:Y:S01]  /*2d260*/  STL.64 [R1+0xd0], R12 ;  /* 0x0000d00c01007387 */ /* 0x0001e20000100a00 */
[----:B------:R1:W-:Y:S01]  /*2d270*/  STL.64 [R1+0xd8], R14 ;  /* 0x0000d80e01007387 */ /* 0x0003e20000100a00 */
[----:B0-----:R-:W-:Y:S02]  /*2d280*/  MOV R12, R20 ;  /* 0x00000014000c7202 */ /* 0x001fe40000000f00 */
[----:B------:R-:W2:Y:S01]  /*2d290*/  LDL.LU R20, [R1+0x2f3c] ;  /* 0x002f3c0001147983 */ /* 0x000ea20000300800 */
[----:B-1----:R-:W-:Y:S01]  /*2d2a0*/  MOV R14, R6 ;  /* 0x00000006000e7202 */ /* 0x002fe20000000f00 */
[----:B------:R-:W-:Y:S02]  /*2d2b0*/  IMAD.MOV.U32 R15, RZ, RZ, R10 ;  /* 0x000000ffff0f7224 */ /* 0x000fe400078e000a */
[----:B------:R-:W-:Y:S02]  /*2d2c0*/  IMAD.MOV.U32 R13, RZ, RZ, R7 ;  /* 0x000000ffff0d7224 */ /* 0x000fe400078e0007 */
[----:B------:R-:W3:Y:S01]  /*2d2d0*/  LDL.LU R7, [R1+0x2f38] ;  /* 0x002f380001077983 */ /* 0x000ee20000300800 */
[----:B------:R-:W3:Y:S02]  /*2d2e0*/  LDL.LU R6, [R1+0x2f34] ;  /* 0x002f340001067983 */ /* 0x000ee40000300800 */
[----:B------:R-:W3:Y:S02]  /*2d2f0*/  LDL.LU R10, [R1+0x2f30] ;  /* 0x002f3000010a7983 */ /* 0x000ee40000300800 */
[----:B------:R-:W-:Y:S01]  /*2d300*/  STL.64 [R1+0x2ec8], R14 ;  /* 0x002ec80e01007387 */ /* 0x000fe20000100a00 */
[----:B------:R0:W-:Y:S04]  /*2d310*/  STL.64 [R1+0x2ec0], R12 ;  /* 0x002ec00c01007387 */ /* 0x0001e80000100a00 */
[----:B0-----:R-:W3:Y:S01]  /*2d320*/  LDL.LU R12, [R1+0xf0] ;  /* 0x0000f000010c7983 */ /* 0x001ee20000300800 */
[----:B------:R-:W3:Y:S02]  /*2d330*/  LDL.LU R13, [R1+0xf4] ;  /* 0x0000f400010d7983 */ /* 0x000ee40000300800 */
[----:B------:R-:W3:Y:S02]  /*2d340*/  LDL.LU R14, [R1+0xf8] ;  /* 0x0000f800010e7983 */ /* 0x000ee40000300800 */
[----:B------:R-:W3:Y:S01]  /*2d350*/  LDL.LU R15, [R1+0xfc] ;  /* 0x0000fc00010f7983 */ /* 0x000ee20000300800 */
[----:B--2---:R-:W-:Y:S01]  /*2d360*/  HMMA.16816.F32 R24, R24, R8, R20 ;  /* 0x000000081818723c */ /* 0x004fe20000001814 */
[----:B------:R-:W4:Y:S01]  /*2d370*/  LDL.LU.64 R22, [R1+0x2f28] ;  /* 0x002f280001167983 */ /* 0x000f220000300a00 */
[----:B------:R-:W4:Y:S11]  /*2d380*/  LDL.LU.64 R20, [R1+0x2f20] ;  /* 0x002f200001147983 */ /* 0x000f360000300a00 */
[----:B------:R-:W-:Y:S10]  /*2d390*/  @!UPT UIADD3 URZ, URZ, URZ, URZ ;  /* 0x0000003f3f3ff290 */ /* 0x000ff4000fffe03f */
[----:B------:R0:W-:Y:S01]  /*2d3a0*/  STL.64 [R1+0xc0], R24 ;  /* 0x0000c01801007387 */ /* 0x0001e20000100a00 */
[----:B------:R1:W-:Y:S03]  /*2d3b0*/  STL.64 [R1+0xc8], R26 ;  /* 0x0000c81a01007387 */ /* 0x0003e60000100a00 */
[----:B0-----:R-:W2:Y:S01]  /*2d3c0*/  LDL.LU R24, [R1+0x70] ;  /* 0x0000700001187983 */ /* 0x001ea20000300800 */
[----:B------:R-:W2:Y:S02]  /*2d3d0*/  LDL.LU R25, [R1+0x74] ;  /* 0x0000740001197983 */ /* 0x000ea40000300800 */
[----:B-1----:R-:W2:Y:S02]  /*2d3e0*/  LDL.LU R26, [R1+0x78] ;  /* 0x00007800011a7983 */ /* 0x002ea40000300800 */
[----:B------:R-:W2:Y:S01]  /*2d3f0*/  LDL.LU R27, [R1+0x7c] ;  /* 0x00007c00011b7983 */ /* 0x000ea20000300800 */
[C---:B----4-:R-:W-:Y:S08]  /*2d400*/  HMMA.16816.F32 R16, R20.reuse, R4, R16 ;  /* 0x000000041410723c */ /* 0x050ff00000001810 */
[----:B---3--:R-:W-:Y:S01]  /*2d410*/  HMMA.16816.F32 R20, R20, R8, R12 ;  /* 0x000000081414723c */ /* 0x008fe2000000180c */
[----:B--2---:R-:W-:Y:S01]  /*2d420*/  STL.64 [R1+0x2f00], R26 ;  /* 0x002f001a01007387 */ /* 0x004fe20000100a00 */
[----:B------:R0:W-:Y:S03]  /*2d430*/  STL.64 [R1+0x2ef8], R24 ;  /* 0x002ef81801007387 */ /* 0x0001e60000100a00 */
[----:B0-----:R-:W2:Y:S01]  /*2d440*/  LDL.LU R24, [R1+0xa0] ;  /* 0x0000a00001187983 */ /* 0x001ea20000300800 */
[----:B------:R-:W2:Y:S02]  /*2d450*/  LDL.LU R25, [R1+0xa4] ;  /* 0x0000a40001197983 */ /* 0x000ea40000300800 */
[----:B------:R-:W2:Y:S02]  /*2d460*/  LDL.LU R26, [R1+0xa8] ;  /* 0x0000a800011a7983 */ /* 0x000ea40000300800 */
[----:B------:R-:W2:Y:S05]  /*2d470*/  LDL.LU R27, [R1+0xac] ;  /* 0x0000ac00011b7983 */ /* 0x000eaa0000300800 */
[----:B------:R-:W-:Y:S01]  /*2d480*/  STL.64 [R1+0x130], R16 ;  /* 0x0001301001007387 */ /* 0x000fe20000100a00 */
[----:B------:R0:W-:Y:S03]  /*2d490*/  STL.64 [R1+0x138], R18 ;  /* 0x0001381201007387 */ /* 0x0001e60000100a00 */
[----:B0-----:R-:W2:Y:S01]  /*2d4a0*/  LDL.LU.64 R18, [R1+0x2f18] ;  /* 0x002f180001127983 */ /* 0x001ea20000300a00 */
[----:B------:R-:W2:Y:S02]  /*2d4b0*/  LDL.LU.64 R16, [R1+0x2f10] ;  /* 0x002f100001107983 */ /* 0x000ea40000300a00 */
[----:B------:R-:W3:Y:S02]  /*2d4c0*/  LDL.LU R12, [R1+0x90] ;  /* 0x00009000010c7983 */ /* 0x000ee40000300800 */
[----:B------:R-:W-:Y:S01]  /*2d4d0*/  STL.64 [R1+0xf0], R20 ;  /* 0x0000f01401007387 */ /* 0x000fe20000100a00 */
[----:B------:R0:W-:Y:S01]  /*2d4e0*/  STL.64 [R1+0xf8], R22 ;  /* 0x0000f81601007387 */ /* 0x0001e20000100a00 */
[----:B------:R-:W3:Y:S02]  /*2d4f0*/  LDL.LU R13, [R1+0x94] ;  /* 0x00009400010d7983 */ /* 0x000ee40000300800 */
[----:B------:R-:W4:Y:S02]  /*2d500*/  LDL.LU R14, [R1+0x98] ;  /* 0x00009800010e7983 */ /* 0x000f240000300800 */
[----:B------:R-:W4:Y:S01]  /*2d510*/  LDL.LU R15, [R1+0x9c] ;  /* 0x00009c00010f7983 */ /* 0x000f220000300800 */
[----:B0-----:R-:W-:Y:S01]  /*2d520*/  MOV R22, R6 ;  /* 0x0000000600167202 */ /* 0x001fe20000000f00 */
[----:B------:R-:W-:Y:S01]  /*2d530*/  IMAD.MOV.U32 R23, RZ, RZ, R7 ;  /* 0x000000ffff177224 */ /* 0x000fe200078e0007 */
[----:B----4-:R-:W-:Y:S01]  /*2d540*/  STL.64 [R1+0x2ed8], R14 ;  /* 0x002ed80e01007387 */ /* 0x010fe20000100a00 */
[----:B---3--:R0:W-:Y:S03]  /*2d550*/  STL.64 [R1+0x2ed0], R12 ;  /* 0x002ed00c01007387 */ /* 0x0081e60000100a00 */
[----:B0-----:R-:W3:Y:S01]  /*2d560*/  LDL.LU R12, [R1+0x50] ;  /* 0x00005000010c7983 */ /* 0x001ee20000300800 */
[----:B------:R-:W3:Y:S02]  /*2d570*/  LDL.LU R13, [R1+0x54] ;  /* 0x00005400010d7983 */ /* 0x000ee40000300800 */
[----:B------:R-:W3:Y:S02]  /*2d580*/  LDL.LU R14, [R1+0x58] ;  /* 0x00005800010e7983 */ /* 0x000ee40000300800 */
[----:B------:R-:W3:Y:S01]  /*2d590*/  LDL.LU R15, [R1+0x5c] ;  /* 0x00005c00010f7983 */ /* 0x000ee20000300800 */
[C---:B--2---:R-:W-:Y:S01]  /*2d5a0*/  HMMA.16816.F32 R24, R16.reuse, R4, R24 ;  /* 0x000000041018723c */ /* 0x044fe20000001818 */
[----:B------:R-:W2:Y:S01]  /*2d5b0*/  LDL.LU R20, [R1] ;  /* 0x0000000001147983 */ /* 0x000ea20000300800 */
[----:B------:R-:W2:Y:S02]  /*2d5c0*/  LDL.LU R21, [R1+0x4] ;  /* 0x0000040001157983 */ /* 0x000ea40000300800 */
[----:B------:R-:W2:Y:S02]  /*2d5d0*/  LDL.LU R6, [R1+0x2f0c] ;  /* 0x002f0c0001067983 */ /* 0x000ea40000300800 */
[----:B------:R-:W2:Y:S11]  /*2d5e0*/  LDL.LU R7, [R1+0x2f08] ;  /* 0x002f080001077983 */ /* 0x000eb60000300800 */
[----:B------:R-:W-:Y:S06]  /*2d5f0*/  @!UPT UIADD3 URZ, URZ, URZ, URZ ;  /* 0x0000003f3f3ff290 */ /* 0x000fec000fffe03f */
[----:B------:R-:W-:Y:S01]  /*2d600*/  STL.64 [R1+0x160], R24 ;  /* 0x0001601801007387 */ /* 0x000fe20000100a00 */
[----:B------:R0:W-:Y:S03]  /*2d610*/  STL.64 [R1+0x168], R26 ;  /* 0x0001681a01007387 */ /* 0x0001e60000100a00 */
[----:B0-----:R-:W2:Y:S01]  /*2d620*/  LDL.LU.64 R26, [R1+0x2f00] ;  /* 0x002f0000011a7983 */ /* 0x001ea20000300a00 */
[----:B------:R-:W2:Y:S01]  /*2d630*/  LDL.LU.64 R24, [R1+0x2ef8] ;  /* 0x002ef80001187983 */ /* 0x000ea20000300a00 */
[----:B---3--:R-:W-:Y:S02]  /*2d640*/  HMMA.16816.F32 R16, R16, R8, R12 ;  /* 0x000000081010723c */ /* 0x008fe4000000180c */
[----:B------:R-:W0:Y:S11]  /*2d650*/  LDSM.16.MT88.4 R12, [R0+0x11080] ;  /* 0x01108000000c783b */ /* 0x000e360000004200 */
[----:B------:R-:W-:Y:S10]  /*2d660*/  @!UPT UIADD3 URZ, URZ, URZ, URZ ;  /* 0x0000003f3f3ff290 */ /* 0x000ff4000fffe03f */
[----:B------:R0:W-:Y:S01]  /*2d670*/  STL.64 [R1+0xa0], R16 ;  /* 0x0000a01001007387 */ /* 0x0001e20000100a00 */
[----:B------:R-:W-:Y:S01]  /*2d680*/  STL.64 [R1+0xa8], R18 ;  /* 0x0000a81201007387 */ /* 0x000fe20000100a00 */
[----:B0-----:R-:W-:Y:S01]  /*2d690*/  MOV R17, R12 ;  /* 0x0000000c00117202 */ /* 0x001fe20000000f00 */
[----:B------:R-:W-:Y:S01]  /*2d6a0*/  IMAD.MOV.U32 R16, RZ, RZ, R13 ;  /* 0x000000ffff107224 */ /* 0x000fe200078e000d */
[----:B------:R-:W-:Y:S01]  /*2d6b0*/  MOV R9, R14 ;  /* 0x0000000e00097202 */ /* 0x000fe20000000f00 */
[----:B------:R-:W-:Y:S02]  /*2d6c0*/  IMAD.MOV.U32 R8, RZ, RZ, R15 ;  /* 0x000000ffff087224 */ /* 0x000fe400078e000f */
[----:B--2---:R-:W-:Y:S01]  /*2d6d0*/  HMMA.16816.F32 R12, R20, R6, R24 ;  /* 0x00000006140c723c */ /* 0x004fe20000001818 */
[----:B------:R0:W-:Y:S06]  /*2d6e0*/  STL.64 [R1+0x2eb0], R16 ;  /* 0x002eb01001007387 */ /* 0x0001ec0000100a00 */
[----:B------:R-:W-:Y:S01]  /*2d6f0*/  MOV R24, R11 ;  /* 0x0000000b00187202 */ /* 0x000fe20000000f00 */
[----:B0-----:R-:W2:Y:S01]  /*2d700*/  LDL.LU R16, [R1+0xb0] ;  /* 0x0000b00001107983 */ /* 0x001ea20000300800 */
[----:B------:R-:W2:Y:S02]  /*2d710*/  LDL.LU R17, [R1+0xb4] ;  /* 0x0000b40001117983 */ /* 0x000ea40000300800 */
[----:B------:R-:W2:Y:S02]  /*2d720*/  LDL.LU R18, [R1+0xb8] ;  /* 0x0000b80001127983 */ /* 0x000ea40000300800 */
[----:B------:R-:W2:Y:S01]  /*2d730*/  LDL.LU R19, [R1+0xbc] ;  /* 0x0000bc0001137983 */ /* 0x000ea20000300800 */
[----:B------:R-:W-:Y:S01]  /*2d740*/  STL [R1+0x2e70], R0 ;  /* 0x002e700001007387 */ /* 0x000fe20000100800 */
[----:B------:R-:W-:Y:S01]  /*2d750*/  IMAD.MOV.U32 R25, RZ, RZ, R28 ;  /* 0x000000ffff197224 */ /* 0x000fe200078e001c */
[----:B------:R-:W-:Y:S01]  /*2d760*/  MOV R26, R2 ;  /* 0x00000002001a7202 */ /* 0x000fe20000000f00 */
[----:B------:R-:W-:-:S06]  /*2d770*/  IMAD.MOV.U32 R27, RZ, RZ, R3 ;  /* 0x000000ffff1b7224 */ /* 0x000fcc00078e0003 */
[----:B------:R-:W-:Y:S01]  /*2d780*/  STL.64 [R1+0x60], R12 ;  /* 0x0000600c01007387 */ /* 0x000fe20000100a00 */
[----:B------:R-:W3:Y:S02]  /*2d790*/  LDL.LU R11, [R1+0x2ef4] ;  /* 0x002ef400010b7983 */ /* 0x000ee40000300800 */
[----:B------:R-:W4:Y:S02]  /*2d7a0*/  LDL.LU R28, [R1+0x2ef0] ;  /* 0x002ef000011c7983 */ /* 0x000f240000300800 */
[----:B------:R-:W2:Y:S01]  /*2d7b0*/  LDL.LU R2, [R1+0x2eec] ;  /* 0x002eec0001027983 */ /* 0x000ea20000300800 */
[----:B------:R-:W2:Y:S01]  /*2d7c0*/  LDL.LU R3, [R1+0x2ee8] ;  /* 0x002ee80001037983 */ /* 0x000ea20000300800 */
[----:B------:R-:W-:Y:S01]  /*2d7d0*/  MOV R5, R14 ;  /* 0x0000000e00057202 */ /* 0x000fe20000000f00 */
[----:B------:R-:W-:Y:S02]  /*2d7e0*/  IMAD.MOV.U32 R4, RZ, RZ, R15 ;  /* 0x000000ffff047224 */ /* 0x000fe400078e000f */
[----:B------:R-:W-:Y:S01]  /*2d7f0*/  STL.64 [R1+0x2ea0], R26 ;  /* 0x002ea01a01007387 */ /* 0x000fe20000100a00 */
[----:B------:R0:W-:Y:S02]  /*2d800*/  STL.64 [R1+0x2e98], R24 ;  /* 0x002e981801007387 */ /* 0x0001e40000100a00 */
[----:B0-----:R-:W-:-:S02]  /*2d810*/  MOV R24, R10 ;  /* 0x0000000a00187202 */ /* 0x001fc40000000f00 */
[----:B------:R-:W4:Y:S04]  /*2d820*/  LDL.LU R10, [R1+0x2ee4] ;  /* 0x002ee400010a7983 */ /* 0x000f280000300800 */
[----:B--2---:R-:W0:Y:S01]  /*2d830*/  LDSM.16.MT88.4 R12, [R3+0x11000] ;  /* 0x01100000030c783b */ /* 0x004e220000004200 */
[----:B---3--:R-:W-:Y:S02]  /*2d840*/  IMAD.MOV.U32 R25, RZ, RZ, R11 ;  /* 0x000000ffff197224 */ /* 0x008fe400078e000b */
[----:B------:R-:W4:Y:S02]  /*2d850*/  LDL.LU R11, [R1+0x2ee0] ;  /* 0x002ee000010b7983 */ /* 0x000f240000300800 */
[----:B------:R-:W2:Y:S01]  /*2d860*/  LDL.LU R26, [R1+0x88] ;  /* 0x00008800011a7983 */ /* 0x000ea20000300800 */
[----:B------:R-:W2:Y:S04]  /*2d870*/  LDL.LU R27, [R1+0x8c] ;  /* 0x00008c00011b7983 */ /* 0x000ea80000300800 */
[----:B0-----:R-:W-:Y:S01]  /*2d880*/  STL.64 [R1+0x10], R12 ;  /* 0x0000100c01007387 */ /* 0x001fe20000100a00 */
[----:B------:R0:W-:Y:S01]  /*2d890*/  STL [R1+0x18], R14 ;  /* 0x0000180e01007387 */ /* 0x0001e20000100800 */
[----:B------:R-:W-:-:S02]  /*2d8a0*/  MOV R0, R15 ;  /* 0x0000000f00007202 */ /* 0x000fc40000000f00 */
[----:B0-----:R-:W4:Y:S01]  /*2d8b0*/  LDL.LU.64 R14, [R1+0x2ed8] ;  /* 0x002ed800010e7983 */ /* 0x001f220000300a00 */
[----:B------:R-:W4:Y:S02]  /*2d8c0*/  LDL.LU.64 R12, [R1+0x2ed0] ;  /* 0x002ed000010c7983 */ /* 0x000f240000300a00 */
[----:B------:R-:W-:Y:S01]  /*2d8d0*/  STL [R1+0x2e74], R0 ;  /* 0x002e740001007387 */ /* 0x000fe20000100800 */
[----:B----4-:R-:W-:Y:S01]  /*2d8e0*/  HMMA.16816.F32 R20, R20, R10, R12 ;  /* 0x0000000a1414723c */ /* 0x010fe2000000180c */
[----:B------:R-:W3:Y:S01]  /*2d8f0*/  LDL.LU.64 R14, [R1+0x2ec8] ;  /* 0x002ec800010e7983 */ /* 0x000ee20000300a00 */
[----:B------:R-:W3:Y:S11]  /*2d900*/  LDL.LU.64 R12, [R1+0x2ec0] ;  /* 0x002ec000010c7983 */ /* 0x000ef60000300a00 */
[----:B------:R-:W-:Y:S10]  /*2d910*/  @!UPT UIADD3 URZ, URZ, URZ, URZ ;  /* 0x0000003f3f3ff290 */ /* 0x000ff4000fffe03f */
[----:B------:R-:W-:Y:S01]  /*2d920*/  STL.64 [R1+0x70], R20 ;  /* 0x0000701401007387 */ /* 0x000fe20000100a00 */
[----:B------:R-:W-:Y:S02]  /*2d930*/  STL.64 [R1+0x78], R22 ;  /* 0x0000781601007387 */ /* 0x000fe40000100a00 */
[----:B------:R-:W0:Y:S02]  /*2d940*/  LDSM.16.MT88.4 R20, [R3+0x11080] ;  /* 0x011080000314783b */ /* 0x000e240000004200 */
[----:B0-----:R0:W-:Y:S02]  /*2d950*/  STL.64 [R1], R20 ;  /* 0x0000001401007387 */ /* 0x0011e40000100a00 */
[----:B------:R1:W-:Y:S01]  /*2d960*/  STL [R1+0x8], R22 ;  /* 0x0000081601007387 */ /* 0x0003e20000100800 */
[----:B0-----:R-:W-:Y:S02]  /*2d970*/  MOV R20, R2 ;  /* 0x0000000200147202 */ /* 0x001fe40000000f00 */
[----:B------:R-:W4:Y:S01]  /*2d980*/  LDL.LU R2, [R1+0x2eb8] ;  /* 0x002eb80001027983 */ /* 0x000f220000300800 */
[----:B------:R-:W4:Y:S02]  /*2d990*/  LDL.LU R21, [R1+0x154] ;  /* 0x0001540001157983 */ /* 0x000f240000300800 */
[----:B------:R-:W-:-:S02]  /*2d9a0*/  IMAD.MOV.U32 R0, RZ, RZ, R23 ;  /* 0x000000ffff007224 */ /* 0x000fc400078e0017 */
[----:B-1----:R-:W4:Y:S01]  /*2d9b0*/  LDL.LU R22, [R1+0x158] ;  /* 0x0001580001167983 */ /* 0x002f220000300800 */
[----:B------:R-:W4:Y:S01]  /*2d9c0*/  LDL.LU R23, [R1+0x15c] ;  /* 0x00015c0001177983 */ /* 0x000f220000300800 */
[C---:B---3--:R-:W-:Y:S11]  /*2d9d0*/  HMMA.16816.F32 R16, R12.reuse, R6, R16 ;  /* 0x000000060c10723c */ /* 0x048ff60000001810 */
[----:B------:R-:W-:Y:S11]  /*2d9e0*/  @!UPT UIADD3 URZ, URZ, URZ, URZ ;  /* 0x0000003f3f3ff290 */ /* 0x000ff6000fffe03f */
[----:B------:R-:W-:Y:S01]  /*2d9f0*/  @!UPT UIADD3 URZ, URZ, URZ, URZ ;  /* 0x0000003f3f3ff290 */ /* 0x000fe2000fffe03f */
[----:B------:R0:W-:Y:S01]  /*2da00*/  STL.64 [R1+0xb0], R16 ;  /* 0x0000b01001007387 */ /* 0x0001e20000100a00 */
[----:B------:R-:W-:Y:S03]  /*2da10*/  STL.64 [R1+0xb8], R18 ;  /* 0x0000b81201007387 */ /* 0x000fe60000100a00 */
[----:B0-----:R-:W3:Y:S01]  /*2da20*/  LDL.LU.64 R16, [R1+0x2eb0] ;  /* 0x002eb00001107983 */ /* 0x001ee20000300a00 */
[----:B--2---:R-:W-:Y:S03]  /*2da30*/  HMMA.16816.F32 R24, R12, R10, R24 ;  /* 0x0000000a0c18723c */ /* 0x004fe60000001818 */
[----:B----4-:R-:W0:Y:S04]  /*2da40*/  LDSM.16.MT88.4 R12, [R2+0x11000] ;  /* 0x01100000020c783b */ /* 0x010e280000004200 */
[----:B0-----:R0:W-:Y:S11]  /*2da50*/  STL.64 [R1+0x2e18], R14 ;  /* 0x002e180e01007387 */ /* 0x0011f60000100a00 */
[----:B------:R-:W-:Y:S05]  /*2da60*/  @!UPT UIADD3 URZ, URZ, URZ, URZ ;  /* 0x0000003f3f3ff290 */ /* 0x000fea000fffe03f */
[----:B------:R-:W-:Y:S02]  /*2da70*/  STL.64 [R1+0x80], R24 ;  /* 0x0000801801007387 */ /* 0x000fe40000100a00 */
[----:B------:R-:W-:Y:S02]  /*2da80*/  STL.64 [R1+0x88], R26 ;  /* 0x0000881a01007387 */ /* 0x000fe40000100a00 */
[----:B------:R3:W-:Y:S01]  /*2da90*/  STL.64 [R1+0x2e10], R12 ;  /* 0x002e100c01007387 */ /* 0x0007e20000100a00 */
[----:B------:R-:W-:Y:S01]  /*2daa0*/  LDSM.16.MT88.4 R24, [R28+0x12000] ;  /* 0x012000001c18783b */ /* 0x000fe20000004200 */
[----:B0-----:R-:W-:Y:S01]  /*2dab0*/  IMAD.MOV.U32 R14, RZ, RZ, R9 ;  /* 0x000000ffff0e7224 */ /* 0x001fe200078e0009 */
[----:B------:R-:W-:-:S05]  /*2dac0*/  MOV R15, R8 ;  /* 0x00000008000f7202 */ /* 0x000fca0000000f00 */
[----:B------:R-:W-:Y:S01]  /*2dad0*/  STL.64 [R1+0x2e90], R14 ;  /* 0x002e900e01007387 */ /* 0x000fe20000100a00 */
[----:B---3--:R-:W-:Y:S01]  /*2dae0*/  IMAD.MOV.U32 R12, RZ, RZ, R17 ;  /* 0x000000ffff0c7224 */ /* 0x008fe200078e0011 */
[----:B------:R-:W-:Y:S02]  /*2daf0*/  MOV R13, R16 ;  /* 0x00000010000d7202 */ /* 0x000fe40000000f00 */
[----:B------:R-:W0:Y:S04]  /*2db00*/  LDSM.16.MT88.4 R16, [R2+0x11080] ;  /* 0x011080000210783b */ /* 0x000e280000004200 */
[----:B------:R1:W-:Y:S04]  /*2db10*/  STL.64 [R1+0x2e88], R12 ;  /* 0x002e880c01007387 */ /* 0x0003e80000100a00 */
[----:B-1----:R-:W2:Y:S01]  /*2db20*/  LDL.LU R12, [R1+0x110] ;  /* 0x00011000010c7983 */ /* 0x002ea20000300800 */
[----:B------:R-:W2:Y:S02]  /*2db30*/  LDL.LU R13, [R1+0x114] ;  /* 0x00011400010d7983 */ /* 0x000ea40000300800 */
[----:B------:R-:W2:Y:S02]  /*2db40*/  LDL.LU R14, [R1+0x118] ;  /* 0x00011800010e7983 */ /* 0x000ea40000300800 */
[----:B------:R-:W2:Y:S01]  /*2db50*/  LDL.LU R15, [R1+0x11c] ;  /* 0x00011c00010f7983 */ /* 0x000ea20000300800 */
[----:B0-----:R0:W-:Y:S01]  /*2db60*/  STL.64 [R1+0x2df8], R18 ;  /* 0x002df81201007387 */ /* 0x0011e20000100a00 */
[----:B------:R1:W-:Y:S02]  /*2db70*/  STL.64 [R1+0x2df0], R16 ;  /* 0x002df01001007387 */ /* 0x0003e40000100a00 */
[----:B0-----:R-:W-:Y:S01]  /*2db80*/  IMAD.MOV.U32 R18, RZ, RZ, R29 ;  /* 0x000000ffff127224 */ /* 0x001fe200078e001d */
[----:B-1----:R-:W3:Y:S01]  /*2db90*/  LDL.LU R16, [R1+0xe0] ;  /* 0x0000e00001107983 */ /* 0x002ee20000300800 */
[----:B------:R-:W3:Y:S02]  /*2dba0*/  LDL.LU R17, [R1+0xe4] ;  /* 0x0000e40001117983 */ /* 0x000ee40000300800 */
[----:B------:R-:W4:Y:S02]  /*2dbb0*/  LDL.LU R29, [R1+0x2eac] ;  /* 0x002eac00011d7983 */ /* 0x000f240000300800 */
[----:B------:R-:W2:Y:S02]  /*2dbc0*/  LDL.LU R19, [R1+0xec] ;  /* 0x0000ec0001137983 */ /* 0x000ea40000300800 */
[----:B--2---:R-:W-:Y:S01]  /*2dbd0*/  STL.64 [R1+0x2e80], R18 ;  /* 0x002e801201007387 */ /* 0x004fe20000100a00 */
[----:B---3--:R0:W-:Y:S03]  /*2dbe0*/  STL.64 [R1+0x2e78], R16 ;  /* 0x002e781001007387 */ /* 0x0081e60000100a00 */
[----:B0-----:R-:W2:Y:S01]  /*2dbf0*/  LDL.LU R16, [R1+0x120] ;  /* 0x0001200001107983 */ /* 0x001ea20000300800 */
[----:B------:R-:W2:Y:S02]  /*2dc00*/  LDL.LU R17, [R1+0x124] ;  /* 0x0001240001117983 */ /* 0x000ea40000300800 */
[----:B------:R-:W2:Y:S01]  /*2dc10*/  LDL.LU R18, [R1+0x128] ;  /* 0x0001280001127983 */ /* 0x000ea20000300800 */
[----:B----4-:R-:W-:-:S02]  /*2dc20*/  MOV R19, R29 ;  /* 0x0000001d00137202 */ /* 0x010fc40000000f00 */
[----:B------:R-:W3:Y:S01]  /*2dc30*/  LDL.LU R29, [R1+0x2ea8] ;  /* 0x002ea800011d7983 */ /* 0x000ee20000300800 */
[----:B------:R-:W-:Y:S02]  /*2dc40*/  STL [R1+0x2da0], R2 ;  /* 0x002da00201007387 */ /* 0x000fe40000100800 */
[----:B------:R-:W-:Y:S02]  /*2dc50*/  STL.64 [R1+0x50], R24 ;  /* 0x0000501801007387 */ /* 0x000fe40000100a00 */
[----:B------:R0:W-:Y:S02]  /*2dc60*/  STL.64 [R1+0x58], R26 ;  /* 0x0000581a01007387 */ /* 0x0001e40000100a00 */
[----:B0-----:R-:W4:Y:S01]  /*2dc70*/  LDL.LU.64 R26, [R1+0x2ea0] ;  /* 0x002ea000011a7983 */ /* 0x001f220000300a00 */
[----:B------:R-:W4:Y:S02]  /*2dc80*/  LDL.LU.64 R24, [R1+0x2e98] ;  /* 0x002e980001187983 */ /* 0x000f240000300a00 */
[C---:B----4-:R-:W-:Y:S11]  /*2dc90*/  HMMA.16816.F32 R20, R24.reuse, R6, R20 ;  /* 0x000000061814723c */ /* 0x050ff60000001814 */
[----:B------:R-:W-:Y:S11]  /*2dca0*/  @!UPT UIADD3 URZ, URZ, URZ, URZ ;  /* 0x0000003f3f3ff290 */ /* 0x000ff6000fffe03f */
[----:B------:R-:W-:Y:S01]  /*2dcb0*/  @!UPT UIADD3 URZ, URZ, URZ, URZ ;  /* 0x0000003f3f3ff290 */ /* 0x000fe2000fffe03f */
[----:B------:R-:W-:Y:S01]  /*2dcc0*/  STL.64 [R1+0x1b0], R20 ;  /* 0x0001b01401007387 */ /* 0x000fe20000100a00 */
[----:B------:R-:W-:Y:S02]  /*2dcd0*/  STL [R1+0x1b8], R22 ;  /* 0x0001b81601007387 */ /* 0x000fe40000100800 */
[----:B------:R-:W-:Y:S02]  /*2dce0*/  IMAD.MOV.U32 R2, RZ, RZ, R23 ;  /* 0x000000ffff027224 */ /* 0x000fe400078e0017 */
[----:B---3--:R-:W0:Y:S04]  /*2dcf0*/  LDSM.16.M88.4 R20, [R29+0x20200] ;  /* 0x020200001d14783b */ /* 0x008e280000000200 */
[----:B------:R-:W-:Y:S01]  /*2dd00*/  STL [R1+0x2da4], R2 ;  /* 0x002da40201007387 */ /* 0x000fe20000100800 */
[----:B------:R-:W-:Y:S03]  /*2dd10*/  HMMA.16816.F32 R24, R24, R10, R12 ;  /* 0x0000000a1818723c */ /* 0x000fe6000000180c */
[----:B0-----:R-:W-:Y:S01]  /*2dd20*/  STL [R1+0x2cb0], R22 ;  /* 0x002cb01601007387 */ /* 0x001fe20000100800 */
[----:B------:R-:W-:Y:S02]  /*2dd30*/  STL [R1+0x2cac], R23 ;  /* 0x002cac1701007387 */ /* 0x000fe40000100800 */
[----:B------:R-:W2:Y:S02]  /*2dd40*/  LDL.LU.64 R14, [R1+0x2e90] ;  /* 0x002e9000010e7983 */ /* 0x000ea40000300a00 */
[----:B------:R-:W2:Y:S11]  /*2dd50*/  LDL.LU.64 R12, [R1+0x2e88] ;  /* 0x002e8800010c7983 */ /* 0x000eb60000300a00 */
[----:B------:R-:W-:Y:S05]  /*2dd60*/  @!UPT UIADD3 URZ, URZ, URZ, URZ ;  /* 0x0000003f3f3ff290 */ /* 0x000fea000fffe03f */
[----:B------:R-:W-:Y:S01]  /*2dd70*/  MOV R9, R26 ;  /* 0x0000001a00097202 */ /* 0x000fe20000000f00 */
[----:B------:R-:W-:Y:S01]  /*2dd80*/  STL.64 [R1+0x190], R24 ;  /* 0x0001901801007387 */ /* 0x000fe20000100a00 */
[----:B------:R-:W-:Y:S02]  /*2dd90*/  IMAD.MOV.U32 R8, RZ, RZ, R27 ;  /* 0x000000ffff087224 */ /* 0x000fe400078e001b */
[----:B------:R-:W0:Y:S03]  /*2dda0*/  LDSM.16.M88.4 R24, [R29+0x30200] ;  /* 0x030200001d18783b */ /* 0x000e260000000200 */
[----:B------:R-:W-:Y:S01]  /*2ddb0*/  STL [R1+0x2d9c], R8 ;  /* 0x002d9c0801007387 */ /* 0x000fe20000100800 */
[----:B------:R-:W-:Y:S03]  /*2ddc0*/  STL [R1+0x2d98], R9 ;  /* 0x002d980901007387 */ /* 0x000fe60000100800 */
[----:B0-----:R-:W-:Y:S01]  /*2ddd0*/  STL [R1+0x2d94], R24 ;  /* 0x002d941801007387 */ /* 0x001fe20000100800 */
[----:B------:R-:W-:Y:S02]  /*2dde0*/  STL [R1+0x2d90], R25 ;  /* 0x002d901901007387 */ /* 0x000fe40000100800 */
[----:B------:R-:W-:Y:S02]  /*2ddf0*/  STL [R1+0x2ca8], R26 ;  /* 0x002ca81a01007387 */ /* 0x000fe40000100800 */
[----:B------:R0:W-:Y:S01]  /*2de00*/  STL [R1+0x2c84], R27 ;  /* 0x002c841b01007387 */ /* 0x0001e20000100800 */
[C---:B--2---:R-:W-:Y:S11]  /*2de10*/  HMMA.16816.F32 R16, R12.reuse, R6, R16 ;  /* 0x000000060c10723c */ /* 0x044ff60000001810 */
[----:B------:R-:W-:Y:S11]  /*2de20*/  @!UPT UIADD3 URZ, URZ, URZ, URZ ;  /* 0x0000003f3f3ff290 */ /* 0x000ff6000fffe03f */
[----:B------:R-:W-:Y:S01]  /*2de30*/  @!UPT UIADD3 URZ, URZ, URZ, URZ ;  /* 0x0000003f3f3ff290 */ /* 0x000fe2000fffe03f */
[----:B------:R1:W-:Y:S01]  /*2de40*/  STL [R1+0x170], R16 ;  /* 0x0001701001007387 */ /* 0x0003e20000100800 */
[----:B0-----:R-:W-:Y:S01]  /*2de50*/  IMAD.MOV.U32 R27, RZ, RZ, R18 ;  /* 0x000000ffff1b7224 */ /* 0x001fe200078e0012 */
[----:B------:R-:W-:Y:S02]  /*2de60*/  MOV R26, R19 ;  /* 0x00000013001a7202 */ /* 0x000fe40000000f00 */
[----:B------:R-:W-:Y:S01]  /*2de70*/  MOV R29, R17 ;  /* 0x00000011001d7202 */ /* 0x000fe20000000f00 */
[----:B------:R-:W2:Y:S04]  /*2de80*/  LDL.LU.64 R18, [R1+0x2e80] ;  /* 0x002e800001127983 */ /* 0x000ea80000300a00 */
[----:B-1----:R-:W2:Y:S01]  /*2de90*/  LDL.LU.64 R16, [R1+0x2e78] ;  /* 0x002e780001107983 */ /* 0x002ea20000300a00 */
[----:B------:R-:W-:Y:S02]  /*2dea0*/  STL.64 [R1+0x2e68], R6 ;  /* 0x002e680601007387 */ /* 0x000fe40000100a00 */
[----:B------:R-:W-:Y:S02]  /*2deb0*/  STL.64 [R1+0x2e60], R4 ;  /* 0x002e600401007387 */ /* 0x000fe40000100a00 */
[----:B------:R-:W-:Y:S01]  /*2dec0*/  STL [R1+0x2db0], R26 ;  /* 0x002db01a01007387 */ /* 0x000fe20000100800 */
[----:B------:R-:W-:Y:S01]  /*2ded0*/  STL [R1+0x2dac], R27 ;  /* 0x002dac1b01007387 */ /* 0x000fe20000100800 */
[----:B------:R-:W-:Y:S03]  /*2dee0*/  STL [R1+0x2da8], R29 ;  /* 0x002da81d01007387 */ /* 0x000fe60000100800 */
[----:B------:R-:W0:Y:S01]  /*2def0*/  LDSM.16.MT88.4 R4, [R28+0x12080] ;  /* 0x012080001c04783b */ /* 0x000e220000004200 */
[----:B--2---:R-:W-:Y:S03]  /*2df00*/  HMMA.16816.F32 R12, R12, R10, R16 ;  /* 0x0000000a0c0c723c */ /* 0x004fe60000001810 */
[----:B------:R-:W2:Y:S01]  /*2df10*/  LDL.LU R16, [R1+0xf0] ;  /* 0x0000f00001107983 */ /* 0x000ea20000300800 */
[----:B------:R-:W2:Y:S02]  /*2df20*/  LDL.LU R17, [R1+0xf4] ;  /* 0x0000f40001117983 */ /* 0x000ea40000300800 */
[----:B------:R-:W3:Y:S02]  /*2df30*/  LDL.LU R18, [R1+0xf8] ;  /* 0x0000f80001127983 */ /* 0x000ee40000300800 */
[----:B------:R-:W3:Y:S11]  /*2df40*/  LDL.LU R19, [R1+0xfc] ;  /* 0x0000fc0001137983 */ /* 0x000ef60000300800 */
[----:B------:R-:W-:Y:S05]  /*2df50*/  @!UPT UIADD3 URZ, URZ, URZ, URZ ;  /* 0x0000003f3f3ff290 */ /* 0x000fea000fffe03f */
[----:B------:R-:W-:Y:S01]  /*2df60*/  IMAD.MOV.U32 R8, RZ, RZ, R12 ;  /* 0x000000ffff087224 */ /* 0x000fe200078e000c */
[----:B------:R-:W-:Y:S01]  /*2df70*/  MOV R9, R13 ;  /* 0x0000000d00097202 */ /* 0x000fe20000000f00 */
[----:B------:R-:W4:Y:S01]  /*2df80*/  LDL.LU R12, [R1] ;  /* 0x00000000010c7983 */ /* 0x000f220000300800 */
[----:B------:R-:W-:Y:S02]  /*2df90*/  IMAD.MOV.U32 R24, RZ, RZ, R14 ;  /* 0x000000ffff187224 */ /* 0x000fe400078e000e */
[----:B------:R-:W4:Y:S02]  /*2dfa0*/  LDL.LU R13, [R1+0x4] ;  /* 0x00000400010d7983 */ /* 0x000f240000300800 */
[----:B------:R-:W2:Y:S01]  /*2dfb0*/  LDL.LU R14, [R1+0x8] ;  /* 0x00000800010e7983 */ /* 0x000ea20000300800 */
[----:B------:R-:W-:Y:S01]  /*2dfc0*/  MOV R25, R15 ;  /* 0x0000000f00197202 */ /* 0x000fe20000000f00 */
[----:B------:R-:W-:Y:S02]  /*2dfd0*/  IMAD.MOV.U32 R15, RZ, RZ, R0 ;  /* 0x000000ffff0f7224 */ /* 0x000fe400078e0000 */
[----:B------:R-:W3:Y:S04]  /*2dfe0*/  LDL.LU R0, [R1+0x2e74] ;  /* 0x002e740001007983 */ /* 0x000ee80000300800 */
[----:B--2---:R-:W-:Y:S01]  /*2dff0*/  STL.64 [R1+0x2e48], R14 ;  /* 0x002e480e01007387 */ /* 0x004fe20000100a00 */
[----:B----4-:R-:W-:Y:S02]  /*2e000*/  STL.64 [R1+0x2e40], R12 ;  /* 0x002e400c01007387 */ /* 0x010fe40000100a00 */
[----:B---3--:R-:W-:Y:S01]  /*2e010*/  STL.64 [R1+0x2e08], R18 ;  /* 0x002e081201007387 */ /* 0x008fe20000100a00 */
[----:B------:R1:W-:Y:S04]  /*2e020*/  STL.64 [R1+0x2e00], R16 ;  /* 0x002e001001007387 */ /* 0x0003e80000100a00 */
[----:B-1----:R-:W2:Y:S01]  /*2e030*/  LDL.LU R16, [R1+0x130] ;  /* 0x0001300001107983 */ /* 0x002ea20000300800 */
[----:B------:R-:W2:Y:S02]  /*2e040*/  LDL.LU R17, [R1+0x134] ;  /* 0x0001340001117983 */ /* 0x000ea40000300800 */
[----:B------:R-:W3:Y:S02]  /*2e050*/  LDL.LU R18, [R1+0x138] ;  /* 0x0001380001127983 */ /* 0x000ee40000300800 */
[----:B------:R-:W3:Y:S02]  /*2e060*/  LDL.LU R19, [R1+0x13c] ;  /* 0x00013c0001137983 */ /* 0x000ee40000300800 */
[----:B---3--:R-:W-:Y:S01]  /*2e070*/  STL.64 [R1+0x2e28], R18 ;  /* 0x002e281201007387 */ /* 0x008fe20000100a00 */
[----:B--2---:R1:W-:Y:S03]  /*2e080*/  STL.64 [R1+0x2e20], R16 ;  /* 0x002e201001007387 */ /* 0x0043e60000100a00 */
[----:B-1----:R-:W2:Y:S01]  /*2e090*/  LDL.LU R16, [R1+0xc0] ;  /* 0x0000c00001107983 */ /* 0x002ea20000300800 */
[----:B------:R-:W2:Y:S02]  /*2e0a0*/  LDL.LU R17, [R1+0xc4] ;  /* 0x0000c40001117983 */ /* 0x000ea40000300800 */
[----:B------:R-:W3:Y:S02]  /*2e0b0*/  LDL.LU R18, [R1+0xc8] ;  /* 0x0000c80001127983 */ /* 0x000ee40000300800 */
[----:B------:R-:W3:Y:S01]  /*2e0c0*/  LDL.LU R19, [R1+0xcc] ;  /* 0x0000cc0001137983 */ /* 0x000ee20000300800 */
[----:B------:R-:W4:Y:S01]  /*2e0d0*/  LDL.LU R12, [R1+0x100] ;  /* 0x00010000010c7983 */ /* 0x000f220000300800 */
[----:B------:R-:W4:Y:S02]  /*2e0e0*/  LDL.LU R13, [R1+0x104] ;  /* 0x00010400010d7983 */ /* 0x000f240000300800 */
[----:B------:R-:W2:Y:S02]  /*2e0f0*/  LDL.LU R14, [R1+0x108] ;  /* 0x00010800010e7983 */ /* 0x000ea40000300800 */
[----:B------:R-:W2:Y:S01]  /*2e100*/  LDL.LU R15, [R1+0x10c] ;  /* 0x00010c00010f7983 */ /* 0x000ea20000300800 */
[----:B------:R-:W-:Y:S01]  /*2e110*/  MOV R27, R0 ;  /* 0x00000000001b7202 */ /* 0x000fe20000000f00 */
[----:B0-----:R-:W-:Y:S01]  /*2e120*/  IMAD.MOV.U32 R23, RZ, RZ, R6 ;  /* 0x000000ffff177224 */ /* 0x001fe200078e0006 */
[----:B------:R-:W-:Y:S01]  /*2e130*/  MOV R22, R7 ;  /* 0x0000000700167202 */ /* 0x000fe20000000f00 */
[----:B------:R-:W-:Y:S01]  /*2e140*/  IMAD.MOV.U32 R29, RZ, RZ, R4 ;  /* 0x000000ffff1d7224 */ /* 0x000fe200078e0004 */
[----:B------:R-:W-:Y:S01]  /*2e150*/  MOV R2, R5 ;  /* 0x0000000500027202 */ /* 0x000fe20000000f00 */
        /* <DEDUP_REMOVED lines=11> */
[----:B------:R-:W3:Y:S01]  /*2e210*/  LDL.LU R19, [R1+0xdc] ;  /* 0x0000dc0001137983 */ /* 0x000ee20000300800 */
[----:B------:R-:W-:Y:S01]  /*2e220*/  STL [R1+0x2dc0], R25 ;  /* 0x002dc01901007387 */ /* 0x000fe20000100800 */
[----:B------:R0:W-:Y:S03]  /*2e230*/  STL [R1+0x2dbc], R24 ;  /* 0x002dbc1801007387 */ /* 0x0001e60000100800 */
[----:B0-----:R-:W2:Y:S01]  /*2e240*/  LDL.LU R24, [R1+0x10] ;  /* 0x0000100001187983 */ /* 0x001ea20000300800 */
[----:B------:R-:W2:Y:S02]  /*2e250*/  LDL.LU R25, [R1+0x14] ;  /* 0x0000140001197983 */ /* 0x000ea40000300800 */
[----:B------:R-:W2:Y:S02]  /*2e260*/  LDL.LU R26, [R1+0x18] ;  /* 0x00001800011a7983 */ /* 0x000ea40000300800 */
[----:B------:R-:W4:Y:S01]  /*2e270*/  LDL.LU R0, [R1+0x2e70] ;  /* 0x002e700001007983 */ /* 0x000f220000300800 */
[----:B------:R-:W-:Y:S01]  /*2e280*/  STL [R1+0x2db8], R9 ;  /* 0x002db80901007387 */ /* 0x000fe20000100800 */
[----:B------:R-:W-:Y:S02]  /*2e290*/  STL [R1+0x2db4], R8 ;  /* 0x002db40801007387 */ /* 0x000fe40000100800 */
[----:B------:R-:W2:Y:S02]  /*2e2a0*/  LDL.LU.64 R6, [R1+0x2e68] ;  /* 0x002e680001067983 */ /* 0x000ea40000300a00 */
[----:B------:R-:W3:Y:S01]  /*2e2b0*/  LDL.LU.64 R4, [R1+0x2e60] ;  /* 0x002e600001047983 */ /* 0x000ee20000300a00 */
[----:B------:R-:W-:Y:S01]  /*2e2c0*/  STL.64 [R1+0x2dd8], R22 ;  /* 0x002dd81601007387 */ /* 0x000fe20000100a00 */
[----:B------:R0:W-:Y:S03]  /*2e2d0*/  STL.64 [R1+0x2dd0], R20 ;  /* 0x002dd01401007387 */ /* 0x0001e60000100a00 */
[----:B0-----:R-:W3:Y:S01]  /*2e2e0*/  LDL.LU R20, [R1+0xa0] ;  /* 0x0000a00001147983 */ /* 0x001ee20000300800 */
        /* <DEDUP_REMOVED lines=8> */
[----:B------:R-:W2:Y:S02]  /*2e370*/  LDL.LU R22, [R1+0x168] ;  /* 0x0001680001167983 */ /* 0x000ea40000300800 */
[----:B------:R-:W2:Y:S01]  /*2e380*/  LDL.LU R23, [R1+0x16c] ;  /* 0x00016c0001177983 */ /* 0x000ea20000300800 */
[----:B------:R-:W-:Y:S01]  /*2e390*/  STL [R1+0x2dc8], R29 ;  /* 0x002dc81d01007387 */ /* 0x000fe20000100800 */
[----:B------:R-:W-:Y:S11]  /*2e3a0*/  STL [R1+0x2dc4], R28 ;  /* 0x002dc41c01007387 */ /* 0x000ff60000100800 */
[----:B------:R-:W-:Y:S02]  /*2e3b0*/  STL.64 [R1+0x1a0], R12 ;  /* 0x0001a00c01007387 */ /* 0x000fe40000100a00 */
        /* <DEDUP_REMOVED lines=8> */
[----:B------:R3:W-:Y:S02]  /*2e440*/  STL.64 [R1+0x188], R26 ;  /* 0x0001881a01007387 */ /* 0x0007e40000100a00 */
[C---:B---3--:R-:W-:Y:S01]  /*2e450*/  HMMA.16816.F32 R24, R12.reuse, R6, R16 ;  /* 0x000000060c18723c */ /* 0x048fe20000001810 */
[----:B----4-:R-:W0:Y:S11]  /*2e460*/  LDSM.16.MT88.4 R16, [R0+0x12000] ;  /* 0x012000000010783b */ /* 0x010e360000004200 */
[----:B------:R-:W-:Y:S11]  /*2e470*/  @!UPT UIADD3 URZ, URZ, URZ, URZ ;  /* 0x0000003f3f3ff290 */ /* 0x000ff6000fffe03f */
[----:B------:R-:W-:Y:S01]  /*2e480*/  STL.64 [R1+0x150], R24 ;  /* 0x0001501801007387 */ /* 0x000fe20000100a00 */
[----:B------:R0:W-:Y:S02]  /*2e490*/  STL.64 [R1+0x158], R26 ;  /* 0x0001581a01007387 */ /* 0x0001e40000100a00 */
[----:B0-----:R-:W-:Y:S01]  /*2e4a0*/  IMAD.MOV.U32 R26, RZ, RZ, R18 ;  /* 0x000000ffff1a7224 */ /* 0x001fe200078e0012 */
        /* <DEDUP_REMOVED lines=26> */
[----:B------:R-:W2:Y:S01]  /*2e650*/  LDL.LU.64 R18, [R1+0x2df8] ;  /* 0x002df80001127983 */ /* 0x000ea20000300a00 */
[----:B------:R-:W2:Y:S11]  /*2e660*/  LDL.LU.64 R16, [R1+0x2df0] ;  /* 0x002df00001107983 */ /* 0x000eb60000300a00 */
[----:B------:R-:W-:Y:S10]  /*2e670*/  @!UPT UIADD3 URZ, URZ, URZ, URZ ;  /* 0x0000003f3f3ff290 */ /* 0x000ff4000fffe03f */
[----:B------:R0:W-:Y:S01]  /*2e680*/  STL.64 [R1+0xf0], R12 ;  /* 0x0000f00c01007387 */ /* 0x0001e20000100a00 */
[----:B------:R1:W-:Y:S03]  /*2e690*/  STL.64 [R1+0xf8], R14 ;  /* 0x0000f80e01007387 */ /* 0x0003e60000100a00 */
[----:B0-----:R-:W3:Y:S01]  /*2e6a0*/  LDL.LU R12, [R1+0x60] ;  /* 0x00006000010c7983 */ /* 0x001ee20000300800 */
[----:B-1----:R-:W-:Y:S01]  /*2e6b0*/  IMAD.MOV.U32 R14, RZ, RZ, R5 ;  /* 0x000000ffff0e7224 */ /* 0x002fe200078e0005 */
[----:B------:R-:W-:Y:S01]  /*2e6c0*/  MOV R15, R4 ;  /* 0x00000004000f7202 */ /* 0x000fe20000000f00 */
[----:B------:R-:W3:Y:S01]  /*2e6d0*/  LDL.LU R13, [R1+0x64] ;  /* 0x00006400010d7983 */ /* 0x000ee20000300800 */
[C---:B--2---:R-:W-:Y:S01]  /*2e6e0*/  HMMA.16816.F32 R4, R16.reuse, R6, R20 ;  /* 0x000000061004723c */ /* 0x044fe20000001814 */
[----:B------:R-:W2:Y:S01]  /*2e6f0*/  LDL.LU.64 R22, [R1+0x2de8] ;  /* 0x002de80001167983 */ /* 0x000ea20000300a00 */
[----:B------:R-:W2:Y:S11]  /*2e700*/  LDL.LU.64 R20, [R1+0x2de0] ;  /* 0x002de00001147983 */ /* 0x000eb60000300a00 */
[----:B------:R-:W-:Y:S10]  /*2e710*/  @!UPT UIADD3 URZ, URZ, URZ, URZ ;  /* 0x0000003f3f3ff290 */ /* 0x000ff4000fffe03f */
[----:B------:R0:W-:Y:S01]  /*2e720*/  STL.64 [R1+0xe0], R4 ;  /* 0x0000e00401007387 */ /* 0x0001e20000100a00 */
[----:B------:R1:W-:Y:S03]  /*2e730*/  STL.64 [R1+0xe8], R6 ;  /* 0x0000e80601007387 */ /* 0x0003e60000100a00 */
[----:B0-----:R-:W3:Y:S01]  /*2e740*/  LDL.LU.64 R4, [R1+0x50] ;  /* 0x0000500001047983 */ /* 0x001ee20000300a00 */
[----:B-1----:R-:W4:Y:S01]  /*2e750*/  LDL.LU.64 R6, [R1+0x58] ;  /* 0x0000580001067983 */ /* 0x002f220000300a00 */
[----:B--2---:R-:W-:Y:S02]  /*2e760*/  HMMA.16816.F32 R16, R16, R10, R20 ;  /* 0x0000000a1010723c */ /* 0x004fe40000001814 */
[----:B------:R-:W2:Y:S01]  /*2e770*/  LDL.LU.64 R22, [R1+0x2dd8] ;  /* 0x002dd80001167983 */ /* 0x000ea20000300a00 */
[----:B------:R-:W3:Y:S11]  /*2e780*/  LDL.LU.64 R20, [R1+0x2dd0] ;  /* 0x002dd00001147983 */ /* 0x000ef60000300a00 */
[----:B------:R-:W-:Y:S09]  /*2e790*/  @!UPT UIADD3 URZ, URZ, URZ, URZ ;  /* 0x0000003f3f3ff290 */ /* 0x000ff2000fffe03f */
[----:B------:R-:W-:Y:S01]  /*2e7a0*/  STL.64 [R1+0xd0], R16 ;  /* 0x0000d01001007387 */ /* 0x000fe20000100a00 */
[----:B------:R3:W-:Y:S02]  /*2e7b0*/  STL.64 [R1+0xd8], R18 ;  /* 0x0000d81201007387 */ /* 0x0007e40000100a00 */
[----:B----4-:R-:W-:Y:S01]  /*2e7c0*/  IMAD.MOV.U32 R11, RZ, RZ, R6 ;  /* 0x000000ffff0b7224 */ /* 0x010fe200078e0006 */
[----:B------:R-:W-:Y:S01]  /*2e7d0*/  MOV R10, R7 ;  /* 0x00000007000a7202 */ /* 0x000fe20000000f00 */
[----:B---3--:R-:W-:Y:S07]  /*2e7e0*/  HMMA.16816.F32 R16, R4, R20, R12 ;  /* 0x000000140410723c */ /* 0x008fee000000180c */
[----:B------:R-:W-:Y:S01]  /*2e7f0*/  IMAD.MOV.U32 R13, RZ, RZ, R4 ;  /* 0x000000ffff0d7224 */ /* 0x000fe200078e0004 */
[----:B------:R-:W-:-:S02]  /*2e800*/  MOV R12, R5 ;  /* 0x00000005000c7202 */ /* 0x000fc40000000f00 */
[----:B------:R-:W0:Y:S11]  /*2e810*/  LDSM.16.MT88.4 R4, [R3+0x12000] ;  /* 0x012000000304783b */ /* 0x000e360000004200 */
[----:B------:R-:W-:Y:S02]  /*2e820*/  @!UPT UIADD3 URZ, URZ, URZ, URZ ;  /* 0x0000003f3f3ff290 */ /* 0x000fe4000fffe03f */
[----:B------:R-:W-:Y:S01]  /*2e830*/  STL.64 [R1+0xc0], R16 ;  /* 0x0000c01001007387 */ /* 0x000fe20000100a00 */
[----:B------:R-:W-:Y:S02]  /*2e840*/  STL.64 [R1+0xc8], R18 ;  /* 0x0000c81201007387 */ /* 0x000fe40000100a00 */
[----:B------:R-:W-:Y:S02]  /*2e850*/  STL.64 [R1+0x2d88], R20 ;  /* 0x002d881401007387 */ /* 0x000fe40000100a00 */
[----:B------:R-:W1:Y:S01]  /*2e860*/  LDSM.16.MT88.4 R16, [R3+0x12080] ;  /* 0x012080000310783b */ /* 0x000e620000004200 */
[----:B0-----:R-:W-:Y:S03]  /*2e870*/  STL.64 [R1+0x2d20], R6 ;  /* 0x002d200601007387 */ /* 0x001fe60000100a00 */
[----:B------:R0:W-:Y:S02]  /*2e880*/  STL.64 [R1+0x2d18], R4 ;  /* 0x002d180401007387 */ /* 0x0001e40000100a00 */
[----:B0-----:R-:W-:-:S02]  /*2e890*/  IMAD.MOV.U32 R4, RZ, RZ, R29 ;  /* 0x000000ffff047224 */ /* 0x001fc400078e001d */
[----:B------:R-:W3:Y:S01]  /*2e8a0*/  LDL.LU R29, [R1+0x2dc8] ;  /* 0x002dc800011d7983 */ /* 0x000ee20000300800 */
[----:B------:R-:W-:Y:S01]  /*2e8b0*/  IMAD.MOV.U32 R6, RZ, RZ, R25 ;  /* 0x000000ffff067224 */ /* 0x000fe200078e0019 */
[----:B------:R-:W-:Y:S02]  /*2e8c0*/  MOV R7, R24 ;  /* 0x0000001800077202 */ /* 0x000fe40000000f00 */
[----:B------:R-:W-:Y:S02]  /*2e8d0*/  MOV R5, R28 ;  /* 0x0000001c00057202 */ /* 0x000fe40000000f00 */
[----:B------:R-:W4:Y:S01]  /*2e8e0*/  LDL.LU R28, [R1+0x2dc4] ;  /* 0x002dc400011c7983 */ /* 0x000f220000300800 */
[----:B------:R-:W4:Y:S02]  /*2e8f0*/  LDL.LU R25, [R1+0x2dc0] ;  /* 0x002dc00001197983 */ /* 0x000f240000300800 */
[----:B------:R-:W4:Y:S02]  /*2e900*/  LDL.LU R24, [R1+0x2dbc] ;  /* 0x002dbc0001187983 */ /* 0x000f240000300800 */
[----:B------:R0:W-:Y:S01]  /*2e910*/  STL.64 [R1+0x2d30], R6 ;  /* 0x002d300601007387 */ /* 0x0001e20000100a00 */
[----:B------:R1:W-:Y:S01]  /*2e920*/  STL.64 [R1+0x2d28], R4 ;  /* 0x002d280401007387 */ /* 0x0003e20000100a00 */
[----:B0-----:R-:W-:-:S02]  /*2e930*/  IMAD.MOV.U32 R6, RZ, RZ, R26 ;  /* 0x000000ffff067224 */ /* 0x001fc400078e001a */
[----:B-1----:R-:W-:Y:S01]  /*2e940*/  IMAD.MOV.U32 R4, RZ, RZ, R9 ;  /* 0x000000ffff047224 */ /* 0x002fe200078e0009 */
[----:B------:R-:W-:Y:S01]  /*2e950*/  MOV R7, R27 ;  /* 0x0000001b00077202 */ /* 0x000fe20000000f00 */
[----:B------:R-:W4:Y:S01]  /*2e960*/  LDL.LU R9, [R1+0x2db8] ;  /* 0x002db80001097983 */ /* 0x000f220000300800 */
[----:B------:R-:W-:Y:S02]  /*2e970*/  MOV R5, R8 ;  /* 0x0000000800057202 */ /* 0x000fe40000000f00 */
[----:B------:R-:W4:Y:S02]  /*2e980*/  LDL.LU R8, [R1+0x2db4] ;  /* 0x002db40001087983 */ /* 0x000f240000300800 */
[----:B------:R-:W4:Y:S01]  /*2e990*/  LDL.LU R26, [R1+0x2db0] ;  /* 0x002db000011a7983 */ /* 0x000f220000300800 */
[----:B------:R-:W4:Y:S01]  /*2e9a0*/  LDL.LU R27, [R1+0x2dac] ;  /* 0x002dac00011b7983 */ /* 0x000f220000300800 */
[----:B------:R-:W-:Y:S02]  /*2e9b0*/  STL.64 [R1+0x2d50], R6 ;  /* 0x002d500601007387 */ /* 0x000fe40000100a00 */
[----:B------:R0:W-:Y:S02]  /*2e9c0*/  STL.64 [R1+0x2d48], R4 ;  /* 0x002d480401007387 */ /* 0x0001e40000100a00 */
[----:B0-----:R-:W-:Y:S01]  /*2e9d0*/  MOV R5, R2 ;  /* 0x0000000200057202 */ /* 0x001fe20000000f00 */
[----:B--2---:R-:W-:Y:S01]  /*2e9e0*/  IMAD.MOV.U32 R6, RZ, RZ, R23 ;  /* 0x000000ffff067224 */ /* 0x004fe200078e0017 */
[----:B------:R-:W-:Y:S01]  /*2e9f0*/  MOV R7, R22 ;  /* 0x0000001600077202 */ /* 0x000fe20000000f00 */
[----:B---3--:R-:W-:-:S02]  /*2ea00*/  IMAD.MOV.U32 R4, RZ, RZ, R29 ;  /* 0x000000ffff047224 */ /* 0x008fc400078e001d */
[----:B------:R-:W2:Y:S01]  /*2ea10*/  LDL.LU R29, [R1+0x2da8] ;  /* 0x002da800011d7983 */ /* 0x000ea20000300800 */
[----:B------:R-:W3:Y:S02]  /*2ea20*/  LDL.LU R2, [R1+0x2da4] ;  /* 0x002da40001027983 */ /* 0x000ee40000300800 */
[----:B------:R-:W-:Y:S02]  /*2ea30*/  STL.64 [R1+0x2d80], R6 ;  /* 0x002d800601007387 */ /* 0x000fe40000100a00 */
[----:B------:R-:W-:Y:S01]  /*2ea40*/  STL.64 [R1+0x2d78], R4 ;  /* 0x002d780401007387 */ /* 0x000fe20000100a00 */
[----:B------:R-:W-:Y:S01]  /*2ea50*/  STL.64 [R1+0x2d00], R18 ;  /* 0x002d001201007387 */ /* 0x000fe20000100a00 */
[----:B------:R0:W-:Y:S03]  /*2ea60*/  STL.64 [R1+0x2cf8], R16 ;  /* 0x002cf81001007387 */ /* 0x0001e60000100a00 */
[----:B0-----:R-:W2:Y:S01]  /*2ea70*/  LDL.LU R16, [R1+0x1b0] ;  /* 0x0001b00001107983 */ /* 0x001ea20000300800 */
[----:B------:R-:W2:Y:S02]  /*2ea80*/  LDL.LU R17, [R1+0x1b4] ;  /* 0x0001b40001117983 */ /* 0x000ea40000300800 */
[----:B------:R-:W2:Y:S02]  /*2ea90*/  LDL.LU R18, [R1+0x1b8] ;  /* 0x0001b80001127983 */ /* 0x000ea40000300800 */
[----:B---3--:R-:W-:-:S02]  /*2eaa0*/  IMAD.MOV.U32 R19, RZ, RZ, R2 ;  /* 0x000000ffff137224 */ /* 0x008fc400078e0002 */
[----:B------:R-:W3:Y:S01]  /*2eab0*/  LDL.LU R2, [R1+0x2da0] ;  /* 0x002da00001027983 */ /* 0x000ee20000300800 */
[----:B------:R-:W4:Y:S02]  /*2eac0*/  LDL.LU R20, [R1+0x70] ;  /* 0x0000700001147983 */ /* 0x000f240000300800 */
[----:B------:R-:W4:Y:S02]  /*2ead0*/  LDL.LU R21, [R1+0x74] ;  /* 0x0000740001157983 */ /* 0x000f240000300800 */
[----:B------:R-:W4:Y:S01]  /*2eae0*/  LDL.LU R22, [R1+0x78] ;  /* 0x0000780001167983 */ /* 0x000f220000300800 */
[----:B------:R-:W4:Y:S04]  /*2eaf0*/  LDL.LU R23, [R1+0x7c] ;  /* 0x00007c0001177983 */ /* 0x000f280000300800 */
[----:B--2---:R-:W-:Y:S01]  /*2eb00*/  STL.64 [R1+0x2d60], R18 ;  /* 0x002d601201007387 */ /* 0x004fe20000100a00 */
[----:B------:R0:W-:Y:S03]  /*2eb10*/  STL.64 [R1+0x2d58], R16 ;  /* 0x002d581001007387 */ /* 0x0001e60000100a00 */
[----:B0-----:R-:W2:Y:S01]  /*2eb20*/  LDL.LU R16, [R1+0x80] ;  /* 0x0000800001107983 */ /* 0x001ea20000300800 */
[----:B------:R-:W2:Y:S02]  /*2eb30*/  LDL.LU R17, [R1+0x84] ;  /* 0x0000840001117983 */ /* 0x000ea40000300800 */
[----:B------:R-:W2:Y:S02]  /*2eb40*/  LDL.LU R18, [R1+0x88] ;  /* 0x0000880001127983 */ /* 0x000ea40000300800 */
[----:B------:R-:W2:Y:S01]  /*2eb50*/  LDL.LU R19, [R1+0x8c] ;  /* 0x00008c0001137983 */ /* 0x000ea20000300800 */
[----:B------:R-:W-:Y:S01]  /*2eb60*/  MOV R4, R13 ;  /* 0x0000000d00047202 */ /* 0x000fe20000000f00 */
[----:B------:R-:W-:-:S02]  /*2eb70*/  IMAD.MOV.U32 R5, RZ, RZ, R12 ;  /* 0x000000ffff057224 */ /* 0x000fc400078e000c */
[----:B---3--:R-:W0:Y:S04]  /*2eb80*/  LDSM.16.MT88.4 R12, [R2+0x12000] ;  /* 0x01200000020c783b */ /* 0x008e280000004200 */
[----:B--2---:R-:W-:Y:S01]  /*2eb90*/  STL.64 [R1+0x2d70], R18 ;  /* 0x002d701201007387 */ /* 0x004fe20000100a00 */
[----:B------:R1:W-:Y:S03]  /*2eba0*/  STL.64 [R1+0x2d68], R16 ;  /* 0x002d681001007387 */ /* 0x0003e60000100a00 */
[----:B-1----:R-:W2:Y:S01]  /*2ebb0*/  LDL.LU R16, [R1+0xb0] ;  /* 0x0000b00001107983 */ /* 0x002ea20000300800 */
[----:B------:R-:W2:Y:S02]  /*2ebc0*/  LDL.LU R17, [R1+0xb4] ;  /* 0x0000b40001117983 */ /* 0x000ea40000300800 */
[----:B------:R-:W2:Y:S02]  /*2ebd0*/  LDL.LU R18, [R1+0xb8] ;  /* 0x0000b80001127983 */ /* 0x000ea40000300800 */
[----:B------:R-:W2:Y:S01]  /*2ebe0*/  LDL.LU R19, [R1+0xbc] ;  /* 0x0000bc0001137983 */ /* 0x000ea20000300800 */
[----:B0-----:R-:W-:Y:S01]  /*2ebf0*/  STL.64 [R1+0x2ce0], R14 ;  /* 0x002ce00e01007387 */ /* 0x001fe20000100a00 */
[----:B------:R4:W-:Y:S02]  /*2ec00*/  STL.64 [R1+0x2cd8], R12 ;  /* 0x002cd80c01007387 */ /* 0x0009e40000100a00 */
[----:B----4-:R-:W-:Y:S01]  /*2ec10*/  MOV R12, R8 ;  /* 0x00000008000c7202 */ /* 0x010fe20000000f00 */
[----:B------:R-:W-:Y:S01]  /*2ec20*/  IMAD.MOV.U32 R13, RZ, RZ, R9 ;  /* 0x000000ffff0d7224 */ /* 0x000fe200078e0009 */
[----:B------:R-:W3:Y:S01]  /*2ec30*/  LDL.LU R8, [R1+0x2d9c] ;  /* 0x002d9c0001087983 */ /* 0x000ee20000300800 */
[----:B------:R-:W4:Y:S01]  /*2ec40*/  LDL.LU R9, [R1+0x2d98] ;  /* 0x002d980001097983 */ /* 0x000f220000300800 */
[----:B------:R-:W-:Y:S01]  /*2ec50*/  MOV R14, R24 ;  /* 0x00000018000e7202 */ /* 0x000fe20000000f00 */
[----:B------:R-:W-:Y:S01]  /*2ec60*/  IMAD.MOV.U32 R15, RZ, RZ, R25 ;  /* 0x000000ffff0f7224 */ /* 0x000fe200078e0019 */
[----:B------:R-:W2:Y:S01]  /*2ec70*/  LDL.LU R24, [R1+0x2d94] ;  /* 0x002d940001187983 */ /* 0x000ea20000300800 */
[----:B------:R-:W2:Y:S01]  /*2ec80*/  LDL.LU R25, [R1+0x2d90] ;  /* 0x002d900001197983 */ /* 0x000ea20000300800 */
[----:B------:R-:W-:Y:S01]  /*2ec90*/  MOV R6, R11 ;  /* 0x0000000b00067202 */ /* 0x000fe20000000f00 */
[----:B------:R-:W-:Y:S01]  /*2eca0*/  IMAD.MOV.U32 R7, RZ, RZ, R10 ;  /* 0x000000ffff077224 */ /* 0x000fe200078e000a */
[----:B------:R-:W-:Y:S01]  /*2ecb0*/  STL.64 [R1+0x2d40], R14 ;  /* 0x002d400e01007387 */ /* 0x000fe20000100a00 */
[----:B------:R0:W-:Y:S03]  /*2ecc0*/  STL.64 [R1+0x2d38], R12 ;  /* 0x002d380c01007387 */ /* 0x0001e60000100a00 */
[----:B0-----:R-:W2:Y:S01]  /*2ecd0*/  LDL.LU R12, [R1+0x190] ;  /* 0x00019000010c7983 */ /* 0x001ea20000300800 */
[----:B------:R-:W2:Y:S02]  /*2ece0*/  LDL.LU R13, [R1+0x194] ;  /* 0x00019400010d7983 */ /* 0x000ea40000300800 */
[----:B---3--:R-:W-:Y:S01]  /*2ecf0*/  IMAD.MOV.U32 R15, RZ, RZ, R8 ;  /* 0x000000ffff0f7224 */ /* 0x008fe200078e0008 */
[----:B----4-:R-:W-:-:S02]  /*2ed00*/  MOV R14, R9 ;  /* 0x00000009000e7202 */ /* 0x010fc40000000f00 */
[----:B------:R-:W0:Y:S01]  /*2ed10*/  LDSM.16.MT88.4 R8, [R2+0x12080] ;  /* 0x012080000208783b */ /* 0x000e220000004200 */
[----:B--2---:R-:W-:Y:S11]  /*2ed20*/  HMMA.16816.F32 R4, R4, R24, R20 ;  /* 0x000000180404723c */ /* 0x004ff60000001814 */
[----:B------:R-:W-:Y:S11]  /*2ed30*/  @!UPT UIADD3 URZ, URZ, URZ, URZ ;  /* 0x0000003f3f3ff290 */ /* 0x000ff6000fffe03f */
[----:B------:R-:W-:Y:S02]  /*2ed40*/  @!UPT UIADD3 URZ, URZ, URZ, URZ ;  /* 0x0000003f3f3ff290 */ /* 0x000fe4000fffe03f */
[----:B------:R-:W-:Y:S01]  /*2ed50*/  IMAD.MOV.U32 R22, RZ, RZ, R4 ;  /* 0x000000ffff167224 */ /* 0x000fe200078e0004 */
[----:B------:R-:W-:Y:S01]  /*2ed60*/  MOV R23, R5 ;  /* 0x0000000500177202 */ /* 0x000fe20000000f00 */
[----:B0-----:R0:W-:Y:S01]  /*2ed70*/  STL.64 [R1+0x2cc0], R10 ;  /* 0x002cc00a01007387 */ /* 0x0011e20000100a00 */
[----:B------:R1:W-:Y:S01]  /*2ed80*/  STL.64 [R1+0x2cb8], R8 ;  /* 0x002cb80801007387 */ /* 0x0003e20000100a00 */
[----:B0-----:R-:W-:Y:S02]  /*2ed90*/  MOV R11, R26 ;  /* 0x0000001a000b7202 */ /* 0x001fe40000000f00 */
[----:B-1----:R-:W-:Y:S01]  /*2eda0*/  MOV R9, R29 ;  /* 0x0000001d00097202 */ /* 0x002fe20000000f00 */
[----:B------:R-:W-:Y:S01]  /*2edb0*/  IMAD.MOV.U32 R26, RZ, RZ, R6 ;  /* 0x000000ffff1a7224 */ /* 0x000fe200078e0006 */
[----:B------:R-:W-:Y:S01]  /*2edc0*/  MOV R29, R7 ;  /* 0x00000007001d7202 */ /* 0x000fe20000000f00 */
[----:B------:R-:W2:Y:S04]  /*2edd0*/  LDL.LU R8, [R1+0x170] ;  /* 0x0001700001087983 */ /* 0x000ea80000300800 */
[----:B------:R-:W0:Y:S01]  /*2ede0*/  LDSM.16.MT88.4 R4, [R28+0x13000] ;  /* 0x013000001c04783b */ /* 0x000e220000004200 */
[----:B------:R-:W-:Y:S02]  /*2edf0*/  STL [R1+0x2c80], R2 ;  /* 0x002c800201007387 */ /* 0x000fe40000100800 */
[----:B------:R-:W3:Y:S01]  /*2ee00*/  LDL.LU.64 R20, [R1+0x2d88] ;  /* 0x002d880001147983 */ /* 0x000ee20000300a00 */
[----:B0-----:R-:W-:Y:S01]  /*2ee10*/  STL.64 [R1], R4 ;  /* 0x0000000401007387 */ /* 0x001fe20000100a00 */
[----:B------:R0:W-:Y:S03]  /*2ee20*/  STL.64 [R1+0x8], R6 ;  /* 0x0000080601007387 */ /* 0x0001e60000100a00 */
        /* <DEDUP_REMOVED lines=12> */
[----:B------:R-:W-:Y:S02]  /*2eef0*/  STL [R1+0x2c30], R28 ;  /* 0x002c301c01007387 */ /* 0x000fe40000100800 */
[----:B------:R-:W-:Y:S01]  /*2ef00*/  IMAD.MOV.U32 R10, RZ, RZ, R27 ;  /* 0x000000ffff0a7224 */ /* 0x000fe200078e001b */
[----:B---3--:R-:W-:Y:S01]  /*2ef10*/  HMMA.16816.F32 R4, R4, R24, R16 ;  /* 0x000000180404723c */ /* 0x008fe20000001810 */
[----:B------:R-:W3:Y:S01]  /*2ef20*/  LDL.LU.64 R18, [R1+0x2d60] ;  /* 0x002d600001127983 */ /* 0x000ee20000300a00 */
[----:B------:R-:W3:Y:S11]  /*2ef30*/  LDL.LU.64 R16, [R1+0x2d58] ;  /* 0x002d580001107983 */ /* 0x000ef60000300a00 */
[----:B------:R-:W-:Y:S10]  /*2ef40*/  @!UPT UIADD3 URZ, URZ, URZ, URZ ;  /* 0x0000003f3f3ff290 */ /* 0x000ff4000fffe03f */
[----:B------:R-:W-:Y:S01]  /*2ef50*/  STL.64 [R1+0x60], R4 ;  /* 0x0000600401007387 */ /* 0x000fe20000100a00 */
[----:B------:R-:W-:Y:S02]  /*2ef60*/  STL.64 [R1+0x68], R6 ;  /* 0x0000680601007387 */ /* 0x000fe40000100a00 */
[----:B------:R-:W0:Y:S02]  /*2ef70*/  LDSM.16.MT88.4 R4, [R0+0x13000] ;  /* 0x013000000004783b */ /* 0x000e240000004200 */
[----:B0-----:R-:W-:Y:S02]  /*2ef80*/  STL [R1+0x24], R5 ;  /* 0x0000240501007387 */ /* 0x001fe40000100800 */
[----:B------:R0:W-:Y:S02]  /*2ef90*/  STL.64 [R1+0x28], R6 ;  /* 0x0000280601007387 */ /* 0x0001e40000100a00 */
[----:B------:R-:W-:Y:S01]  /*2efa0*/  IMAD.MOV.U32 R27, RZ, RZ, R4 ;  /* 0x000000ffff1b7224 */ /* 0x000fe200078e0004 */
[----:B0-----:R-:W3:Y:S01]  /*2efb0*/  LDL.LU.64 R6, [R1+0x2d50] ;  /* 0x002d500001067983 */ /* 0x001ee20000300a00 */
[----:B------:R-:W3:Y:S02]  /*2efc0*/  LDL.LU.64 R4, [R1+0x2d48] ;  /* 0x002d480001047983 */ /* 0x000ee40000300a00 */
[C---:B---3--:R-:W-:Y:S11]  /*2efd0*/  HMMA.16816.F32 R16, R4.reuse, R20, R16 ;  /* 0x000000140410723c */ /* 0x048ff60000001810 */
[----:B------:R-:W-:Y:S11]  /*2efe0*/  @!UPT UIADD3 URZ, URZ, URZ, URZ ;  /* 0x0000003f3f3ff290 */ /* 0x000ff6000fffe03f */
[----:B------:R-:W-:Y:S01]  /*2eff0*/  @!UPT UIADD3 URZ, URZ, URZ, URZ ;  /* 0x0000003f3f3ff290 */ /* 0x000fe2000fffe03f */
[----:B------:R0:W-:Y:S01]  /*2f000*/  STL.64 [R1+0x80], R16 ;  /* 0x0000801001007387 */ /* 0x0001e20000100a00 */
[----:B------:R1:W-:Y:S03]  /*2f010*/  STL.64 [R1+0x88], R18 ;  /* 0x0000881201007387 */ /* 0x0003e60000100a00 */
[----:B0-----:R-:W3:Y:S01]  /*2f020*/  LDL.LU R16, [R1+0x180] ;  /* 0x0001800001107983 */ /* 0x001ee20000300800 */
[----:B------:R-:W3:Y:S02]  /*2f030*/  LDL.LU R17, [R1+0x184] ;  /* 0x0001840001117983 */ /* 0x000ee40000300800 */
[----:B-1----:R-:W4:Y:S02]  /*2f040*/  LDL.LU R18, [R1+0x188] ;  /* 0x0001880001127983 */ /* 0x002f240000300800 */
[----:B------:R-:W4:Y:S01]  /*2f050*/  LDL.LU R19, [R1+0x18c] ;  /* 0x00018c0001137983 */ /* 0x000f220000300800 */
[----:B------:R-:W-:Y:S01]  /*2f060*/  HMMA.16816.F32 R4, R4, R24, R12 ;  /* 0x000000180404723c */ /* 0x000fe2000000180c */
[----:B----4-:R-:W-:Y:S01]  /*2f070*/  STL.64 [R1+0x2d10], R18 ;  /* 0x002d101201007387 */ /* 0x010fe20000100a00 */
[----:B---3--:R0:W-:Y:S03]  /*2f080*/  STL.64 [R1+0x2d08], R16 ;  /* 0x002d081001007387 */ /* 0x0081e60000100a00 */
[----:B0-----:R-:W3:Y:S01]  /*2f090*/  LDL.LU R16, [R1+0x1a0] ;  /* 0x0001a00001107983 */ /* 0x001ee20000300800 */
[----:B------:R-:W3:Y:S02]  /*2f0a0*/  LDL.LU R17, [R1+0x1a4] ;  /* 0x0001a40001117983 */ /* 0x000ee40000300800 */
[----:B------:R-:W3:Y:S02]  /*2f0b0*/  LDL.LU R18, [R1+0x1a8] ;  /* 0x0001a80001127983 */ /* 0x000ee40000300800 */
[----:B------:R-:W3:Y:S01]  /*2f0c0*/  LDL.LU R19, [R1+0x1ac] ;  /* 0x0001ac0001137983 */ /* 0x000ee20000300800 */
[----:B------:R-:W4:Y:S01]  /*2f0d0*/  LDL.LU.64 R14, [R1+0x2d40] ;  /* 0x002d4000010e7983 */ /* 0x000f220000300a00 */
[----:B------:R-:W4:Y:S11]  /*2f0e0*/  LDL.LU.64 R12, [R1+0x2d38] ;  /* 0x002d3800010c7983 */ /* 0x000f360000300a00 */
[----:B------:R-:W-:Y:S02]  /*2f0f0*/  STL.64 [R1+0x70], R4 ;  /* 0x0000700401007387 */ /* 0x000fe40000100a00 */
[----:B------:R0:W-:Y:S02]  /*2f100*/  STL.64 [R1+0x78], R6 ;  /* 0x0000780601007387 */ /* 0x0001e40000100a00 */
[----:B0-----:R-:W2:Y:S01]  /*2f110*/  LDL.LU.64 R6, [R1+0x2d30] ;  /* 0x002d300001067983 */ /* 0x001ea20000300a00 */
[----:B------:R-:W2:Y:S02]  /*2f120*/  LDL.LU.64 R4, [R1+0x2d28] ;  /* 0x002d280001047983 */ /* 0x000ea40000300a00 */
[C---:B--2---:R-:W-:Y:S08]  /*2f130*/  HMMA.16816.F32 R8, R4.reuse, R20, R8 ;  /* 0x000000140408723c */ /* 0x044ff00000001808 */
[----:B----4-:R-:W-:Y:S11]  /*2f140*/  HMMA.16816.F32 R4, R4, R24, R12 ;  /* 0x000000180404723c */ /* 0x010ff6000000180c */
[----:B------:R-:W-:Y:S04]  /*2f150*/  @!UPT UIADD3 URZ, URZ, URZ, URZ ;  /* 0x0000003f3f3ff290 */ /* 0x000fe8000fffe03f */
[----:B------:R-:W-:Y:S01]  /*2f160*/  STL.64 [R1+0xa0], R8 ;  /* 0x0000a00801007387 */ /* 0x000fe20000100a00 */
[----:B------:R-:W-:Y:S02]  /*2f170*/  STL.64 [R1+0xa8], R10 ;  /* 0x0000a80a01007387 */ /* 0x000fe40000100a00 */
[----:B------:R-:W0:Y:S04]  /*2f180*/  LDSM.16.MT88.4 R8, [R0+0x13080] ;  /* 0x013080000008783b */ /* 0x000e280000004200 */
[----:B------:R-:W-:Y:S01]  /*2f190*/  STL [R1+0x2c18], R0 ;  /* 0x002c180001007387 */ /* 0x000fe20000100800 */
[----:B0-----:R0:W-:Y:S01]  /*2f1a0*/  STL.64 [R1+0x30], R8 ;  /* 0x0000300801007387 */ /* 0x0011e20000100a00 */
[----:B------:R1:W-:Y:S03]  /*2f1b0*/  STL.64 [R1+0x38], R10 ;  /* 0x0000380a01007387 */ /* 0x0003e60000100a00 */
[----:B0-----:R-:W2:Y:S01]  /*2f1c0*/  LDL.LU R8, [R1+0xf0] ;  /* 0x0000f00001087983 */ /* 0x001ea20000300800 */
[----:B------:R-:W-:Y:S02]  /*2f1d0*/  STL.64 [R1+0x50], R4 ;  /* 0x0000500401007387 */ /* 0x000fe40000100a00 */
[----:B------:R-:W-:Y:S02]  /*2f1e0*/  STL.64 [R1+0x58], R6 ;  /* 0x0000580601007387 */ /* 0x000fe40000100a00 */
[----:B------:R-:W2:Y:S01]  /*2f1f0*/  LDL.LU R9, [R1+0xf4] ;  /* 0x0000f40001097983 */ /* 0x000ea20000300800 */
[----:B-1----:R-:W4:Y:S01]  /*2f200*/  LDL.LU R10, [R1+0xf8] ;  /* 0x0000f800010a7983 */ /* 0x002f220000300800 */
[----:B------:R-:W4:Y:S02]  /*2f210*/  LDL.LU R11, [R1+0xfc] ;  /* 0x0000fc00010b7983 */ /* 0x000f240000300800 */
[----:B------:R-:W2:Y:S02]  /*2f220*/  LDL.LU R12, [R1+0x140] ;  /* 0x00014000010c7983 */ /* 0x000ea40000300800 */
[----:B------:R-:W2:Y:S01]  /*2f230*/  LDL.LU R13, [R1+0x144] ;  /* 0x00014400010d7983 */ /* 0x000ea20000300800 */
[----:B------:R-:W2:Y:S01]  /*2f240*/  LDL.LU R14, [R1+0x148] ;  /* 0x00014800010e7983 */ /* 0x000ea20000300800 */
[----:B------:R-:W2:Y:S03]  /*2f250*/  LDL.LU R15, [R1+0x14c] ;  /* 0x00014c00010f7983 */ /* 0x000ea60000300800 */
[----:B------:R-:W0:Y:S02]  /*2f260*/  LDSM.16.MT88.4 R4, [R3+0x13000] ;  /* 0x013000000304783b */ /* 0x000e240000004200 */
[----:B0-----:R-:W-:-:S02]  /*2f270*/  MOV R2, R7 ;  /* 0x0000000700027202 */ /* 0x001fc40000000f00 */
[----:B--2---:R-:W-:Y:S01]  /*2f280*/  STL.64 [R1+0x2cf0], R14 ;  /* 0x002cf00e01007387 */ /* 0x004fe20000100a00 */
[----:B------:R0:W-:Y:S03]  /*2f290*/  STL.64 [R1+0x2ce8], R12 ;  /* 0x002ce80c01007387 */ /* 0x0001e60000100a00 */
[----:B0-----:R-:W2:Y:S01]  /*2f2a0*/  LDL.LU R12, [R1+0x150] ;  /* 0x00015000010c7983 */ /* 0x001ea20000300800 */
[----:B------:R-:W2:Y:S02]  /*2f2b0*/  LDL.LU R13, [R1+0x154] ;  /* 0x00015400010d7983 */ /* 0x000ea40000300800 */
[----:B------:R-:W2:Y:S02]  /*2f2c0*/  LDL.LU R14, [R1+0x158] ;  /* 0x00015800010e7983 */ /* 0x000ea40000300800 */
[----:B------:R-:W2:Y:S01]  /*2f2d0*/  LDL.LU R15, [R1+0x15c] ;  /* 0x00015c00010f7983 */ /* 0x000ea20000300800 */
[----:B----4-:R-:W-:Y:S01]  /*2f2e0*/  STL.64 [R1+0x2cd0], R10 ;  /* 0x002cd00a01007387 */ /* 0x010fe20000100a00 */
[----:B------:R0:W-:Y:S03]  /*2f2f0*/  STL.64 [R1+0x2cc8], R8 ;  /* 0x002cc80801007387 */ /* 0x0001e60000100a00 */
[----:B0-----:R-:W4:Y:S01]  /*2f300*/  LDL.LU R8, [R1+0x110] ;  /* 0x0001100001087983 */ /* 0x001f220000300800 */
[----:B------:R-:W4:Y:S02]  /*2f310*/  LDL.LU R9, [R1+0x114] ;  /* 0x0001140001097983 */ /* 0x000f240000300800 */
[----:B------:R-:W4:Y:S02]  /*2f320*/  LDL.LU R10, [R1+0x118] ;  /* 0x00011800010a7983 */ /* 0x000f240000300800 */
[----:B------:R-:W4:Y:S01]  /*2f330*/  LDL.LU R11, [R1+0x11c] ;  /* 0x00011c00010b7983 */ /* 0x000f220000300800 */
[----:B------:R-:W-:Y:S01]  /*2f340*/  STL.64 [R1+0x40], R4 ;  /* 0x0000400401007387 */ /* 0x000fe20000100a00 */
[----:B------:R0:W-:Y:S03]  /*2f350*/  STL [R1+0x48], R6 ;  /* 0x0000480601007387 */ /* 0x0001e60000100800 */
        /* <DEDUP_REMOVED lines=10> */
[----:B------:R-:W-:Y:S01]  /*2f400*/  STL [R1+0x2c34], R28 ;  /* 0x002c341c01007387 */ /* 0x000fe20000100800 */
[----:B---3--:R-:W-:Y:S01]  /*2f410*/  HMMA.16816.F32 R4, R4, R24, R16 ;  /* 0x000000180404723c */ /* 0x008fe20000001810 */
[----:B------:R-:W2:Y:S01]  /*2f420*/  LDL.LU.64 R18, [R1+0x2d00] ;  /* 0x002d000001127983 */ /* 0x000ea20000300a00 */
[----:B------:R-:W2:Y:S11]  /*2f430*/  LDL.LU.64 R16, [R1+0x2cf8] ;  /* 0x002cf80001107983 */ /* 0x000eb60000300a00 */
[----:B------:R-:W-:Y:S10]  /*2f440*/  @!UPT UIADD3 URZ, URZ, URZ, URZ ;  /* 0x0000003f3f3ff290 */ /* 0x000ff4000fffe03f */
[----:B------:R0:W-:Y:S01]  /*2f450*/  STL.64 [R1+0x120], R4 ;  /* 0x0001200401007387 */ /* 0x0001e20000100a00 */
[----:B------:R1:W-:Y:S03]  /*2f460*/  STL.64 [R1+0x128], R6 ;  /* 0x0001280601007387 */ /* 0x0003e60000100a00 */
[----:B0-----:R-:W3:Y:S01]  /*2f470*/  LDL.LU R4, [R1+0xc0] ;  /* 0x0000c00001047983 */ /* 0x001ee20000300800 */
[----:B------:R-:W3:Y:S02]  /*2f480*/  LDL.LU R5, [R1+0xc4] ;  /* 0x0000c40001057983 */ /* 0x000ee40000300800 */
[----:B-1----:R-:W2:Y:S02]  /*2f490*/  LDL.LU R6, [R1+0xc8] ;  /* 0x0000c80001067983 */ /* 0x002ea40000300800 */
[----:B------:R-:W2:Y:S02]  /*2f4a0*/  LDL.LU R7, [R1+0xcc] ;  /* 0x0000cc0001077983 */ /* 0x000ea40000300800 */
[----:B--2---:R-:W-:Y:S01]  /*2f4b0*/  STL.64 [R1+0x2c90], R6 ;  /* 0x002c900601007387 */ /* 0x004fe20000100a00 */
[----:B---3--:R0:W-:Y:S03]  /*2f4c0*/  STL.64 [R1+0x2c88], R4 ;  /* 0x002c880401007387 */ /* 0x0081e60000100a00 */
[----:B0-----:R-:W2:Y:S01]  /*2f4d0*/  LDL.LU R4, [R1+0xd0] ;  /* 0x0000d00001047983 */ /* 0x001ea20000300800 */
[----:B------:R-:W2:Y:S02]  /*2f4e0*/  LDL.LU R5, [R1+0xd4] ;  /* 0x0000d40001057983 */ /* 0x000ea40000300800 */
[----:B------:R-:W3:Y:S02]  /*2f4f0*/  LDL.LU R6, [R1+0xd8] ;  /* 0x0000d80001067983 */ /* 0x000ee40000300800 */
[----:B------:R-:W3:Y:S01]  /*2f500*/  LDL.LU R7, [R1+0xdc] ;  /* 0x0000dc0001077983 */ /* 0x000ee20000300800 */
[C---:B------:R-:W-:Y:S11]  /*2f510*/  HMMA.16816.F32 R12, R16.reuse, R20, R12 ;  /* 0x00000014100c723c */ /* 0x040ff6000000180c */
[----:B------:R-:W-:Y:S11]  /*2f520*/  @!UPT UIADD3 URZ, URZ, URZ, URZ ;  /* 0x0000003f3f3ff290 */ /* 0x000ff6000fffe03f */
[----:B------:R-:W-:Y:S02]  /*2f530*/  @!UPT UIADD3 URZ, URZ, URZ, URZ ;  /* 0x0000003f3f3ff290 */ /* 0x000fe4000fffe03f */
[----:B------:R-:W-:Y:S01]  /*2f540*/  MOV R0, R15 ;  /* 0x0000000f00007202 */ /* 0x000fe20000000f00 */
[----:B---3--:R-:W-:Y:S01]  /*2f550*/  STL.64 [R1+0x2ca0], R6 ;  /* 0x002ca00601007387 */ /* 0x008fe20000100a00 */
[----:B--2---:R0:W-:Y:S03]  /*2f560*/  STL.64 [R1+0x2c98], R4 ;  /* 0x002c980401007387 */ /* 0x0041e60000100a00 */
[----:B0-----:R-:W2:Y:S01]  /*2f570*/  LDL.LU R4, [R1+0xe0] ;  /* 0x0000e00001047983 */ /* 0x001ea20000300800 */
[----:B------:R-:W2:Y:S02]  /*2f580*/  LDL.LU R5, [R1+0xe4] ;  /* 0x0000e40001057983 */ /* 0x000ea40000300800 */
[----:B------:R-:W2:Y:S02]  /*2f590*/  LDL.LU R6, [R1+0xe8] ;  /* 0x0000e80001067983 */ /* 0x000ea40000300800 */
[----:B------:R-:W2:Y:S01]  /*2f5a0*/  LDL.LU R7, [R1+0xec] ;  /* 0x0000ec0001077983 */ /* 0x000ea20000300800 */
[----:B------:R-:W-:Y:S01]  /*2f5b0*/  STL.64 [R1+0x170], R12 ;  /* 0x0001700c01007387 */ /* 0x000fe20000100a00 */
[----:B------:R0:W-:Y:S03]  /*2f5c0*/  STL [R1+0x178], R14 ;  /* 0x0001780e01007387 */ /* 0x0001e60000100800 */
[----:B0-----:R-:W3:Y:S01]  /*2f5d0*/  LDL.LU.64 R14, [R1+0x2cf0] ;  /* 0x002cf000010e7983 */ /* 0x001ee20000300a00 */
[----:B------:R-:W3:Y:S02]  /*2f5e0*/  LDL.LU.64 R12, [R1+0x2ce8] ;  /* 0x002ce800010c7983 */ /* 0x000ee40000300a00 */
[----:B---3--:R-:W-:Y:S01]  /*2f5f0*/  HMMA.16816.F32 R16, R16, R24, R12 ;  /* 0x000000181010723c */ /* 0x008fe2000000180c */
[----:B------:R-:W4:Y:S01]  /*2f600*/  LDL.LU.64 R14, [R1+0x2ce0] ;  /* 0x002ce000010e7983 */ /* 0x000f220000300a00 */
[----:B------:R-:W4:Y:S11]  /*2f610*/  LDL.LU.64 R12, [R1+0x2cd8] ;  /* 0x002cd800010c7983 */ /* 0x000f360000300a00 */
[----:B------:R-:W-:Y:S10]  /*2f620*/  @!UPT UIADD3 URZ, URZ, URZ, URZ ;  /* 0x0000003f3f3ff290 */ /* 0x000ff4000fffe03f */
[----:B------:R0:W-:Y:S01]  /*2f630*/  STL.64 [R1+0x160], R16 ;  /* 0x0001601001007387 */ /* 0x0001e20000100a00 */
[----:B------:R1:W-:Y:S02]  /*2f640*/  STL [R1+0x168], R18 ;  /* 0x0001681201007387 */ /* 0x0003e40000100800 */
[----:B------:R-:W-:Y:S01]  /*2f650*/  IMAD.MOV.U32 R28, RZ, RZ, R19 ;  /* 0x000000ffff1c7224 */ /* 0x000fe200078e0013 */
[----:B0-----:R-:W3:Y:S01]  /*2f660*/  LDL.LU R16, [R1] ;  /* 0x0000000001107983 */ /* 0x001ee20000300800 */
        /* <DEDUP_REMOVED lines=9> */
[----:B------:R-:W4:Y:S02]  /*2f700*/  LDL.LU.64 R8, [R1+0x2cc8] ;  /* 0x002cc80001087983 */ /* 0x000f240000300a00 */
[----:B----4-:R-:W-:Y:S01]  /*2f710*/  HMMA.16816.F32 R12, R12, R24, R8 ;  /* 0x000000180c0c723c */ /* 0x010fe20000001808 */
[----:B------:R-:W2:Y:S01]  /*2f720*/  LDL.LU.64 R10, [R1+0x2cc0] ;  /* 0x002cc000010a7983 */ /* 0x000ea20000300a00 */
[----:B------:R-:W2:Y:S11]  /*2f730*/  LDL.LU.64 R8, [R1+0x2cb8] ;  /* 0x002cb80001087983 */ /* 0x000eb60000300a00 */
[----:B------:R-:W-:Y:S10]  /*2f740*/  @!UPT UIADD3 URZ, URZ, URZ, URZ ;  /* 0x0000003f3f3ff290 */ /* 0x000ff4000fffe03f */
[----:B------:R0:W-:Y:S01]  /*2f750*/  STL.64 [R1+0x180], R12 ;  /* 0x0001800c01007387 */ /* 0x0001e20000100a00 */
[----:B------:R1:W-:Y:S01]  /*2f760*/  STL.64 [R1+0x188], R14 ;  /* 0x0001880e01007387 */ /* 0x0003e20000100a00 */
[----:B0-----:R-:W-:Y:S01]  /*2f770*/  MOV R12, R22 ;  /* 0x00000016000c7202 */ /* 0x001fe20000000f00 */
[----:B------:R-:W-:Y:S01]  /*2f780*/  IMAD.MOV.U32 R13, RZ, RZ, R23 ;  /* 0x000000ffff0d7224 */ /* 0x000fe200078e0017 */
[----:B------:R-:W3:Y:S01]  /*2f790*/  LDL.LU R22, [R1+0x2cb0] ;  /* 0x002cb00001167983 */ /* 0x000ee20000300800 */
[----:B------:R-:W3:Y:S01]  /*2f7a0*/  LDL.LU R23, [R1+0x2cac] ;  /* 0x002cac0001177983 */ /* 0x000ee20000300800 */
[----:B-1----:R-:W-:Y:S02]  /*2f7b0*/  MOV R14, R26 ;  /* 0x0000001a000e7202 */ /* 0x002fe40000000f00 */
[----:B------:R-:W4:Y:S01]  /*2f7c0*/  LDL.LU R26, [R1+0x2ca8] ;  /* 0x002ca800011a7983 */ /* 0x000f220000300800 */
        /* <DEDUP_REMOVED lines=9> */
[----:B------:R-:W3:Y:S02]  /*2f860*/  LDL.LU.64 R4, [R1+0x2c88] ;  /* 0x002c880001047983 */ /* 0x000ee40000300a00 */
[----:B------:R-:W-:Y:S11]  /*2f870*/  IMAD.MOV.U32 R15, RZ, RZ, R29 ;  /* 0x000000ffff0f7224 */ /* 0x000ff600078e001d */
[----:B------:R-:W-:Y:S08]  /*2f880*/  @!UPT UIADD3 URZ, URZ, URZ, URZ ;  /* 0x0000003f3f3ff290 */ /* 0x000ff0000fffe03f */
[----:B------:R-:W-:Y:S01]  /*2f890*/  STL.64 [R1+0x140], R8 ;  /* 0x0001400801007387 */ /* 0x000fe20000100a00 */
[----:B------:R-:W-:Y:S02]  /*2f8a0*/  STL.64 [R1+0x148], R10 ;  /* 0x0001480a01007387 */ /* 0x000fe40000100a00 */
[----:B------:R-:W0:Y:S01]  /*2f8b0*/  LDSM.16.MT88.4 R8, [R3+0x13080] ;  /* 0x013080000308783b */ /* 0x000e220000004200 */
[C---:B---3--:R-:W-:Y:S11]  /*2f8c0*/  HMMA.16816.F32 R4, R16.reuse, R22, R4 ;  /* 0x000000161004723c */ /* 0x048ff60000001804 */
[----:B------:R-:W-:Y:S11]  /*2f8d0*/  @!UPT UIADD3 URZ, URZ, URZ, URZ ;  /* 0x0000003f3f3ff290 */ /* 0x000ff6000fffe03f */
[----:B------:R-:W-:Y:S01]  /*2f8e0*/  @!UPT UIADD3 URZ, URZ, URZ, URZ ;  /* 0x0000003f3f3ff290 */ /* 0x000fe2000fffe03f */
[----:B------:R1:W-:Y:S01]  /*2f8f0*/  STL [R1+0x130], R4 ;  /* 0x0001300401007387 */ /* 0x0003e20000100800 */
[----:B------:R-:W-:Y:S01]  /*2f900*/  MOV R29, R5 ;  /* 0x00000005001d7202 */ /* 0x000fe20000000f00 */
[----:B------:R-:W-:Y:S01]  /*2f910*/  IMAD.MOV.U32 R21, RZ, RZ, R6 ;  /* 0x000000ffff157224 */ /* 0x000fe200078e0006 */
[----:B------:R-:W-:Y:S01]  /*2f920*/  MOV R20, R7 ;  /* 0x0000000700147202 */ /* 0x000fe20000000f00 */
[----:B-1----:R-:W-:Y:S02]  /*2f930*/  IMAD.MOV.U32 R4, RZ, RZ, R27 ;  /* 0x000000ffff047224 */ /* 0x002fe400078e001b */
[----:B------:R-:W4:Y:S01]  /*2f940*/  LDL.LU R27, [R1+0x2c84] ;  /* 0x002c8400011b7983 */ /* 0x000f220000300800 */
[----:B------:R-:W2:Y:S02]  /*2f950*/  LDL.LU R5, [R1+0x24] ;  /* 0x0000240001057983 */ /* 0x000ea40000300800 */
[----:B------:R-:W3:Y:S02]  /*2f960*/  LDL.LU R6, [R1+0x28] ;  /* 0x0000280001067983 */ /* 0x000ee40000300800 */
[----:B------:R-:W3:Y:S02]  /*2f970*/  LDL.LU R7, [R1+0x2c] ;  /* 0x00002c0001077983 */ /* 0x000ee40000300800 */
[----:B---3--:R-:W-:Y:S01]  /*2f980*/  STL.64 [R1+0x2c60], R6 ;  /* 0x002c600601007387 */ /* 0x008fe20000100a00 */
[----:B--2---:R4:W-:Y:S02]  /*2f990*/  STL.64 [R1+0x2c58], R4 ;  /* 0x002c580401007387 */ /* 0x0049e40000100a00 */
[----:B----4-:R-:W-:Y:S01]  /*2f9a0*/  HMMA.16816.F32 R4, R16, R26, R12 ;  /* 0x0000001a1004723c */ /* 0x010fe2000000180c */
[----:B------:R-:W-:Y:S01]  /*2f9b0*/  STL [R1+0x2be0], R20 ;  /* 0x002be01401007387 */ /* 0x000fe20000100800 */
[----:B------:R-:W-:Y:S02]  /*2f9c0*/  STL [R1+0x2bdc], R21 ;  /* 0x002bdc1501007387 */ /* 0x000fe40000100800 */
[----:B------:R-:W-:Y:S02]  /*2f9d0*/  STL [R1+0x2bd8], R29 ;  /* 0x002bd81d01007387 */ /* 0x000fe40000100800 */
[----:B------:R-:W-:Y:S01]  /*2f9e0*/  STL.64 [R1+0x2c78], R26 ;  /* 0x002c781a01007387 */ /* 0x000fe20000100a00 */
[----:B------:R-:W2:Y:S11]  /*2f9f0*/  LDL.LU R16, [R1+0x30] ;  /* 0x0000300001107983 */ /* 0x000eb60000300800 */
[----:B------:R-:W-:Y:S05]  /*2fa00*/  @!UPT UIADD3 URZ, URZ, URZ, URZ ;  /* 0x0000003f3f3ff290 */ /* 0x000fea000fffe03f */
[----:B------:R1:W-:Y:S01]  /*2fa10*/  STL.64 [R1+0x110], R4 ;  /* 0x0001100401007387 */ /* 0x0003e20000100a00 */
[----:B------:R3:W-:Y:S02]  /*2fa20*/  STL.64 [R1+0x118], R6 ;  /* 0x0001180601007387 */ /* 0x0007e40000100a00 */
[----:B------:R-:W2:Y:S02]  /*2fa30*/  LDL.LU R17, [R1+0x34] ;  /* 0x0000340001117983 */ /* 0x000ea40000300800 */
[----:B------:R-:W4:Y:S01]  /*2fa40*/  LDL.LU R18, [R1+0x38] ;  /* 0x0000380001127983 */ /* 0x000f220000300800 */
[----:B------:R-:W4:Y:S04]  /*2fa50*/  LDL.LU R19, [R1+0x3c] ;  /* 0x00003c0001137983 */ /* 0x000f280000300800 */
[----:B-1----:R-:W2:Y:S01]  /*2fa60*/  LDL.LU R4, [R1+0x10] ;  /* 0x0000100001047983 */ /* 0x002ea20000300800 */
[----:B------:R-:W2:Y:S02]  /*2fa70*/  LDL.LU R5, [R1+0x14] ;  /* 0x0000140001057983 */ /* 0x000ea40000300800 */
[----:B---3--:R-:W3:Y:S02]  /*2fa80*/  LDL.LU R6, [R1+0x18] ;  /* 0x0000180001067983 */ /* 0x008ee40000300800 */
[----:B------:R-:W3:Y:S01]  /*2fa90*/  LDL.LU R7, [R1+0x1c] ;  /* 0x00001c0001077983 */ /* 0x000ee20000300800 */
[----:B----4-:R-:W-:Y:S01]  /*2faa0*/  STL.64 [R1+0x2c40], R18 ;  /* 0x002c401201007387 */ /* 0x010fe20000100a00 */
[----:B--2---:R1:W-:Y:S03]  /*2fab0*/  STL.64 [R1+0x2c38], R16 ;  /* 0x002c381001007387 */ /* 0x0043e60000100a00 */
[----:B-1----:R-:W2:Y:S01]  /*2fac0*/  LDL.LU R16, [R1+0x70] ;  /* 0x0000700001107983 */ /* 0x002ea20000300800 */
[----:B------:R-:W2:Y:S02]  /*2fad0*/  LDL.LU R17, [R1+0x74] ;  /* 0x0000740001117983 */ /* 0x000ea40000300800 */
[----:B------:R-:W4:Y:S02]  /*2fae0*/  LDL.LU R18, [R1+0x78] ;  /* 0x0000780001127983 */ /* 0x000f240000300800 */
[----:B------:R-:W4:Y:S01]  /*2faf0*/  LDL.LU R19, [R1+0x7c] ;  /* 0x00007c0001137983 */ /* 0x000f220000300800 */
[----:B------:R-:W3:Y:S01]  /*2fb00*/  LDL.LU R24, [R1+0xb0] ;  /* 0x0000b00001187983 */ /* 0x000ee20000300800 */
[----:B------:R-:W3:Y:S02]  /*2fb10*/  LDL.LU R25, [R1+0xb4] ;  /* 0x0000b40001197983 */ /* 0x000ee40000300800 */
[----:B------:R-:W3:Y:S02]  /*2fb20*/  LDL.LU R26, [R1+0xb8] ;  /* 0x0000b800011a7983 */ /* 0x000ee40000300800 */
[----:B------:R-:W3:Y:S01]  /*2fb30*/  LDL.LU R27, [R1+0xbc] ;  /* 0x0000bc00011b7983 */ /* 0x000ee20000300800 */
[----:B----4-:R-:W-:Y:S01]  /*2fb40*/  STL.64 [R1+0x2c50], R18 ;  /* 0x002c501201007387 */ /* 0x010fe20000100a00 */
[----:B--2---:R1:W-:Y:S03]  /*2fb50*/  STL.64 [R1+0x2c48], R16 ;  /* 0x002c481001007387 */ /* 0x0043e60000100a00 */
[----:B-1----:R-:W2:Y:S01]  /*2fb60*/  LDL.LU R16, [R1+0x80] ;  /* 0x0000800001107983 */ /* 0x002ea20000300800 */
[----:B------:R-:W2:Y:S02]  /*2fb70*/  LDL.LU R17, [R1+0x84] ;  /* 0x0000840001117983 */ /* 0x000ea40000300800 */
[----:B------:R-:W4:Y:S02]  /*2fb80*/  LDL.LU R18, [R1+0x88] ;  /* 0x0000880001127983 */ /* 0x000f240000300800 */
[----:B------:R-:W4:Y:S02]  /*2fb90*/  LDL.LU R19, [R1+0x8c] ;  /* 0x00008c0001137983 */ /* 0x000f240000300800 */
[----:B----4-:R-:W-:Y:S01]  /*2fba0*/  STL.64 [R1+0x2c70], R18 ;  /* 0x002c701201007387 */ /* 0x010fe20000100a00 */
[----:B--2---:R1:W-:Y:S03]  /*2fbb0*/  STL.64 [R1+0x2c68], R16 ;  /* 0x002c681001007387 */ /* 0x0043e60000100a00 */
[----:B-1----:R-:W2:Y:S01]  /*2fbc0*/  LDL.LU R16, [R1+0x60] ;  /* 0x0000600001107983 */ /* 0x002ea20000300800 */
[----:B------:R-:W2:Y:S02]  /*2fbd0*/  LDL.LU R17, [R1+0x64] ;  /* 0x0000640001117983 */ /* 0x000ea40000300800 */
[----:B------:R-:W2:Y:S02]  /*2fbe0*/  LDL.LU R18, [R1+0x68] ;  /* 0x0000680001127983 */ /* 0x000ea40000300800 */
[----:B------:R-:W2:Y:S01]  /*2fbf0*/  LDL.LU R19, [R1+0x6c] ;  /* 0x00006c0001137983 */ /* 0x000ea20000300800 */
[----:B------:R-:W4:Y:S01]  /*2fc00*/  LDL R15, [R1+0x73c] ;  /* 0x00073c00010f7983 */ /* 0x000f220000100800 */
[----:B---3--:R-:W-:Y:S03]  /*2fc10*/  HMMA.16816.F32 R24, R4, R22, R24 ;  /* 0x000000160418723c */ /* 0x008fe60000001818 */
[----:B----4-:R1:W-:Y:S01]  /*2fc20*/  STL [R1+0x2c1c], R15 ;  /* 0x002c1c0f01007387 */ /* 0x0103e20000100800 */
[----:B------:R-:W3:Y:S02]  /*2fc30*/  LDL.LU R12, [R1+0x50] ;  /* 0x00005000010c7983 */ /* 0x000ee40000300800 */
[----:B------:R-:W3:Y:S02]  /*2fc40*/  LDL.LU R13, [R1+0x54] ;  /* 0x00005400010d7983 */ /* 0x000ee40000300800 */
[----:B------:R-:W4:Y:S01]  /*2fc50*/  LDL.LU R14, [R1+0x58] ;  /* 0x00005800010e7983 */ /* 0x000f220000300800 */
[----:B-1----:R-:W4:Y:S04]  /*2fc60*/  LDL.LU R15, [R1+0x5c] ;  /* 0x00005c00010f7983 */ /* 0x002f280000300800 */
[----:B----4-:R-:W-:Y:S01]  /*2fc70*/  STL.64 [R1+0x2c28], R14 ;  /* 0x002c280e01007387 */ /* 0x010fe20000100a00 */
[----:B---3--:R1:W-:Y:S03]  /*2fc80*/  STL.64 [R1+0x2c20], R12 ;  /* 0x002c200c01007387 */ /* 0x0083e60000100a00 */
[----:B-1----:R-:W3:Y:S01]  /*2fc90*/  LDL.LU R12, [R1+0xa0] ;  /* 0x0000a000010c7983 */ /* 0x002ee20000300800 */
[----:B------:R-:W3:Y:S02]  /*2fca0*/  LDL.LU R13, [R1+0xa4] ;  /* 0x0000a400010d7983 */ /* 0x000ee40000300800 */
[----:B------:R-:W3:Y:S02]  /*2fcb0*/  LDL.LU R14, [R1+0xa8] ;  /* 0x0000a800010e7983 */ /* 0x000ee40000300800 */
[----:B------:R-:W3:Y:S01]  /*2fcc0*/  LDL.LU R15, [R1+0xac] ;  /* 0x0000ac00010f7983 */ /* 0x000ee20000300800 */
[----:B0-----:R-:W-:Y:S01]  /*2fcd0*/  STL.64 [R1+0x2bf0], R10 ;  /* 0x002bf00a01007387 */ /* 0x001fe20000100a00 */
[----:B------:R0:W-:Y:S03]  /*2fce0*/  STL.64 [R1+0x2be8], R8 ;  /* 0x002be80801007387 */ /* 0x0001e60000100a00 */
[----:B0-----:R-:W4:Y:S01]  /*2fcf0*/  LDL.LU R8, [R1+0x40] ;  /* 0x0000400001087983 */ /* 0x001f220000300800 */
[----:B------:R-:W4:Y:S02]  /*2fd00*/  LDL.LU R9, [R1+0x44] ;  /* 0x0000440001097983 */ /* 0x000f240000300800 */
[----:B------:R-:W4:Y:S01]  /*2fd10*/  LDL.LU R10, [R1+0x48] ;  /* 0x00004800010a7983 */ /* 0x000f220000300800 */
[----:B------:R-:W-:-:S02]  /*2fd20*/  MOV R11, R2 ;  /* 0x00000002000b7202 */ /* 0x000fc40000000f00 */
[----:B------:R-:W2:Y:S01]  /*2fd30*/  LDL.LU R2, [R1+0x2c80] ;  /* 0x002c800001027983 */ /* 0x000ea20000300800 */
[----:B------:R-:W-:Y:S02]  /*2fd40*/  STL [R1+0x2be4], R3 ;  /* 0x002be40301007387 */ /* 0x000fe40000100800 */
[----:B------:R-:W-:Y:S02]  /*2fd50*/  STL.64 [R1+0xf0], R24 ;  /* 0x0000f01801007387 */ /* 0x000fe40000100a00 */
[----:B------:R0:W-:Y:S02]  /*2fd60*/  STL.64 [R1+0xf8], R26 ;  /* 0x0000f81a01007387 */ /* 0x0001e40000100a00 */
[----:B0-----:R-:W2:Y:S02]  /*2fd70*/  LDL.LU.64 R26, [R1+0x2c78] ;  /* 0x002c7800011a7983 */ /* 0x001ea40000300a00 */
[----:B--2---:R-:W-:Y:S02]  /*2fd80*/  HMMA.16816.F32 R4, R4, R26, R16 ;  /* 0x0000001a0404723c */ /* 0x004fe40000001810 */
[----:B------:R-:W2:Y:S01]  /*2fd90*/  LDL.LU.64 R18, [R1+0x2c70] ;  /* 0x002c700001127983 */ /* 0x000ea20000300a00 */
[----:B------:R-:W2:Y:S11]  /*2fda0*/  LDL.LU.64 R16, [R1+0x2c68] ;  /* 0x002c680001107983 */ /* 0x000eb60000300a00 */
[----:B------:R-:W-:Y:S09]  /*2fdb0*/  @!UPT UIADD3 URZ, URZ, URZ, URZ ;  /* 0x0000003f3f3ff290 */ /* 0x000ff2000fffe03f */
        /* <DEDUP_REMOVED lines=8> */
[----:B------:R-:W-:Y:S02]  /*2fe40*/  STL.64 [R1+0xe8], R18 ;  /* 0x0000e81201007387 */ /* 0x000fe40000100a00 */
[----:B------:R-:W0:Y:S04]  /*2fe50*/  LDSM.16.MT88.4 R16, [R2+0x13000] ;  /* 0x013000000210783b */ /* 0x000e280000004200 */
[----:B0-----:R-:W-:Y:S01]  /*2fe60*/  IMAD.MOV.U32 R3, RZ, RZ, R18 ;  /* 0x000000ffff037224 */ /* 0x001fe200078e0012 */
[----:B------:R0:W-:Y:S01]  /*2fe70*/  STL.64 [R1], R16 ;  /* 0x0000001001007387 */ /* 0x0001e20000100a00 */
[----:B------:R-:W-:Y:S02]  /*2fe80*/  MOV R20, R19 ;  /* 0x0000001300147202 */ /* 0x000fe40000000f00 */
[----:B------:R-:W2:Y:S01]  /*2fe90*/  LDL.LU.64 R18, [R1+0x2c50] ;  /* 0x002c500001127983 */ /* 0x000ea20000300a00 */
[----:B0-----:R-:W2:Y:S02]  /*2fea0*/  LDL.LU.64 R16, [R1+0x2c48] ;  /* 0x002c480001107983 */ /* 0x001ea40000300a00 */
[----:B--2---:R-:W-:Y:S02]  /*2feb0*/  HMMA.16816.F32 R4, R4, R26, R16 ;  /* 0x0000001a0404723c */ /* 0x004fe40000001810 */
[----:B------:R-:W3:Y:S01]  /*2fec0*/  LDL.LU.64 R18, [R1+0x2c40] ;  /* 0x002c400001127983 */ /* 0x000ee20000300a00 */
[----:B------:R-:W3:Y:S11]  /*2fed0*/  LDL.LU.64 R16, [R1+0x2c38] ;  /* 0x002c380001107983 */ /* 0x000ef60000300a00 */
[----:B------:R-:W-:Y:S09]  /*2fee0*/  @!UPT UIADD3 URZ, URZ, URZ, URZ ;  /* 0x0000003f3f3ff290 */ /* 0x000ff2000fffe03f */
[----:B------:R-:W-:Y:S01]  /*2fef0*/  STL.64 [R1+0xb0], R4 ;  /* 0x0000b00401007387 */ /* 0x000fe20000100a00 */
[----:B------:R-:W-:Y:S02]  /*2ff00*/  STL.64 [R1+0xb8], R6 ;  /* 0x0000b80601007387 */ /* 0x000fe40000100a00 */
[----:B------:R-:W0:Y:S02]  /*2ff10*/  LDSM.16.MT88.4 R4, [R2+0x13080] ;  /* 0x013080000204783b */ /* 0x000e240000004200 */
[----:B0-----:R-:W-:Y:S02]  /*2ff20*/  STL.64 [R1+0x2bb0], R6 ;  /* 0x002bb00601007387 */ /* 0x001fe40000100a00 */
[----:B------:R0:W-:Y:S02]  /*2ff30*/  STL.64 [R1+0x2ba8], R4 ;  /* 0x002ba80401007387 */ /* 0x0001e40000100a00 */
[----:B0-----:R-:W2:Y:S01]  /*2ff40*/  LDL.LU R4, [R1+0x160] ;  /* 0x0001600001047983 */ /* 0x001ea20000300800 */
[----:B------:R-:W2:Y:S02]  /*2ff50*/  LDL.LU R5, [R1+0x164] ;  /* 0x0001640001057983 */ /* 0x000ea40000300800 */
[----:B------:R-:W2:Y:S02]  /*2ff60*/  LDL.LU R6, [R1+0x168] ;  /* 0x0001680001067983 */ /* 0x000ea40000300800 */
[----:B------:R-:W-:-:S02]  /*2ff70*/  IMAD.MOV.U32 R7, RZ, RZ, R28 ;  /* 0x000000ffff077224 */ /* 0x000fc400078e001c */
[----:B------:R-:W3:Y:S04]  /*2ff80*/  LDL.LU R28, [R1+0x2c34] ;  /* 0x002c3400011c7983 */ /* 0x000ee80000300800 */
[----:B--2---:R-:W-:Y:S01]  /*2ff90*/  STL.64 [R1+0x2c00], R6 ;  /* 0x002c000601007387 */ /* 0x004fe20000100a00 */
[----:B------:R0:W-:Y:S03]  /*2ffa0*/  STL.64 [R1+0x2bf8], R4 ;  /* 0x002bf80401007387 */ /* 0x0001e60000100a00 */
[----:B0-----:R-:W2:Y:S01]  /*2ffb0*/  LDL.LU R4, [R1+0x120] ;  /* 0x0001200001047983 */ /* 0x001ea20000300800 */
[----:B------:R-:W2:Y:S02]  /*2ffc0*/  LDL.LU R5, [R1+0x124] ;  /* 0x0001240001057983 */ /* 0x000ea40000300800 */
[----:B------:R-:W2:Y:S02]  /*2ffd0*/  LDL.LU R6, [R1+0x128] ;  /* 0x0001280001067983 */ /* 0x000ea40000300800 */
[----:B------:R-:W2:Y:S01]  /*2ffe0*/  LDL.LU R7, [R1+0x12c] ;  /* 0x00012c0001077983 */ /* 0x000ea20000300800 */
[----:B---3--:R-:W-:Y:S01]  /*2fff0*/  HMMA.16816.F32 R12, R16, R22, R12 ;  /* 0x00000016100c723c */ /* 0x008fe2000000180c */
[----:B--2---:R-:W-:Y:S01]  /*30000*/  STL.64 [R1+0x2c10], R6 ;  /* 0x002c100601007387 */ /* 0x004fe20000100a00 */
[----:B------:R0:W-:Y:S03]  /*30010*/  STL.64 [R1+0x2c08], R4 ;  /* 0x002c080401007387 */ /* 0x0001e60000100a00 */
[----:B0-----:R-:W4:Y:S01]  /*30020*/  LDL.LU R4, [R1+0x100] ;  /* 0x0001000001047983 */ /* 0x001f220000300800 */
[----:B------:R-:W4:Y:S02]  /*30030*/  LDL.LU R5, [R1+0x104] ;  /* 0x0001040001057983 */ /* 0x000f240000300800 */
[----:B------:R-:W4:Y:S01]  /*30040*/  LDL.LU R6, [R1+0x108] ;  /* 0x0001080001067983 */ /* 0x000f220000300800 */
[----:B------:R-:W-:-:S02]  /*30050*/  MOV R7, R28 ;  /* 0x0000001c00077202 */ /* 0x000fc40000000f00 */
[----:B------:R-:W2:Y:S01]  /*30060*/  LDL.LU R28, [R1+0x2c30] ;  /* 0x002c3000011c7983 */ /* 0x000ea20000300800 */
[----:B------:R-:W-:Y:S11]  /*30070*/  STL [R1+0x2b88], R2 ;  /* 0x002b880201007387 */ /* 0x000ff60000100800 */
[----:B------:R-:W-:Y:S02]  /*30080*/  STL.64 [R1+0x90], R12 ;  /* 0x0000900c01007387 */ /* 0x000fe40000100a00 */
[----:B------:R0:W-:Y:S02]  /*30090*/  STL.64 [R1+0x98], R14 ;  /* 0x0000980e01007387 */ /* 0x0001e40000100a00 */
[----:B0-----:R-:W3:Y:S01]  /*300a0*/  LDL.LU.64 R14, [R1+0x2c28] ;  /* 0x002c2800010e7983 */ /* 0x001ee20000300a00 */
[----:B------:R-:W3:Y:S02]  /*300b0*/  LDL.LU.64 R12, [R1+0x2c20] ;  /* 0x002c2000010c7983 */ /* 0x000ee40000300a00 */
[----:B---3--:R-:W-:Y:S01]  /*300c0*/  HMMA.16816.F32 R16, R16, R26, R12 ;  /* 0x0000001a1010723c */ /* 0x008fe2000000180c */
[----:B------:R-:W3:Y:S11]  /*300d0*/  LDL.LU R15, [R1+0x2c1c] ;  /* 0x002c1c00010f7983 */ /* 0x000ef60000300800 */
[----:B------:R-:W-:Y:S11]  /*300e0*/  @!UPT UIADD3 URZ, URZ, URZ, URZ ;  /* 0x0000003f3f3ff290 */ /* 0x000ff6000fffe03f */
[----:B------:R-:W-:Y:S01]  /*300f0*/  STL.64 [R1+0x70], R16 ;  /* 0x0000701001007387 */ /* 0x000fe20000100a00 */
[----:B------:R-:W-:Y:S02]  /*30100*/  STL.64 [R1+0x78], R18 ;  /* 0x0000781201007387 */ /* 0x000fe40000100a00 */
[----:B--2---:R-:W0:Y:S01]  /*30110*/  LDSM.16.MT88.4 R16, [R28+0x14000] ;  /* 0x014000001c10783b */ /* 0x004e220000004200 */
[----:B----4-:R-:W-:Y:S03]  /*30120*/  HMMA.16816.F32 R4, R8, R22, R4 ;  /* 0x000000160804723c */ /* 0x010fe60000001804 */
[----:B0-----:R-:W-:Y:S01]  /*30130*/  IMAD.MOV.U32 R2, RZ, RZ, R17 ;  /* 0x000000ffff027224 */ /* 0x001fe200078e0011 */
[----:B------:R-:W-:Y:S01]  /*30140*/  MOV R25, R18 ;  /* 0x0000001200197202 */ /* 0x000fe20000000f00 */
[----:B------:R-:W-:Y:S01]  /*30150*/  STL [R1+0x10], R16 ;  /* 0x0000101001007387 */ /* 0x000fe20000100800 */
[----:B------:R-:W-:-:S03]  /*30160*/  IMAD.MOV.U32 R24, RZ, RZ, R19 ;  /* 0x000000ffff187224 */ /* 0x000fc600078e0013 */
[----:B---3--:R-:W0:Y:S02]  /*30170*/  LDSM.16.M88.4 R16, [R15+0x20280] ;  /* 0x020280000f10783b */ /* 0x008e240000000200 */
[----:B------:R-:W1:Y:S02]  /*30180*/  LDSM.16.M88.4 R12, [R15+0x30280] ;  /* 0x030280000f0c783b */ /* 0x000e640000000200 */
[----:B0-----:R-:W-:Y:S02]  /*30190*/  STL [R1+0x2a8c], R18 ;  /* 0x002a8c1201007387 */ /* 0x001fe40000100800 */
[----:B------:R0:W-:Y:S02]  /*301a0*/  STL [R1+0x2a88], R19 ;  /* 0x002a881301007387 */ /* 0x0001e40000100800 */
[----:B------:R2:W-:Y:S01]  /*301b0*/  STL.64 [R1+0x2b90], R16 ;  /* 0x002b901001007387 */ /* 0x0005e20000100a00 */
[----:B0-----:R-:W-:Y:S01]  /*301c0*/  MOV R19, R0 ;  /* 0x0000000000137202 */ /* 0x001fe20000000f00 */
[----:B--2---:R-:W2:Y:S01]  /*301d0*/  LDL.LU R16, [R1+0x170] ;  /* 0x0001700001107983 */ /* 0x004ea20000300800 */
[----:B------:R-:W2:Y:S02]  /*301e0*/  LDL.LU R17, [R1+0x174] ;  /* 0x0001740001117983 */ /* 0x000ea40000300800 */
[----:B------:R-:W2:Y:S02]  /*301f0*/  LDL.LU R18, [R1+0x178] ;  /* 0x0001780001127983 */ /* 0x000ea40000300800 */
[----:B------:R-:W3:Y:S01]  /*30200*/  LDL.LU R0, [R1+0x2c18] ;  /* 0x002c180001007983 */ /* 0x000ee20000300800 */
[----:B------:R-:W-:Y:S01]  /*30210*/  STL.64 [R1+0xa0], R4 ;  /* 0x0000a00401007387 */ /* 0x000fe20000100a00 */
[----:B------:R0:W-:Y:S03]  /*30220*/  STL.64 [R1+0xa8], R6 ;  /* 0x0000a80601007387 */ /* 0x0001e60000100a00 */
[----:B0-----:R-:W4:Y:S01]  /*30230*/  LDL.LU.64 R6, [R1+0x2c10] ;  /* 0x002c100001067983 */ /* 0x001f220000300a00 */
[----:B------:R-:W4:Y:S02]  /*30240*/  LDL.LU.64 R4, [R1+0x2c08] ;  /* 0x002c080001047983 */ /* 0x000f240000300a00 */
[----:B-1----:R-:W-:Y:S02]  /*30250*/  STL [R1+0x2ad4], R14 ;  /* 0x002ad40e01007387 */ /* 0x002fe40000100800 */
[----:B------:R-:W-:Y:S01]  /*30260*/  STL [R1+0x2ad0], R15 ;  /* 0x002ad00f01007387 */ /* 0x000fe20000100800 */
[----:B----4-:R-:W-:Y:S01]  /*30270*/  HMMA.16816.F32 R8, R8, R26, R4 ;  /* 0x0000001a0808723c */ /* 0x010fe20000001804 */
[----:B------:R-:W4:Y:S01]  /*30280*/  LDL.LU.64 R6, [R1+0x2c00] ;  /* 0x002c000001067983 */ /* 0x000f220000300a00 */
[----:B------:R-:W4:Y:S11]  /*30290*/  LDL.LU.64 R4, [R1+0x2bf8] ;  /* 0x002bf80001047983 */ /* 0x000f360000300a00 */
        /* <DEDUP_REMOVED lines=8> */
[----:B------:R-:W2:Y:S01]  /*30320*/  LDL.LU.64 R10, [R1+0x2bf0] ;  /* 0x002bf000010a7983 */ /* 0x000ea20000300a00 */
[----:B------:R-:W2:Y:S02]  /*30330*/  LDL.LU.64 R8, [R1+0x2be8] ;  /* 0x002be80001087983 */ /* 0x000ea40000300a00 */
[----:B------:R-:W-:Y:S01]  /*30340*/  STL [R1+0x2b60], R28 ;  /* 0x002b601c01007387 */ /* 0x000fe20000100800 */
[C---:B--2---:R-:W-:Y:S11]  /*30350*/  HMMA.16816.F32 R16, R8.reuse, R22, R16 ;  /* 0x000000160810723c */ /* 0x044ff60000001810 */
[----:B------:R-:W-:Y:S11]  /*30360*/  @!UPT UIADD3 URZ, URZ, URZ, URZ ;  /* 0x0000003f3f3ff290 */ /* 0x000ff6000fffe03f */
[----:B------:R-:W-:Y:S01]  /*30370*/  @!UPT UIADD3 URZ, URZ, URZ, URZ ;  /* 0x0000003f3f3ff290 */ /* 0x000fe2000fffe03f */
[----:B------:R-:W-:Y:S01]  /*30380*/  STL.64 [R1+0x60], R16 ;  /* 0x0000601001007387 */ /* 0x000fe20000100a00 */
[----:B------:R-:W-:Y:S02]  /*30390*/  STL.64 [R1+0x68], R18 ;  /* 0x0000681201007387 */ /* 0x000fe40000100a00 */
[----:B---3--:R-:W0:Y:S01]  /*303a0*/  LDSM.16.MT88.4 R16, [R0+0x14000] ;  /* 0x014000000010783b */ /* 0x008e220000004200 */
[----:B----4-:R-:W-:Y:S01]  /*303b0*/  HMMA.16816.F32 R4, R8, R26, R4 ;  /* 0x0000001a0804723c */ /* 0x010fe20000001804 */
[----:B------:R-:W1:Y:S04]  /*303c0*/  LDSM.16.MT88.4 R8, [R0+0x14080] ;  /* 0x014080000008783b */ /* 0x000e680000004200 */
[----:B0-----:R-:W-:Y:S01]  /*303d0*/  STL.64 [R1+0x40], R16 ;  /* 0x0000401001007387 */ /* 0x001fe20000100a00 */
[----:B------:R-:W-:Y:S02]  /*303e0*/  STL [R1+0x48], R18 ;  /* 0x0000481201007387 */ /* 0x000fe40000100800 */
[----:B------:R-:W-:Y:S02]  /*303f0*/  STL.64 [R1+0x2bd0], R26 ;  /* 0x002bd01a01007387 */ /* 0x000fe40000100a00 */
[----:B------:R-:W-:Y:S11]  /*30400*/  STL.64 [R1+0x2bc8], R24 ;  /* 0x002bc81801007387 */ /* 0x000ff60000100a00 */
[----:B------:R-:W-:Y:S02]  /*30410*/  @!UPT UIADD3 URZ, URZ, URZ, URZ ;  /* 0x0000003f3f3ff290 */ /* 0x000fe4000fffe03f */
[----:B------:R0:W-:Y:S01]  /*30420*/  STL.64 [R1+0x50], R4 ;  /* 0x0000500401007387 */ /* 0x0001e20000100a00 */
[----:B------:R2:W-:Y:S02]  /*30430*/  STL.64 [R1+0x58], R6 ;  /* 0x0000580601007387 */ /* 0x0005e40000100a00 */
[----:B------:R-:W-:Y:S01]  /*30440*/  IMAD.MOV.U32 R28, RZ, RZ, R19 ;  /* 0x000000ffff1c7224 */ /* 0x000fe200078e0013 */
[----:B0-----:R-:W3:Y:S01]  /*30450*/  LDL.LU R4, [R1] ;  /* 0x0000000001047983 */ /* 0x001ee20000300800 */
[----:B------:R-:W3:Y:S01]  /*30460*/  LDL.LU R5, [R1+0x4] ;  /* 0x0000040001057983 */ /* 0x000ee20000300800 */
[----:B--2---:R-:W-:Y:S01]  /*30470*/  MOV R6, R3 ;  /* 0x0000000300067202 */ /* 0x004fe20000000f00 */
[----:B------:R-:W-:Y:S01]  /*30480*/  IMAD.MOV.U32 R7, RZ, RZ, R20 ;  /* 0x000000ffff077224 */ /* 0x000fe200078e0014 */
[----:B------:R-:W2:Y:S01]  /*30490*/  LDL.LU R3, [R1+0x2be4] ;  /* 0x002be40001037983 */ /* 0x000ea20000300800 */
[----:B------:R-:W4:Y:S02]  /*304a0*/  LDL.LU R20, [R1+0x2be0] ;  /* 0x002be00001147983 */ /* 0x000f240000300800 */
[----:B------:R-:W2:Y:S02]  /*304b0*/  LDL.LU R16, [R1+0x140] ;  /* 0x0001400001107983 */ /* 0x000ea40000300800 */
[----:B------:R-:W2:Y:S01]  /*304c0*/  LDL.LU R17, [R1+0x144] ;  /* 0x0001440001117983 */ /* 0x000ea20000300800 */
[----:B------:R-:W2:Y:S01]  /*304d0*/  LDL.LU R18, [R1+0x148] ;  /* 0x0001480001127983 */ /* 0x000ea20000300800 */
[----:B------:R-:W2:Y:S02]  /*304e0*/  LDL.LU R19, [R1+0x14c] ;  /* 0x00014c0001137983 */ /* 0x000ea40000300800 */
[----:B------:R-:W3:Y:S02]  /*304f0*/  LDL.LU R24, [R1+0x190] ;  /* 0x0001900001187983 */ /* 0x000ee40000300800 */
[----:B------:R-:W3:Y:S01]  /*30500*/  LDL.LU R25, [R1+0x194] ;  /* 0x0001940001197983 */ /* 0x000ee20000300800 */
[----:B------:R-:W3:Y:S01]  /*30510*/  LDL.LU R26, [R1+0x198] ;  /* 0x00019800011a7983 */ /* 0x000ee20000300800 */
[----:B------:R-:W3:Y:S03]  /*30520*/  LDL.LU R27, [R1+0x19c] ;  /* 0x00019c00011b7983 */ /* 0x000ee60000300800 */
        /* <DEDUP_REMOVED lines=9> */
[----:B0-----:R-:W2:Y:S01]  /*305c0*/  LDL.LU R16, [R1+0x180] ;  /* 0x0001800001107983 */ /* 0x001ea20000300800 */
[----:B------:R-:W2:Y:S02]  /*305d0*/  LDL.LU R17, [R1+0x184] ;  /* 0x0001840001117983 */ /* 0x000ea40000300800 */
[----:B------:R-:W2:Y:S02]  /*305e0*/  LDL.LU R18, [R1+0x188] ;  /* 0x0001880001127983 */ /* 0x000ea40000300800 */
[----:B------:R-:W2:Y:S01]  /*305f0*/  LDL.LU R19, [R1+0x18c] ;  /* 0x00018c0001137983 */ /* 0x000ea20000300800 */
[----:B-1----:R0:W-:Y:S01]  /*30600*/  STL.64 [R1+0x2b28], R10 ;  /* 0x002b280a01007387 */ /* 0x0021e20000100a00 */
[----:B------:R1:W-:Y:S01]  /*30610*/  STL.64 [R1+0x2b20], R8 ;  /* 0x002b200801007387 */ /* 0x0003e20000100a00 */
[----:B0-----:R-:W-:Y:S01]  /*30620*/  MOV R10, R15 ;  /* 0x0000000f000a7202 */ /* 0x001fe20000000f00 */
[----:B------:R-:W-:Y:S01]  /*30630*/  IMAD.MOV.U32 R11, RZ, RZ, R14 ;  /* 0x000000ffff0b7224 */ /* 0x000fe200078e000e */
[----:B-1----:R-:W-:Y:S01]  /*30640*/  MOV R8, R21 ;  /* 0x0000001500087202 */ /* 0x002fe20000000f00 */
[----:B------:R-:W-:Y:S01]  /*30650*/  IMAD.MOV.U32 R9, RZ, RZ, R29 ;  /* 0x000000ffff097224 */ /* 0x000fe200078e001d */
[----:B------:R-:W3:Y:S01]  /*30660*/  LDL.LU R21, [R1+0x2bdc] ;  /* 0x002bdc0001157983 */ /* 0x000ee20000300800 */
[----:B------:R-:W2:Y:S02]  /*30670*/  LDL.LU R29, [R1+0x2bd8] ;  /* 0x002bd800011d7983 */ /* 0x000ea40000300800 */
[----:B------:R-:W-:Y:S01]  /*30680*/  STL.64 [R1+0x2b70], R10 ;  /* 0x002b700a01007387 */ /* 0x000fe20000100a00 */
[----:B------:R0:W-:Y:S04]  /*30690*/  STL.64 [R1+0x2b68], R8 ;  /* 0x002b680801007387 */ /* 0x0001e80000100a00 */
[----:B0-----:R-:W2:Y:S01]  /*306a0*/  LDL.LU R8, [R1+0x110] ;  /* 0x0001100001087983 */ /* 0x001ea20000300800 */
[----:B------:R-:W2:Y:S02]  /*306b0*/  LDL.LU R9, [R1+0x114] ;  /* 0x0001140001097983 */ /* 0x000ea40000300800 */
[----:B------:R-:W2:Y:S02]  /*306c0*/  LDL.LU R10, [R1+0x118] ;  /* 0x00011800010a7983 */ /* 0x000ea40000300800 */
[----:B------:R-:W2:Y:S01]  /*306d0*/  LDL.LU R11, [R1+0x11c] ;  /* 0x00011c00010b7983 */ /* 0x000ea20000300800 */
[----:B------:R-:W-:Y:S01]  /*306e0*/  MOV R15, R26 ;  /* 0x0000001a000f7202 */ /* 0x000fe20000000f00 */
[----:B--2---:R-:W-:Y:S01]  /*306f0*/  STL.64 [R1+0x2b80], R10 ;  /* 0x002b800a01007387 */ /* 0x004fe20000100a00 */
[----:B------:R0:W-:Y:S03]  /*30700*/  STL.64 [R1+0x2b78], R8 ;  /* 0x002b780801007387 */ /* 0x0001e60000100a00 */
[----:B0-----:R-:W2:Y:S01]  /*30710*/  LDL.LU R8, [R1+0x130] ;  /* 0x0001300001087983 */ /* 0x001ea20000300800 */
[----:B------:R-:W-:Y:S01]  /*30720*/  MOV R9, R29 ;  /* 0x0000001d00097202 */ /* 0x000fe20000000f00 */
[----:B------:R-:W-:Y:S02]  /*30730*/  STL [R1+0x2af8], R0 ;  /* 0x002af80001007387 */ /* 0x000fe40000100800 */
[----:B------:R0:W-:Y:S02]  /*30740*/  STL [R1+0xd0], R24 ;  /* 0x0000d01801007387 */ /* 0x0001e40000100800 */
[----:B------:R-:W-:-:S02]  /*30750*/  IMAD.MOV.U32 R29, RZ, RZ, R27 ;  /* 0x000000ffff1d7224 */ /* 0x000fc400078e001b */
[----:B------:R-:W2:Y:S01]  /*30760*/  LDL.LU.64 R26, [R1+0x2bd0] ;  /* 0x002bd000011a7983 */ /* 0x000ea20000300a00 */
[----:B------:R-:W-:-:S03]  /*30770*/  IMAD.MOV.U32 R14, RZ, RZ, R25 ;  /* 0x000000ffff0e7224 */ /* 0x000fc600078e0019 */
[----:B0-----:R-:W3:Y:S01]  /*30780*/  LDL.LU.64 R24, [R1+0x2bc8] ;  /* 0x002bc80001187983 */ /* 0x001ee20000300a00 */
[----:B--2---:R-:W-:Y:S03]  /*30790*/  HMMA.16816.F32 R4, R4, R26, R16 ;  /* 0x0000001a0404723c */ /* 0x004fe60000001810 */
[----:B------:R-:W2:Y:S01]  /*307a0*/  LDL.LU.64 R18, [R1+0x2bc0] ;  /* 0x002bc00001127983 */ /* 0x000ea20000300a00 */
[----:B------:R-:W2:Y:S11]  /*307b0*/  LDL.LU.64 R16, [R1+0x2bb8] ;  /* 0x002bb80001107983 */ /* 0x000eb60000300a00 */
[----:B------:R-:W-:Y:S08]  /*307c0*/  @!UPT UIADD3 URZ, URZ, URZ, URZ ;  /* 0x0000003f3f3ff290 */ /* 0x000ff0000fffe03f */
[----:B------:R-:W-:Y:S01]  /*307d0*/  STL.64 [R1], R4 ;  /* 0x0000000401007387 */ /* 0x000fe20000100a00 */
[----:B------:R0:W-:Y:S01]  /*307e0*/  STL [R1+0x8], R6 ;  /* 0x0000080601007387 */ /* 0x0001e20000100800 */
[----:B------:R-:W-:Y:S02]  /*307f0*/  MOV R0, R7 ;  /* 0x0000000700007202 */ /* 0x000fe40000000f00 */
[----:B0-----:R-:W2:Y:S01]  /*30800*/  LDL.LU.64 R6, [R1+0x2bb0] ;  /* 0x002bb00001067983 */ /* 0x001ea20000300a00 */
[----:B------:R-:W2:Y:S02]  /*30810*/  LDL.LU.64 R4, [R1+0x2ba8] ;  /* 0x002ba80001047983 */ /* 0x000ea40000300a00 */
[----:B---3--:R-:W-:Y:S01]  /*30820*/  IMAD.MOV.U32 R10, RZ, RZ, R21 ;  /* 0x000000ffff0a7224 */ /* 0x008fe200078e0015 */
[----:B----4-:R-:W-:Y:S02]  /*30830*/  MOV R11, R20 ;  /* 0x00000014000b7202 */ /* 0x010fe40000000f00 */
[C---:B--2---:R-:W-:Y:S01]  /*30840*/  HMMA.16816.F32 R20, R4.reuse, R22, R16 ;  /* 0x000000160414723c */ /* 0x044fe20000001810 */
[----:B------:R-:W2:Y:S01]  /*30850*/  LDL.LU.64 R18, [R1+0x2ba0] ;  /* 0x002ba00001127983 */ /* 0x000ea20000300a00 */
[----:B------:R-:W2:Y:S11]  /*30860*/  LDL.LU.64 R16, [R1+0x2b98] ;  /* 0x002b980001107983 */ /* 0x000eb60000300a00 */
[----:B------:R-:W-:Y:S10]  /*30870*/  @!UPT UIADD3 URZ, URZ, URZ, URZ ;  /* 0x0000003f3f3ff290 */ /* 0x000ff4000fffe03f */
[----:B------:R-:W-:Y:S01]  /*30880*/  STL.64 [R1+0x160], R20 ;  /* 0x0001601401007387 */ /* 0x000fe20000100a00 */
[----:B------:R-:W-:Y:S02]  /*30890*/  STL.64 [R1+0x168], R22 ;  /* 0x0001681601007387 */ /* 0x000fe40000100a00 */
[----:B------:R-:W0:Y:S02]  /*308a0*/  LDSM.16.MT88.4 R20, [R3+0x14000] ;  /* 0x014000000314783b */ /* 0x000e240000004200 */
[----:B0-----:R-:W-:Y:S02]  /*308b0*/  STL.64 [R1+0x2b08], R22 ;  /* 0x002b081601007387 */ /* 0x001fe40000100a00 */
[----:B------:R0:W-:Y:S02]  /*308c0*/  STL.64 [R1+0x2b00], R20 ;  /* 0x002b001401007387 */ /* 0x0001e40000100a00 */
[----:B0-----:R-:W3:Y:S01]  /*308d0*/  LDL.LU R20, [R1+0xc0] ;  /* 0x0000c00001147983 */ /* 0x001ee20000300800 */
[----:B------:R-:W3:Y:S02]  /*308e0*/  LDL.LU R21, [R1+0xc4] ;  /* 0x0000c40001157983 */ /* 0x000ee40000300800 */
[----:B------:R-:W3:Y:S02]  /*308f0*/  LDL.LU R22, [R1+0xc8] ;  /* 0x0000c80001167983 */ /* 0x000ee40000300800 */
[----:B------:R-:W3:Y:S01]  /*30900*/  LDL.LU R23, [R1+0xcc] ;  /* 0x0000cc0001177983 */ /* 0x000ee20000300800 */
[----:B--2---:R-:W-:Y:S01]  /*30910*/  HMMA.16816.F32 R4, R4, R26, R16 ;  /* 0x0000001a0404723c */ /* 0x004fe20000001810 */
[----:B------:R-:W2:Y:S11]  /*30920*/  LDL.LU.64 R16, [R1+0x2b90] ;  /* 0x002b900001107983 */ /* 0x000eb60000300a00 */
[----:B------:R-:W-:Y:S11]  /*30930*/  @!UPT UIADD3 URZ, URZ, URZ, URZ ;  /* 0x0000003f3f3ff290 */ /* 0x000ff6000fffe03f */
[----:B------:R0:W-:Y:S01]  /*30940*/  STL.64 [R1+0x140], R4 ;  /* 0x0001400401007387 */ /* 0x0001e20000100a00 */
[----:B------:R1:W-:Y:S03]  /*30950*/  STL.64 [R1+0x148], R6 ;  /* 0x0001480601007387 */ /* 0x0003e60000100a00 */
[----:B0-----:R-:W2:Y:S01]  /*30960*/  LDL.LU R4, [R1+0x10] ;  /* 0x0000100001047983 */ /* 0x001ea20000300800 */
[----:B-1----:R-:W-:Y:S01]  /*30970*/  MOV R6, R25 ;  /* 0x0000001900067202 */ /* 0x002fe20000000f00 */
[----:B------:R-:W-:Y:S02]  /*30980*/  IMAD.MOV.U32 R7, RZ, RZ, R24 ;  /* 0x000000ffff077224 */ /* 0x000fe400078e0018 */
[----:B------:R-:W0:Y:S01]  /*30990*/  LDSM.16.MT88.4 R24, [R3+0x14080] ;  /* 0x014080000318783b */ /* 0x000e220000004200 */
[----:B------:R-:W-:Y:S02]  /*309a0*/  IMAD.MOV.U32 R5, RZ, RZ, R2 ;  /* 0x000000ffff057224 */ /* 0x000fe400078e0002 */
[----:B------:R-:W4:Y:S01]  /*309b0*/  LDL.LU R2, [R1+0x2b88] ;  /* 0x002b880001027983 */ /* 0x000f220000300800 */
[----:B0-----:R-:W-:Y:S01]  /*309c0*/  STL.64 [R1+0x2ae0], R26 ;  /* 0x002ae01a01007387 */ /* 0x001fe20000100a00 */
[----:B------:R0:W-:Y:S03]  /*309d0*/  STL.64 [R1+0x2ad8], R24 ;  /* 0x002ad81801007387 */ /* 0x0001e60000100a00 */
[----:B0-----:R-:W3:Y:S01]  /*309e0*/  LDL.LU R24, [R1+0xf0] ;  /* 0x0000f00001187983 */ /* 0x001ee20000300800 */
[----:B------:R-:W3:Y:S02]  /*309f0*/  LDL.LU R25, [R1+0xf4] ;  /* 0x0000f40001197983 */ /* 0x000ee40000300800 */
[----:B------:R-:W3:Y:S02]  /*30a00*/  LDL.LU R26, [R1+0xf8] ;  /* 0x0000f800011a7983 */ /* 0x000ee40000300800 */
[----:B------:R-:W3:Y:S01]  /*30a10*/  LDL.LU R27, [R1+0xfc] ;  /* 0x0000fc00011b7983 */ /* 0x000ee20000300800 */
        /* <DEDUP_REMOVED lines=13> */
[----:B------:R-:W-:Y:S01]  /*30af0*/  STL [R1+0x118], R6 ;  /* 0x0001180601007387 */ /* 0x000fe20000100800 */
[----:B------:R-:W-:Y:S02]  /*30b00*/  MOV R3, R7 ;  /* 0x0000000700037202 */ /* 0x000fe40000000f00 */
[----:B----4-:R-:W0:Y:S04]  /*30b10*/  LDSM.16.MT88.4 R4, [R2+0x14000] ;  /* 0x014000000204783b */ /* 0x010e280000004200 */
[----:B------:R-:W-:Y:S04]  /*30b20*/  STL [R1+0x2a94], R3 ;  /* 0x002a940301007387 */ /* 0x000fe80000100800 */
[----:B0-----:R-:W-:Y:S01]  /*30b30*/  STL.64 [R1+0x2ab8], R6 ;  /* 0x002ab80601007387 */ /* 0x001fe20000100a00 */
[----:B------:R0:W-:Y:S01]  /*30b40*/  STL.64 [R1+0x2ab0], R4 ;  /* 0x002ab00401007387 */ /* 0x0001e20000100a00 */
[C---:B---3--:R-:W-:Y:S08]  /*30b50*/  HMMA.16816.F32 R24, R8.reuse, R16, R24 ;  /* 0x000000100818723c */ /* 0x048ff00000001818 */
[----:B0-----:R-:W-:Y:S11]  /*30b60*/  HMMA.16816.F32 R4, R8, R12, R20 ;  /* 0x0000000c0804723c */ /* 0x001ff60000001814 */
[----:B------:R-:W-:Y:S05]  /*30b70*/  @!UPT UIADD3 URZ, URZ, URZ, URZ ;  /* 0x0000003f3f3ff290 */ /* 0x000fea000fffe03f */
[----:B------:R-:W-:Y:S01]  /*30b80*/  MOV R19, R27 ;  /* 0x0000001b00137202 */ /* 0x000fe20000000f00 */
[----:B------:R-:W-:Y:S01]  /*30b90*/  IMAD.MOV.U32 R18, RZ, RZ, R26 ;  /* 0x000000ffff127224 */ /* 0x000fe200078e001a */
[----:B------:R-:W-:Y:S03]  /*30ba0*/  STL.64 [R1+0x120], R24 ;  /* 0x0001201801007387 */ /* 0x000fe60000100a00 */
[----:B------:R-:W-:Y:S01]  /*30bb0*/  STL [R1+0x2a9c], R19 ;  /* 0x002a9c1301007387 */ /* 0x000fe20000100800 */
[----:B------:R-:W-:Y:S01]  /*30bc0*/  STL [R1+0x2a98], R18 ;  /* 0x002a981201007387 */ /* 0x000fe20000100800 */
[----:B------:R-:W-:Y:S02]  /*30bd0*/  STL.64 [R1+0x2b48], R14 ;  /* 0x002b480e01007387 */ /* 0x000fe40000100a00 */
[----:B------:R-:W-:Y:S02]  /*30be0*/  STL.64 [R1+0x2b40], R12 ;  /* 0x002b400c01007387 */ /* 0x000fe40000100a00 */
[----:B------:R0:W-:Y:S01]  /*30bf0*/  STL.64 [R1+0x100], R4 ;  /* 0x0001000401007387 */ /* 0x0001e20000100a00 */
[----:B------:R1:W-:Y:S04]  /*30c00*/  STL.64 [R1+0x108], R6 ;  /* 0x0001080601007387 */ /* 0x0003e80000100a00 */
[----:B0-----:R-:W2:Y:S01]  /*30c10*/  LDL.LU R4, [R1+0x50] ;  /* 0x0000500001047983 */ /* 0x001ea20000300800 */
[----:B------:R-:W2:Y:S02]  /*30c20*/  LDL.LU R5, [R1+0x54] ;  /* 0x0000540001057983 */ /* 0x000ea40000300800 */
[----:B-1----:R-:W3:Y:S02]  /*30c30*/  LDL.LU R6, [R1+0x58] ;  /* 0x0000580001067983 */ /* 0x002ee40000300800 */
[----:B------:R-:W3:Y:S01]  /*30c40*/  LDL.LU R7, [R1+0x5c] ;  /* 0x00005c0001077983 */ /* 0x000ee20000300800 */
[----:B------:R-:W4:Y:S01]  /*30c50*/  LDL.LU R20, [R1+0x70] ;  /* 0x0000700001147983 */ /* 0x000f220000300800 */
[----:B------:R-:W4:Y:S02]  /*30c60*/  LDL.LU R21, [R1+0x74] ;  /* 0x0000740001157983 */ /* 0x000f240000300800 */
[----:B------:R-:W2:Y:S02]  /*30c70*/  LDL.LU R22, [R1+0x78] ;  /* 0x0000780001167983 */ /* 0x000ea40000300800 */
[----:B------:R-:W2:Y:S01]  /*30c80*/  LDL.LU R23, [R1+0x7c] ;  /* 0x00007c0001177983 */ /* 0x000ea20000300800 */
[----:B------:R-:W2:Y:S01]  /*30c90*/  LDL.LU R8, [R1+0x40] ;  /* 0x0000400001087983 */ /* 0x000ea20000300800 */
[----:B------:R-:W2:Y:S02]  /*30ca0*/  LDL.LU R9, [R1+0x44] ;  /* 0x0000440001097983 */ /* 0x000ea40000300800 */
[----:B------:R-:W2:Y:S02]  /*30cb0*/  LDL.LU R10, [R1+0x48] ;  /* 0x00004800010a7983 */ /* 0x000ea40000300800 */
[----:B------:R-:W-:-:S02]  /*30cc0*/  IMAD.MOV.U32 R11, RZ, RZ, R28 ;  /* 0x000000ffff0b7224 */ /* 0x000fc400078e001c */
[----:B------:R-:W3:Y:S04]  /*30cd0*/  LDL.LU R28, [R1+0x2b60] ;  /* 0x002b6000011c7983 */ /* 0x000ee80000300800 */
[----:B--2---:R-:W-:Y:S01]  /*30ce0*/  STL.64 [R1+0x2b58], R10 ;  /* 0x002b580a01007387 */ /* 0x004fe20000100a00 */
[----:B------:R-:W-:Y:S02]  /*30cf0*/  STL.64 [R1+0x2b50], R8 ;  /* 0x002b500801007387 */ /* 0x000fe40000100a00 */
[----:B------:R-:W-:Y:S02]  /*30d00*/  STL.64 [R1+0x2b18], R22 ;  /* 0x002b181601007387 */ /* 0x000fe40000100a00 */
[----:B----4-:R0:W-:Y:S01]  /*30d10*/  STL.64 [R1+0x2b10], R20 ;  /* 0x002b101401007387 */ /* 0x0101e20000100a00 */
[----:B------:R-:W1:Y:S04]  /*30d20*/  LDSM.16.MT88.4 R8, [R2+0x14080] ;  /* 0x014080000208783b */ /* 0x000e680000004200 */
[----:B0-----:R-:W2:Y:S01]  /*30d30*/  LDL.LU R20, [R1+0x90] ;  /* 0x0000900001147983 */ /* 0x001ea20000300800 */
[----:B------:R-:W2:Y:S02]  /*30d40*/  LDL.LU R21, [R1+0x94] ;  /* 0x0000940001157983 */ /* 0x000ea40000300800 */
[----:B------:R-:W4:Y:S02]  /*30d50*/  LDL.LU R22, [R1+0x98] ;  /* 0x0000980001167983 */ /* 0x000f240000300800 */
[----:B------:R-:W4:Y:S01]  /*30d60*/  LDL.LU R23, [R1+0x9c] ;  /* 0x00009c0001177983 */ /* 0x000f220000300800 */
[----:B------:R-:W2:Y:S01]  /*30d70*/  LDL.LU R12, [R1+0xe0] ;  /* 0x0000e000010c7983 */ /* 0x000ea20000300800 */
[----:B------:R-:W3:Y:S02]  /*30d80*/  LDL.LU R13, [R1+0xe4] ;  /* 0x0000e400010d7983 */ /* 0x000ee40000300800 */
[----:B------:R-:W3:Y:S02]  /*30d90*/  LDL.LU R14, [R1+0xe8] ;  /* 0x0000e800010e7983 */ /* 0x000ee40000300800 */
[----:B------:R-:W3:Y:S01]  /*30da0*/  LDL.LU R15, [R1+0xec] ;  /* 0x0000ec00010f7983 */ /* 0x000ee20000300800 */
[----:B----4-:R-:W-:Y:S01]  /*30db0*/  STL.64 [R1+0x2b38], R22 ;  /* 0x002b381601007387 */ /* 0x010fe20000100a00 */
[----:B--2---:R0:W-:Y:S03]  /*30dc0*/  STL.64 [R1+0x2b30], R20 ;  /* 0x002b301401007387 */ /* 0x0041e60000100a00 */
[----:B0-----:R-:W2:Y:S01]  /*30dd0*/  LDL.LU R20, [R1+0xb0] ;  /* 0x0000b00001147983 */ /* 0x001ea20000300800 */
[----:B------:R-:W2:Y:S02]  /*30de0*/  LDL.LU R21, [R1+0xb4] ;  /* 0x0000b40001157983 */ /* 0x000ea40000300800 */
[----:B------:R-:W2:Y:S02]  /*30df0*/  LDL.LU R22, [R1+0xb8] ;  /* 0x0000b80001167983 */ /* 0x000ea40000300800 */
[----:B------:R-:W2:Y:S01]  /*30e00*/  LDL.LU R23, [R1+0xbc] ;  /* 0x0000bc0001177983 */ /* 0x000ea20000300800 */
[----:B------:R-:W4:Y:S01]  /*30e10*/  LDL.LU R24, [R1+0x80] ;  /* 0x0000800001187983 */ /* 0x000f220000300800 */
[----:B------:R-:W4:Y:S02]  /*30e20*/  LDL.LU R25, [R1+0x84] ;  /* 0x0000840001197983 */ /* 0x000f240000300800 */
[----:B------:R-:W2:Y:S02]  /*30e30*/  LDL.LU R26, [R1+0x88] ;  /* 0x00008800011a7983 */ /* 0x000ea40000300800 */
[----:B------:R-:W2:Y:S02]  /*30e40*/  LDL.LU R27, [R1+0x8c] ;  /* 0x00008c00011b7983 */ /* 0x000ea40000300800 */
[----:B-1----:R-:W-:Y:S01]  /*30e50*/  IMAD.MOV.U32 R18, RZ, RZ, R10 ;  /* 0x000000ffff127224 */ /* 0x002fe200078e000a */
[----:B------:R-:W-:-:S02]  /*30e60*/  MOV R3, R11 ;  /* 0x0000000b00037202 */ /* 0x000fc40000000f00 */
        /* <DEDUP_REMOVED lines=13> */
[----:B------:R0:W-:Y:S01]  /*30f40*/  STL [R1+0x30], R8 ;  /* 0x0000300801007387 */ /* 0x0001e20000100800 */
[----:B------:R-:W4:Y:S03]  /*30f50*/  LDL.LU.64 R10, [R1+0x2b58] ;  /* 0x002b5800010a7983 */ /* 0x000f260000300a00 */
[----:B0-----:R-:W4:Y:S01]  /*30f60*/  LDL.LU.64 R8, [R1+0x2b50] ;  /* 0x002b500001087983 */ /* 0x001f220000300a00 */
[----:B------:R-:W-:Y:S02]  /*30f70*/  STL [R1+0x2aac], R19 ;  /* 0x002aac1301007387 */ /* 0x000fe40000100800 */
[----:B------:R-:W-:Y:S02]  /*30f80*/  STL [R1+0x2aa8], R18 ;  /* 0x002aa81201007387 */ /* 0x000fe40000100800 */
[----:B------:R-:W-:Y:S01]  /*30f90*/  STL [R1+0x2aa4], R3 ;  /* 0x002aa40301007387 */ /* 0x000fe20000100800 */
[----:B------:R-:W-:Y:S01]  /*30fa0*/  STL [R1+0x2aa0], R2 ;  /* 0x002aa00201007387 */ /* 0x000fe20000100800 */
[C---:B----4-:R-:W-:Y:S11]  /*30fb0*/  HMMA.16816.F32 R12, R8.reuse, R16, R12 ;  /* 0x00000010080c723c */ /* 0x050ff6000000180c */
[----:B------:R-:W-:Y:S11]  /*30fc0*/  @!UPT UIADD3 URZ, URZ, URZ, URZ ;  /* 0x0000003f3f3ff290 */ /* 0x000ff6000fffe03f */
[----:B------:R-:W-:Y:S01]  /*30fd0*/  @!UPT UIADD3 URZ, URZ, URZ, URZ ;  /* 0x0000003f3f3ff290 */ /* 0x000fe2000fffe03f */
[----:B------:R-:W-:Y:S01]  /*30fe0*/  STL.64 [R1+0x170], R12 ;  /* 0x0001700c01007387 */ /* 0x000fe20000100a00 */
[----:B------:R0:W-:Y:S03]  /*30ff0*/  STL.64 [R1+0x178], R14 ;  /* 0x0001780e01007387 */ /* 0x0001e60000100a00 */
[----:B0-----:R-:W4:Y:S01]  /*31000*/  LDL.LU.64 R14, [R1+0x2b48] ;  /* 0x002b4800010e7983 */ /* 0x001f220000300a00 */
[----:B------:R-:W2:Y:S02]  /*31010*/  LDL.LU.64 R12, [R1+0x2b40] ;  /* 0x002b4000010c7983 */ /* 0x000ea40000300a00 */
        /* <DEDUP_REMOVED lines=20> */
[----:B--2---:R-:W-:Y:S01]  /*31160*/  HMMA.16816.F32 R8, R8, R12, R20 ;  /* 0x0000000c0808723c */ /* 0x004fe20000001814 */
        /* <DEDUP_REMOVED lines=8> */
[----:B0-----:R-:W3:Y:S01]  /*311f0*/  LDL.LU R8, [R1] ;  /* 0x0000000001087983 */ /* 0x001ee20000300800 */
[----:B------:R-:W3:Y:S02]  /*31200*/  LDL.LU R9, [R1+0x4] ;  /* 0x0000040001097983 */ /* 0x000ee40000300800 */
[----:B------:R-:W3:Y:S02]  /*31210*/  LDL.LU R10, [R1+0x8] ;  /* 0x00000800010a7983 */ /* 0x000ee40000300800 */
[----:B------:R-:W-:-:S02]  /*31220*/  IMAD.MOV.U32 R11, RZ, RZ, R0 ;  /* 0x000000ffff0b7224 */ /* 0x000fc400078e0000 */
[----:B------:R-:W3:Y:S01]  /*31230*/  LDL.LU R0, [R1+0x2af8] ;  /* 0x002af80001007983 */ /* 0x000ee20000300800 */
        /* <DEDUP_REMOVED lines=11> */
[----:B------:R0:W-:Y:S01]  /*312f0*/  STL.64 [R1+0xc0], R20 ;  /* 0x0000c01401007387 */ /* 0x0001e20000100a00 */
[----:B------:R1:W-:Y:S03]  /*31300*/  STL.64 [R1+0xc8], R22 ;  /* 0x0000c81601007387 */ /* 0x0003e60000100a00 */
[----:B0-----:R-:W2:Y:S01]  /*31310*/  LDL.LU R20, [R1+0xd0] ;  /* 0x0000d00001147983 */ /* 0x001ea20000300800 */
[----:B----4-:R-:W-:Y:S02]  /*31320*/  MOV R21, R14 ;  /* 0x0000000e00157202 */ /* 0x010fe40000000f00 */
[----:B------:R-:W4:Y:S02]  /*31330*/  LDL.LU R14, [R1+0x2ad4] ;  /* 0x002ad400010e7983 */ /* 0x000f240000300800 */
[----:B-1----:R-:W-:Y:S02]  /*31340*/  IMAD.MOV.U32 R22, RZ, RZ, R15 ;  /* 0x000000ffff167224 */ /* 0x002fe400078e000f */
[----:B------:R-:W4:Y:S01]  /*31350*/  LDL.LU R15, [R1+0x2ad0] ;  /* 0x002ad000010f7983 */ /* 0x000f220000300800 */
[C---:B---3--:R-:W-:Y:S11]  /*31360*/  HMMA.16816.F32 R4, R24.reuse, R16, R4 ;  /* 0x000000101804723c */ /* 0x048ff60000001804 */
[----:B------:R-:W-:Y:S11]  /*31370*/  @!UPT UIADD3 URZ, URZ, URZ, URZ ;  /* 0x0000003f3f3ff290 */ /* 0x000ff6000fffe03f */
[----:B------:R-:W-:Y:S01]  /*31380*/  @!UPT UIADD3 URZ, URZ, URZ, URZ ;  /* 0x0000003f3f3ff290 */ /* 0x000fe2000fffe03f */
[----:B------:R-:W-:Y:S01]  /*31390*/  STL.64 [R1+0xb0], R4 ;  /* 0x0000b00401007387 */ /* 0x000fe20000100a00 */
[----:B------:R0:W-:Y:S03]  /*313a0*/  STL.64 [R1+0xb8], R6 ;  /* 0x0000b80601007387 */ /* 0x0001e60000100a00 */
[----:B0-----:R-:W3:Y:S01]  /*313b0*/  LDL.LU.64 R6, [R1+0x2ac8] ;  /* 0x002ac80001067983 */ /* 0x001ee20000300a00 */
[----:B------:R-:W3:Y:S01]  /*313c0*/  LDL.LU.64 R4, [R1+0x2ac0] ;  /* 0x002ac00001047983 */ /* 0x000ee20000300a00 */
[----:B------:R-:W-:Y:S01]  /*313d0*/  MOV R23, R29 ;  /* 0x0000001d00177202 */ /* 0x000fe20000000f00 */
[----:B---3--:R-:W-:Y:S01]  /*313e0*/  HMMA.16816.F32 R24, R24, R12, R4 ;  /* 0x0000000c1818723c */ /* 0x008fe20000001804 */
[----:B------:R-:W2:Y:S01]  /*313f0*/  LDL.LU.64 R6, [R1+0x2ab8] ;  /* 0x002ab80001067983 */ /* 0x000ea20000300a00 */
[----:B------:R-:W2:Y:S11]  /*31400*/  LDL.LU.64 R4, [R1+0x2ab0] ;  /* 0x002ab00001047983 */ /* 0x000eb60000300a00 */
[----:B------:R-:W-:Y:S10]  /*31410*/  @!UPT UIADD3 URZ, URZ, URZ, URZ ;  /* 0x0000003f3f3ff290 */ /* 0x000ff4000fffe03f */
[----:B------:R-:W-:Y:S01]  /*31420*/  STL.64 [R1+0x90], R24 ;  /* 0x0000901801007387 */ /* 0x000fe20000100a00 */
[----:B------:R-:W-:Y:S02]  /*31430*/  STL.64 [R1+0x98], R26 ;  /* 0x0000981a01007387 */ /* 0x000fe40000100a00 */
[----:B------:R-:W0:Y:S01]  /*31440*/  LDSM.16.MT88.4 R24, [R0+0x15000] ;  /* 0x015000000018783b */ /* 0x000e220000004200 */
[C---:B--2---:R-:W-:Y:S08]  /*31450*/  HMMA.16816.F32 R20, R4.reuse, R16, R20 ;  /* 0x000000100414723c */ /* 0x044ff00000001814 */
[----:B------:R-:W-:Y:S07]  /*31460*/  HMMA.16816.F32 R4, R4, R12, R8 ;  /* 0x0000000c0404723c */ /* 0x000fee0000001808 */
[----:B------:R-:W-:Y:S01]  /*31470*/  MOV R8, R19 ;  /* 0x0000001300087202 */ /* 0x000fe20000000f00 */
[----:B------:R-:W-:Y:S01]  /*31480*/  IMAD.MOV.U32 R9, RZ, RZ, R18 ;  /* 0x000000ffff097224 */ /* 0x000fe200078e0012 */
[----:B------:R-:W-:-:S06]  /*31490*/  MOV R10, R3 ;  /* 0x00000003000a7202 */ /* 0x000fcc0000000f00 */
[----:B------:R-:W-:Y:S01]  /*314a0*/  STL.64 [R1+0xa0], R20 ;  /* 0x0000a01401007387 */ /* 0x000fe20000100a00 */
[----:B------:R-:W-:Y:S02]  /*314b0*/  IMAD.MOV.U32 R29, RZ, RZ, R23 ;  /* 0x000000ffff1d7224 */ /* 0x000fe400078e0017 */
[----:B0-----:R-:W-:Y:S02]  /*314c0*/  STL.64 [R1+0x20], R24 ;  /* 0x0000201801007387 */ /* 0x001fe40000100a00 */
[----:B------:R-:W-:Y:S01]  /*314d0*/  STL.64 [R1+0x28], R26 ;  /* 0x0000281a01007387 */ /* 0x000fe20000100a00 */
[----:B------:R-:W-:Y:S01]  /*314e0*/  STL [R1+0xa8], R22 ;  /* 0x0000a81601007387 */ /* 0x000fe20000100800 */
[----:B------:R-:W-:Y:S02]  /*314f0*/  STL [R1+0x2a20], R29 ;  /* 0x002a201d01007387 */ /* 0x000fe40000100800 */
[----:B----4-:R-:W-:Y:S02]  /*31500*/  STL.64 [R1+0x2a80], R14 ;  /* 0x002a800e01007387 */ /* 0x010fe40000100a00 */
[----:B------:R-:W-:Y:S01]  /*31510*/  STL.64 [R1+0x2a78], R12 ;  /* 0x002a780c01007387 */ /* 0x000fe20000100a00 */
[----:B------:R-:W-:Y:S01]  /*31520*/  STL.64 [R1+0x80], R4 ;  /* 0x0000800401007387 */ /* 0x000fe20000100a00 */
[----:B------:R-:W-:Y:S02]  /*31530*/  STL.64 [R1+0x88], R6 ;  /* 0x0000880601007387 */ /* 0x000fe40000100a00 */
[----:B------:R-:W2:Y:S02]  /*31540*/  LDL.LU R19, [R1+0x2aac] ;  /* 0x002aac0001137983 */ /* 0x000ea40000300800 */
[----:B------:R-:W3:Y:S01]  /*31550*/  LDL.LU R18, [R1+0x2aa8] ;  /* 0x002aa80001127983 */ /* 0x000ee20000300800 */
[----:B------:R-:W4:Y:S04]  /*31560*/  LDL.LU R3, [R1+0x2aa4] ;  /* 0x002aa40001037983 */ /* 0x000f280000300800 */
[----:B------:R-:W0:Y:S01]  /*31570*/  LDSM.16.MT88.4 R12, [R0+0x15080] ;  /* 0x01508000000c783b */ /* 0x000e220000004200 */
[----:B------:R-:W-:-:S02]  /*31580*/  IMAD.MOV.U32 R11, RZ, RZ, R2 ;  /* 0x000000ffff0b7224 */ /* 0x000fc400078e0002 */
[----:B------:R-:W4:Y:S03]  /*31590*/  LDL.LU R2, [R1+0x2aa0] ;  /* 0x002aa00001027983 */ /* 0x000f260000300800 */
[----:B------:R-:W-:Y:S01]  /*315a0*/  STL.64 [R1+0x2a60], R10 ;  /* 0x002a600a01007387 */ /* 0x000fe20000100a00 */
[----:B------:R1:W-:Y:S03]  /*315b0*/  STL.64 [R1+0x2a58], R8 ;  /* 0x002a580801007387 */ /* 0x0003e60000100a00 */
[----:B-1----:R-:W4:Y:S01]  /*315c0*/  LDL.LU R8, [R1+0x30] ;  /* 0x0000300001087983 */ /* 0x002f220000300800 */
[----:B0-----:R-:W-:Y:S01]  /*315d0*/  IMAD.MOV.U32 R7, RZ, RZ, R12 ;  /* 0x000000ffff077224 */ /* 0x001fe200078e000c */
[----:B------:R-:W-:Y:S01]  /*315e0*/  MOV R6, R13 ;  /* 0x0000000d00067202 */ /* 0x000fe20000000f00 */
[----:B------:R-:W-:Y:S01]  /*315f0*/  IMAD.MOV.U32 R5, RZ, RZ, R14 ;  /* 0x000000ffff057224 */ /* 0x000fe200078e000e */
[----:B------:R-:W-:-:S02]  /*31600*/  MOV R4, R15 ;  /* 0x0000000f00047202 */ /* 0x000fc40000000f00 */
[----:B--2---:R-:W-:Y:S01]  /*31610*/  MOV R9, R19 ;  /* 0x0000001300097202 */ /* 0x004fe20000000f00 */
[----:B---3--:R-:W-:Y:S01]  /*31620*/  IMAD.MOV.U32 R10, RZ, RZ, R18 ;  /* 0x000000ffff0a7224 */ /* 0x008fe200078e0012 */
[----:B------:R-:W2:Y:S01]  /*31630*/  LDL.LU R19, [R1+0x2a9c] ;  /* 0x002a9c0001137983 */ /* 0x000ea20000300800 */
[----:B------:R-:W3:Y:S01]  /*31640*/  LDL.LU R18, [R1+0x2a98] ;  /* 0x002a980001127983 */ /* 0x000ee20000300800 */
[----:B----4-:R-:W-:Y:S02]  /*31650*/  MOV R11, R3 ;  /* 0x00000003000b7202 */ /* 0x010fe40000000f00 */
[----:B------:R-:W4:Y:S01]  /*31660*/  LDL.LU R3, [R1+0x2a94] ;  /* 0x002a940001037983 */ /* 0x000f220000300800 */
[----:B------:R-:W2:Y:S02]  /*31670*/  LDL.LU R12, [R1+0x160] ;  /* 0x00016000010c7983 */ /* 0x000ea40000300800 */
[----:B------:R-:W2:Y:S02]  /*31680*/  LDL.LU R13, [R1+0x164] ;  /* 0x00016400010d7983 */ /* 0x000ea40000300800 */
[----:B------:R-:W2:Y:S01]  /*31690*/  LDL.LU R14, [R1+0x168] ;  /* 0x00016800010e7983 */ /* 0x000ea20000300800 */
[----:B------:R-:W2:Y:S01]  /*316a0*/  LDL.LU R15, [R1+0x16c] ;  /* 0x00016c00010f7983 */ /* 0x000ea20000300800 */
[----:B------:R-:W-:Y:S02]  /*316b0*/  STL.64 [R1+0x2a40], R6 ;  /* 0x002a400601007387 */ /* 0x000fe40000100a00 */
[----:B------:R0:W-:Y:S02]  /*316c0*/  STL.64 [R1+0x2a38], R4 ;  /* 0x002a380401007387 */ /* 0x0001e40000100a00 */
        /* <DEDUP_REMOVED lines=10> */
[----:B------:R-:W2:Y:S01]  /*31770*/  LDL.LU R7, [R1+0x13c] ;  /* 0x00013c0001077983 */ /* 0x000ea20000300800 */
[----:B------:R-:W-:Y:S01]  /*31780*/  HMMA.16816.F32 R12, R8, R16, R12 ;  /* 0x00000010080c723c */ /* 0x000fe2000000180c */
[----:B----4-:R-:W0:Y:S04]  /*31790*/  LDSM.16.MT88.4 R20, [R3+0x15080] ;  /* 0x015080000314783b */ /* 0x010e280000004200 */
[----:B------:R-:W1:Y:S04]  /*317a0*/  LDSM.16.MT88.4 R24, [R3+0x15000] ;  /* 0x015000000318783b */ /* 0x000e680000004200 */
[----:B--2---:R-:W-:Y:S01]  /*317b0*/  STL.64 [R1+0x2a70], R6 ;  /* 0x002a700601007387 */ /* 0x004fe20000100a00 */
[----:B------:R2:W-:Y:S03]  /*317c0*/  STL.64 [R1+0x2a68], R4 ;  /* 0x002a680401007387 */ /* 0x0005e60000100a00 */
[----:B--2---:R-:W2:Y:S01]  /*317d0*/  LDL.LU R4, [R1+0x140] ;  /* 0x0001400001047983 */ /* 0x004ea20000300800 */
[----:B------:R-:W2:Y:S02]  /*317e0*/  LDL.LU R5, [R1+0x144] ;  /* 0x0001440001057983 */ /* 0x000ea40000300800 */
[----:B------:R-:W2:Y:S02]  /*317f0*/  LDL.LU R6, [R1+0x148] ;  /* 0x0001480001067983 */ /* 0x000ea40000300800 */
[----:B------:R-:W2:Y:S01]  /*31800*/  LDL.LU R7, [R1+0x14c] ;  /* 0x00014c0001077983 */ /* 0x000ea20000300800 */
[----:B------:R-:W-:Y:S01]  /*31810*/  STL [R1+0x2a24], R0 ;  /* 0x002a240001007387 */ /* 0x000fe20000100800 */
[----:B0-----:R-:W-:Y:S02]  /*31820*/  STL.64 [R1+0x29a8], R22 ;  /* 0x0029a81601007387 */ /* 0x001fe40000100a00 */
[----:B-1----:R-:W-:Y:S02]  /*31830*/  STL.64 [R1], R24 ;  /* 0x0000001801007387 */ /* 0x002fe40000100a00 */
[----:B------:R-:W-:Y:S02]  /*31840*/  STL.64 [R1+0x8], R26 ;  /* 0x0000081a01007387 */ /* 0x000fe40000100a00 */
[----:B------:R-:W0:Y:S04]  /*31850*/  LDSM.16.MT88.4 R24, [R2+0x15000] ;  /* 0x015000000218783b */ /* 0x000e280000004200 */
[----:B------:R1:W-:Y:S04]  /*31860*/  STL.64 [R1+0x29a0], R20 ;  /* 0x0029a01401007387 */ /* 0x0003e80000100a00 */
[----:B-1----:R-:W4:Y:S01]  /*31870*/  LDL.LU R20, [R1+0x100] ;  /* 0x0001000001147983 */ /* 0x002f220000300800 */
[----:B------:R-:W4:Y:S02]  /*31880*/  LDL.LU R21, [R1+0x104] ;  /* 0x0001040001157983 */ /* 0x000f240000300800 */
[----:B------:R-:W4:Y:S02]  /*31890*/  LDL.LU R22, [R1+0x108] ;  /* 0x0001080001167983 */ /* 0x000f240000300800 */
[----:B------:R-:W4:Y:S01]  /*318a0*/  LDL.LU R23, [R1+0x10c] ;  /* 0x00010c0001177983 */ /* 0x000f220000300800 */
[----:B------:R-:W-:Y:S04]  /*318b0*/  STL [R1+0x2968], R3 ;  /* 0x0029680301007387 */ /* 0x000fe80000100800 */
[----:B0-----:R3:W-:Y:S01]  /*318c0*/  STL.64 [R1+0x2988], R26 ;  /* 0x0029881a01007387 */ /* 0x0017e20000100a00 */
[----:B------:R0:W-:Y:S01]  /*318d0*/  STL.64 [R1+0x2980], R24 ;  /* 0x0029801801007387 */ /* 0x0001e20000100a00 */
[----:B---3--:R-:W-:-:S02]  /*318e0*/  MOV R26, R18 ;  /* 0x00000012001a7202 */ /* 0x008fc40000000f00 */
[----:B0-----:R-:W3:Y:S01]  /*318f0*/  LDL.LU R24, [R1+0x120] ;  /* 0x0001200001187983 */ /* 0x001ee20000300800 */
[----:B------:R-:W3:Y:S02]  /*31900*/  LDL.LU R25, [R1+0x124] ;  /* 0x0001240001197983 */ /* 0x000ee40000300800 */
[----:B------:R-:W2:Y:S02]  /*31910*/  LDL.LU R18, [R1+0x2a8c] ;  /* 0x002a8c0001127983 */ /* 0x000ea40000300800 */
[----:B------:R-:W-:Y:S02]  /*31920*/  IMAD.MOV.U32 R27, RZ, RZ, R19 ;  /* 0x000000ffff1b7224 */ /* 0x000fe400078e0013 */
[----:B------:R-:W2:Y:S01]  /*31930*/  LDL.LU R19, [R1+0x2a88] ;  /* 0x002a880001137983 */ /* 0x000ea20000300800 */
[----:B------:R-:W-:Y:S02]  /*31940*/  STL.64 [R1+0x70], R12 ;  /* 0x0000700c01007387 */ /* 0x000fe40000100a00 */
[----:B------:R-:W-:Y:S02]  /*31950*/  STL.64 [R1+0x78], R14 ;  /* 0x0000780e01007387 */ /* 0x000fe40000100a00 */
[----:B------:R-:W0:Y:S02]  /*31960*/  LDSM.16.MT88.4 R12, [R2+0x15080] ;  /* 0x01508000020c783b */ /* 0x000e240000004200 */
[----:B0-----:R-:W-:-:S02]  /*31970*/  MOV R0, R14 ;  /* 0x0000000e00007202 */ /* 0x001fc40000000f00 */
[----:B------:R0:W-:Y:S01]  /*31980*/  STL.64 [R1+0x50], R12 ;  /* 0x0000500c01007387 */ /* 0x0001e20000100a00 */
[----:B------:R-:W-:Y:S02]  /*31990*/  IMAD.MOV.U32 R29, RZ, RZ, R15 ;  /* 0x000000ffff1d7224 */ /* 0x000fe400078e000f */
[----:B------:R-:W2:Y:S01]  /*319a0*/  LDL.LU.64 R14, [R1+0x2a80] ;  /* 0x002a8000010e7983 */ /* 0x000ea20000300a00 */
[----:B0-----:R-:W2:Y:S01]  /*319b0*/  LDL.LU.64 R12, [R1+0x2a78] ;  /* 0x002a7800010c7983 */ /* 0x001ea20000300a00 */
[----:B------:R-:W-:Y:S01]  /*319c0*/  STL [R1+0x2950], R2 ;  /* 0x0029500201007387 */ /* 0x000fe20000100800 */
[----:B--2---:R-:W-:Y:S02]  /*319d0*/  HMMA.16816.F32 R8, R8, R12, R4 ;  /* 0x0000000c0808723c */ /* 0x004fe40000001804 */
[----:B------:R-:W2:Y:S01]  /*319e0*/  LDL.LU.64 R6, [R1+0x2a70] ;  /* 0x002a700001067983 */ /* 0x000ea20000300a00 */
[----:B------:R-:W2:Y:S11]  /*319f0*/  LDL.LU.64 R4, [R1+0x2a68] ;  /* 0x002a680001047983 */ /* 0x000eb60000300a00 */
[----:B------:R-:W-:Y:S09]  /*31a00*/  @!UPT UIADD3 URZ, URZ, URZ, URZ ;  /* 0x0000003f3f3ff290 */ /* 0x000ff2000fffe03f */
[----:B------:R0:W-:Y:S01]  /*31a10*/  STL [R1+0xd0], R8 ;  /* 0x0000d00801007387 */ /* 0x0001e20000100800 */
[----:B------:R-:W-:Y:S01]  /*31a20*/  IMAD.MOV.U32 R17, RZ, RZ, R10 ;  /* 0x000000ffff117224 */ /* 0x000fe200078e000a */
[----:B------:R-:W-:Y:S02]  /*31a30*/  MOV R16, R11 ;  /* 0x0000000b00107202 */ /* 0x000fe40000000f00 */
[----:B------:R-:W-:Y:S01]  /*31a40*/  MOV R3, R9 ;  /* 0x0000000900037202 */ /* 0x000fe20000000f00 */
[----:B------:R-:W2:Y:S04]  /*31a50*/  LDL.LU.64 R10, [R1+0x2a60] ;  /* 0x002a6000010a7983 */ /* 0x000ea80000300a00 */
[----:B0-----:R-:W2:Y:S02]  /*31a60*/  LDL.LU.64 R8, [R1+0x2a58] ;  /* 0x002a580001087983 */ /* 0x001ea40000300a00 */
        /* <DEDUP_REMOVED lines=15> */
[C---:B---3--:R-:W-:Y:S08]  /*31b60*/  HMMA.16816.F32 R24, R8.reuse, R18, R24 ;  /* 0x000000120818723c */ /* 0x048ff00000001818 */
[----:B----4-:R-:W-:Y:S01]  /*31b70*/  HMMA.16816.F32 R8, R8, R14, R20 ;  /* 0x0000000e0808723c */ /* 0x010fe20000001814 */
[----:B------:R-:W0:Y:S11]  /*31b80*/  LDSM.16.MT88.4 R20, [R28+0x16000] ;  /* 0x016000001c14783b */ /* 0x000e360000004200 */
[----:B------:R-:W-:Y:S03]  /*31b90*/  @!UPT UIADD3 URZ, URZ, URZ, URZ ;  /* 0x0000003f3f3ff290 */ /* 0x000fe6000fffe03f */
[----:B------:R1:W-:Y:S01]  /*31ba0*/  STL.64 [R1+0x130], R24 ;  /* 0x0001301801007387 */ /* 0x0003e20000100a00 */
[----:B------:R3:W-:Y:S07]  /*31bb0*/  STL.64 [R1+0x138], R26 ;  /* 0x0001381a01007387 */ /* 0x0007ee0000100a00 */
[----:B------:R-:W-:Y:S02]  /*31bc0*/  STL.64 [R1+0x120], R8 ;  /* 0x0001200801007387 */ /* 0x000fe40000100a00 */
[----:B------:R-:W-:Y:S01]  /*31bd0*/  STL.64 [R1+0x128], R10 ;  /* 0x0001280a01007387 */ /* 0x000fe20000100a00 */
[----:B0-----:R-:W-:Y:S01]  /*31be0*/  STL [R1+0x34], R21 ;  /* 0x0000341501007387 */ /* 0x001fe20000100800 */
[----:B-1----:R-:W4:Y:S02]  /*31bf0*/  LDL.LU R24, [R1+0x90] ;  /* 0x0000900001187983 */ /* 0x002f240000300800 */
[----:B------:R-:W4:Y:S02]  /*31c00*/  LDL.LU R25, [R1+0x94] ;  /* 0x0000940001197983 */ /* 0x000f240000300800 */
[----:B---3--:R-:W3:Y:S01]  /*31c10*/  LDL.LU R26, [R1+0x98] ;  /* 0x00009800011a7983 */ /* 0x008ee20000300800 */
[----:B------:R-:W3:Y:S04]  /*31c20*/  LDL.LU R27, [R1+0x9c] ;  /* 0x00009c00011b7983 */ /* 0x000ee80000300800 */
[----:B---3--:R-:W-:Y:S01]  /*31c30*/  STL.64 [R1+0x2998], R26 ;  /* 0x0029981a01007387 */ /* 0x008fe20000100a00 */
[----:B----4-:R0:W-:Y:S03]  /*31c40*/  STL.64 [R1+0x2990], R24 ;  /* 0x0029901801007387 */ /* 0x0101e60000100a00 */
[----:B0-----:R-:W3:Y:S01]  /*31c50*/  LDL.LU R24, [R1+0xb0] ;  /* 0x0000b00001187983 */ /* 0x001ee20000300800 */
[----:B------:R-:W3:Y:S02]  /*31c60*/  LDL.LU R25, [R1+0xb4] ;  /* 0x0000b40001197983 */ /* 0x000ee40000300800 */
[----:B------:R-:W4:Y:S02]  /*31c70*/  LDL.LU R26, [R1+0xb8] ;  /* 0x0000b800011a7983 */ /* 0x000f240000300800 */
[----:B------:R-:W4:Y:S02]  /*31c80*/  LDL.LU R27, [R1+0xbc] ;  /* 0x0000bc00011b7983 */ /* 0x000f240000300800 */
[----:B------:R-:W-:Y:S01]  /*31c90*/  IMAD.MOV.U32 R2, RZ, RZ, R20 ;  /* 0x000000ffff027224 */ /* 0x000fe200078e0014 */
[----:B------:R-:W-:Y:S01]  /*31ca0*/  MOV R13, R22 ;  /* 0x00000016000d7202 */ /* 0x000fe20000000f00 */
[----:B------:R-:W-:Y:S01]  /*31cb0*/  IMAD.MOV.U32 R12, RZ, RZ, R23 ;  /* 0x000000ffff0c7224 */ /* 0x000fe200078e0017 */
[----:B----4-:R-:W-:Y:S01]  /*31cc0*/  STL.64 [R1+0x29b8], R26 ;  /* 0x0029b81a01007387 */ /* 0x010fe20000100a00 */
[----:B---3--:R0:W-:Y:S02]  /*31cd0*/  STL.64 [R1+0x29b0], R24 ;  /* 0x0029b01801007387 */ /* 0x0081e40000100a00 */
[----:B------:R-:W3:Y:S02]  /*31ce0*/  LDL.LU R20, [R1] ;  /* 0x0000000001147983 */ /* 0x000ee40000300800 */
[----:B------:R-:W3:Y:S01]  /*31cf0*/  LDL.LU R21, [R1+0x4] ;  /* 0x0000040001157983 */ /* 0x000ee20000300800 */
[----:B------:R-:W4:Y:S01]  /*31d00*/  LDL.LU R22, [R1+0x8] ;  /* 0x0000080001167983 */ /* 0x000f220000300800 */
[----:B------:R-:W4:Y:S03]  /*31d10*/  LDL.LU R23, [R1+0xc] ;  /* 0x00000c0001177983 */ /* 0x000f260000300800 */
[----:B----4-:R2:W-:Y:S01]  /*31d20*/  STL.64 [R1+0x29d8], R22 ;  /* 0x0029d81601007387 */ /* 0x0105e20000100a00 */
[----:B---3--:R1:W-:Y:S02]  /*31d30*/  STL.64 [R1+0x29d0], R20 ;  /* 0x0029d01401007387 */ /* 0x0083e40000100a00 */
[----:B0-----:R-:W3:Y:S02]  /*31d40*/  LDL.LU R24, [R1+0xc0] ;  /* 0x0000c00001187983 */ /* 0x001ee40000300800 */
[----:B------:R-:W3:Y:S01]  /*31d50*/  LDL.LU R25, [R1+0xc4] ;  /* 0x0000c40001197983 */ /* 0x000ee20000300800 */
[----:B------:R-:W4:Y:S01]  /*31d60*/  LDL.LU R26, [R1+0xc8] ;  /* 0x0000c800011a7983 */ /* 0x000f220000300800 */
[----:B------:R-:W4:Y:S02]  /*31d70*/  LDL.LU R27, [R1+0xcc] ;  /* 0x0000cc00011b7983 */ /* 0x000f240000300800 */
[----:B------:R-:W3:Y:S01]  /*31d80*/  LDL R11, [R1+0x146c] ;  /* 0x00146c00010b7983 */ /* 0x000ee20000100800 */
[----:B--2---:R-:W-:Y:S01]  /*31d90*/  MOV R22, R5 ;  /* 0x0000000500167202 */ /* 0x004fe20000000f00 */
[----:B------:R-:W-:Y:S01]  /*31da0*/  IMAD.MOV.U32 R23, RZ, RZ, R4 ;  /* 0x000000ffff177224 */ /* 0x000fe200078e0004 */
[----:B-1----:R-:W-:Y:S01]  /*31db0*/  MOV R20, R7 ;  /* 0x0000000700147202 */ /* 0x002fe20000000f00 */
[----:B------:R-:W-:-:S03]  /*31dc0*/  IMAD.MOV.U32 R21, RZ, RZ, R6 ;  /* 0x000000ffff157224 */ /* 0x000fc600078e0006 */
[----:B------:R-:W-:Y:S02]  /*31dd0*/  STL.64 [R1+0x2a08], R22 ;  /* 0x002a081601007387 */ /* 0x000fe40000100a00 */
[----:B------:R0:W-:Y:S02]  /*31de0*/  STL.64 [R1+0x2a00], R20 ;  /* 0x002a001401007387 */ /* 0x0001e40000100a00 */
[----:B0-----:R-:W2:Y:S01]  /*31df0*/  LDL.LU R20, [R1+0x20] ;  /* 0x0000200001147983 */ /* 0x001ea20000300800 */
[----:B------:R-:W2:Y:S02]  /*31e00*/  LDL.LU R21, [R1+0x24] ;  /* 0x0000240001157983 */ /* 0x000ea40000300800 */
[----:B------:R-:W2:Y:S02]  /*31e10*/  LDL.LU R22, [R1+0x28] ;  /* 0x0000280001167983 */ /* 0x000ea40000300800 */
[----:B------:R-:W2:Y:S01]  /*31e20*/  LDL.LU R23, [R1+0x2c] ;  /* 0x00002c0001177983 */ /* 0x000ea20000300800 */
[----:B----4-:R-:W-:Y:S01]  /*31e30*/  STL.64 [R1+0x29c8], R26 ;  /* 0x0029c81a01007387 */ /* 0x010fe20000100a00 */
[----:B---3--:R0:W-:Y:S03]  /*31e40*/  STL.64 [R1+0x29c0], R24 ;  /* 0x0029c01801007387 */ /* 0x0081e60000100a00 */
[----:B------:R-:W1:Y:S02]  /*31e50*/  LDSM.16.M88.4 R4, [R11+0x20280] ;  /* 0x020280000b04783b */ /* 0x000e640000000200 */
[----:B------:R-:W3:Y:S02]  /*31e60*/  LDSM.16.M88.4 R8, [R11+0x30280] ;  /* 0x030280000b08783b */ /* 0x000ee40000000200 */
[----:B0-----:R-:W4:Y:S02]  /*31e70*/  LDL.LU R24, [R1+0xe0] ;  /* 0x0000e00001187983 */ /* 0x001f240000300800 */
[----:B------:R-:W4:Y:S02]  /*31e80*/  LDL.LU R25, [R1+0xe4] ;  /* 0x0000e40001197983 */ /* 0x000f240000300800 */
[----:B------:R-:W2:Y:S02]  /*31e90*/  LDL.LU R26, [R1+0xe8] ;  /* 0x0000e800011a7983 */ /* 0x000ea40000300800 */
[----:B------:R-:W2:Y:S02]  /*31ea0*/  LDL.LU R27, [R1+0xec] ;  /* 0x0000ec00011b7983 */ /* 0x000ea40000300800 */
        /* <DEDUP_REMOVED lines=16> */
[----:B------:R-:W2:Y:S02]  /*31fb0*/  LDL.LU R26, [R1+0x158] ;  /* 0x00015800011a7983 */ /* 0x000ea40000300800 */
[----:B------:R-:W2:Y:S01]  /*31fc0*/  LDL.LU R27, [R1+0x15c] ;  /* 0x00015c00011b7983 */ /* 0x000ea20000300800 */
[----:B-1----:R-:W-:Y:S01]  /*31fd0*/  STL [R1+0x2854], R6 ;  /* 0x0028540601007387 */ /* 0x002fe20000100800 */
[----:B------:R-:W-:Y:S02]  /*31fe0*/  STL [R1+0x2850], R7 ;  /* 0x0028500701007387 */ /* 0x000fe40000100800 */
[----:B------:R0:W-:Y:S02]  /*31ff0*/  STL.64 [R1+0x2938], R4 ;  /* 0x0029380401007387 */ /* 0x0001e40000100a00 */
[----:B0-----:R-:W4:Y:S01]  /*32000*/  LDL.LU R4, [R1+0x50] ;  /* 0x0000500001047983 */ /* 0x001f220000300800 */
[----:B------:R-:W4:Y:S01]  /*32010*/  LDL.LU R5, [R1+0x54] ;  /* 0x0000540001057983 */ /* 0x000f220000300800 */
[----:B------:R-:W-:Y:S01]  /*32020*/  MOV R6, R0 ;  /* 0x0000000000067202 */ /* 0x000fe20000000f00 */
[----:B------:R-:W-:Y:S01]  /*32030*/  IMAD.MOV.U32 R7, RZ, RZ, R29 ;  /* 0x000000ffff077224 */ /* 0x000fe200078e001d */
[----:B------:R-:W2:Y:S01]  /*32040*/  LDL.LU R0, [R1+0x2a24] ;  /* 0x002a240001007983 */ /* 0x000ea20000300800 */
[----:B------:R-:W2:Y:S03]  /*32050*/  LDL.LU R29, [R1+0x2a20] ;  /* 0x002a2000011d7983 */ /* 0x000ea60000300800 */
[----:B------:R-:W-:Y:S04]  /*32060*/  STL.64 [R1+0x2960], R6 ;  /* 0x0029600601007387 */ /* 0x000fe80000100a00 */
[----:B----4-:R0:W-:Y:S04]  /*32070*/  STL.64 [R1+0x2958], R4 ;  /* 0x0029580401007387 */ /* 0x0101e80000100a00 */
[----:B0-----:R-:W4:Y:S01]  /*32080*/  LDL.LU R4, [R1+0x170] ;  /* 0x0001700001047983 */ /* 0x001f220000300800 */
[----:B------:R-:W4:Y:S02]  /*32090*/  LDL.LU R5, [R1+0x174] ;  /* 0x0001740001057983 */ /* 0x000f240000300800 */
[----:B------:R-:W4:Y:S02]  /*320a0*/  LDL.LU R6, [R1+0x178] ;  /* 0x0001780001067983 */ /* 0x000f240000300800 */
[----:B------:R-:W4:Y:S01]  /*320b0*/  LDL.LU R7, [R1+0x17c] ;  /* 0x00017c0001077983 */ /* 0x000f220000300800 */
[----:B---3--:R-:W-:Y:S01]  /*320c0*/  STL [R1+0x2894], R10 ;  /* 0x0028940a01007387 */ /* 0x008fe20000100800 */
[----:B------:R-:W-:Y:S01]  /*320d0*/  STL [R1+0x2890], R11 ;  /* 0x0028900b01007387 */ /* 0x000fe20000100800 */
[C---:B----4-:R-:W-:Y:S11]  /*320e0*/  HMMA.16816.F32 R4, R20.reuse, R18, R4 ;  /* 0x000000121404723c */ /* 0x050ff60000001804 */
[----:B------:R-:W-:Y:S11]  /*320f0*/  @!UPT UIADD3 URZ, URZ, URZ, URZ ;  /* 0x0000003f3f3ff290 */ /* 0x000ff6000fffe03f */
[----:B------:R-:W-:Y:S01]  /*32100*/  @!UPT UIADD3 URZ, URZ, URZ, URZ ;  /* 0x0000003f3f3ff290 */ /* 0x000fe2000fffe03f */
[----:B------:R-:W-:Y:S01]  /*32110*/  STL.64 [R1+0x140], R4 ;  /* 0x0001400401007387 */ /* 0x000fe20000100a00 */
[----:B------:R-:W-:Y:S02]  /*32120*/  STL.64 [R1+0x148], R6 ;  /* 0x0001480601007387 */ /* 0x000fe40000100a00 */
[----:B------:R-:W0:Y:S02]  /*32130*/  LDSM.16.MT88.4 R4, [R28+0x16080] ;  /* 0x016080001c04783b */ /* 0x000e240000004200 */
[----:B0-----:R0:W-:Y:S02]  /*32140*/  STL.64 [R1+0x40], R4 ;  /* 0x0000400401007387 */ /* 0x0011e40000100a00 */
[----:B------:R1:W-:Y:S02]  /*32150*/  STL.64 [R1+0x48], R6 ;  /* 0x0000480601007387 */ /* 0x0003e40000100a00 */
[----:B0-----:R-:W3:Y:S01]  /*32160*/  LDL.LU R4, [R1+0x80] ;  /* 0x0000800001047983 */ /* 0x001ee20000300800 */
[----:B------:R-:W3:Y:S02]  /*32170*/  LDL.LU R5, [R1+0x84] ;  /* 0x0000840001057983 */ /* 0x000ee40000300800 */
[----:B-1----:R-:W4:Y:S02]  /*32180*/  LDL.LU R6, [R1+0x88] ;  /* 0x0000880001067983 */ /* 0x002f240000300800 */
[----:B------:R-:W4:Y:S01]  /*32190*/  LDL.LU R7, [R1+0x8c] ;  /* 0x00008c0001077983 */ /* 0x000f220000300800 */
[----:B--2---:R-:W-:Y:S01]  /*321a0*/  HMMA.16816.F32 R20, R20, R14, R24 ;  /* 0x0000000e1414723c */ /* 0x004fe20000001818 */
[----:B----4-:R-:W-:Y:S01]  /*321b0*/  STL.64 [R1+0x2978], R6 ;  /* 0x0029780601007387 */ /* 0x010fe20000100a00 */
[----:B---3--:R0:W-:Y:S03]  /*321c0*/  STL.64 [R1+0x2970], R4 ;  /* 0x0029700401007387 */ /* 0x0081e60000100a00 */
[----:B0-----:R-:W2:Y:S01]  /*321d0*/  LDL.LU R4, [R1+0xa0] ;  /* 0x0000a00001047983 */ /* 0x001ea20000300800 */
[----:B------:R-:W2:Y:S02]  /*321e0*/  LDL.LU R5, [R1+0xa4] ;  /* 0x0000a40001057983 */ /* 0x000ea40000300800 */
[----:B------:R-:W2:Y:S02]  /*321f0*/  LDL.LU R6, [R1+0xa8] ;  /* 0x0000a80001067983 */ /* 0x000ea40000300800 */
[----:B------:R-:W-:Y:S01]  /*32200*/  STL [R1+0x2920], R28 ;  /* 0x0029201c01007387 */ /* 0x000fe20000100800 */
[----:B------:R-:W3:Y:S01]  /*32210*/  LDL.LU.64 R26, [R1+0x2a18] ;  /* 0x002a1800011a7983 */ /* 0x000ee20000300a00 */
[----:B------:R-:W3:Y:S11]  /*32220*/  LDL.LU.64 R24, [R1+0x2a10] ;  /* 0x002a100001187983 */ /* 0x000ef60000300a00 */
[----:B------:R-:W-:Y:S02]  /*32230*/  STL.64 [R1+0x180], R20 ;  /* 0x0001801401007387 */ /* 0x000fe40000100a00 */
[----:B------:R-:W-:Y:S02]  /*32240*/  STL.64 [R1+0x188], R22 ;  /* 0x0001881601007387 */ /* 0x000fe40000100a00 */
[----:B------:R-:W0:Y:S04]  /*32250*/  LDSM.16.MT88.4 R20, [R0+0x16000] ;  /* 0x016000000014783b */ /* 0x000e280000004200 */
[----:B0-----:R-:W-:Y:S01]  /*32260*/  STL.64 [R1+0x60], R20 ;  /* 0x0000601401007387 */ /* 0x001fe20000100a00 */
        /* <DEDUP_REMOVED lines=32> */
[----:B------:R-:W3:Y:S01]  /*32470*/  LDL.LU.64 R20, [R1+0x29a0] ;  /* 0x0029a00001147983 */ /* 0x000ee20000300a00 */
[----:B------:R-:W-:Y:S01]  /*32480*/  MOV R7, R29 ;  /* 0x0000001d00077202 */ /* 0x000fe20000000f00 */
[C---:B---3--:R-:W-:Y:S11]  /*32490*/  HMMA.16816.F32 R24, R20.reuse, R18, R24 ;  /* 0x000000121418723c */ /* 0x048ff60000001818 */
        /* <DEDUP_REMOVED lines=8> */
[----:B------:R-:W2:Y:S01]  /*32520*/  LDL.LU.64 R26, [R1+0x2988] ;  /* 0x00298800011a7983 */ /* 0x000ea20000300a00 */
[----:B------:R-:W2:Y:S11]  /*32530*/  LDL.LU.64 R24, [R1+0x2980] ;  /* 0x0029800001187983 */ /* 0x000eb60000300a00 */
[----:B------:R-:W-:Y:S09]  /*32540*/  @!UPT UIADD3 URZ, URZ, URZ, URZ ;  /* 0x0000003f3f3ff290 */ /* 0x000ff2000fffe03f */
[----:B------:R0:W-:Y:S01]  /*32550*/  STL.64 [R1+0xe0], R20 ;  /* 0x0000e01401007387 */ /* 0x0001e20000100a00 */
[----:B------:R1:W-:Y:S03]  /*32560*/  STL.64 [R1+0xe8], R22 ;  /* 0x0000e81601007387 */ /* 0x0003e60000100a00 */
[----:B0-----:R-:W3:Y:S01]  /*32570*/  LDL.LU R20, [R1+0x70] ;  /* 0x0000700001147983 */ /* 0x001ee20000300800 */
[----:B------:R-:W3:Y:S02]  /*32580*/  LDL.LU R21, [R1+0x74] ;  /* 0x0000740001157983 */ /* 0x000ee40000300800 */
[----:B-1----:R-:W3:Y:S02]  /*32590*/  LDL.LU R22, [R1+0x78] ;  /* 0x0000780001167983 */ /* 0x002ee40000300800 */
[----:B------:R-:W3:Y:S01]  /*325a0*/  LDL.LU R23, [R1+0x7c] ;  /* 0x00007c0001177983 */ /* 0x000ee20000300800 */
[C---:B--2---:R-:W-:Y:S11]  /*325b0*/  HMMA.16816.F32 R4, R24.reuse, R18, R4 ;  /* 0x000000121804723c */ /* 0x044ff60000001804 */
[----:B------:R-:W-:Y:S11]  /*325c0*/  @!UPT UIADD3 URZ, URZ, URZ, URZ ;  /* 0x0000003f3f3ff290 */ /* 0x000ff6000fffe03f */
[----:B------:R-:W-:Y:S02]  /*325d0*/  @!UPT UIADD3 URZ, URZ, URZ, URZ ;  /* 0x0000003f3f3ff290 */ /* 0x000fe4000fffe03f */
[----:B------:R-:W-:Y:S01]  /*325e0*/  IMAD.MOV.U32 R10, RZ, RZ, R6 ;  /* 0x000000ffff0a7224 */ /* 0x000fe200078e0006 */
[----:B------:R-:W-:Y:S01]  /*325f0*/  MOV R11, R7 ;  /* 0x00000007000b7202 */ /* 0x000fe20000000f00 */
[----:B------:R0:W-:Y:S01]  /*32600*/  STL.64 [R1+0x10], R4 ;  /* 0x0000100401007387 */ /* 0x0001e20000100a00 */
[----:B------:R-:W2:Y:S03]  /*32610*/  LDL.LU.64 R6, [R1+0x2978] ;  /* 0x0029780001067983 */ /* 0x000ea60000300a00 */
[----:B0-----:R-:W2:Y:S01]  /*32620*/  LDL.LU.64 R4, [R1+0x2970] ;  /* 0x0029700001047983 */ /* 0x001ea20000300a00 */
[----:B------:R-:W-:Y:S02]  /*32630*/  STL.64 [R1+0x2930], R10 ;  /* 0x0029300a01007387 */ /* 0x000fe40000100a00 */
[----:B------:R0:W-:Y:S02]  /*32640*/  STL.64 [R1+0x2928], R8 ;  /* 0x0029280801007387 */ /* 0x0001e40000100a00 */
[----:B0-----:R-:W4:Y:S01]  /*32650*/  LDL.LU R8, [R1+0x160] ;  /* 0x0001600001087983 */ /* 0x001f220000300800 */
[----:B------:R-:W4:Y:S02]  /*32660*/  LDL.LU R9, [R1+0x164] ;  /* 0x0001640001097983 */ /* 0x000f240000300800 */
[----:B------:R-:W3:Y:S02]  /*32670*/  LDL.LU R10, [R1+0x168] ;  /* 0x00016800010a7983 */ /* 0x000ee40000300800 */
[----:B------:R-:W3:Y:S01]  /*32680*/  LDL.LU R11, [R1+0x16c] ;  /* 0x00016c00010b7983 */ /* 0x000ee20000300800 */
[----:B--2---:R-:W-:Y:S01]  /*32690*/  HMMA.16816.F32 R24, R24, R14, R4 ;  /* 0x0000000e1818723c */ /* 0x004fe20000001804 */
[----:B---3--:R-:W-:Y:S01]  /*326a0*/  STL.64 [R1+0x2948], R10 ;  /* 0x0029480a01007387 */ /* 0x008fe20000100a00 */
[----:B----4-:R0:W-:Y:S03]  /*326b0*/  STL.64 [R1+0x2940], R8 ;  /* 0x0029400801007387 */ /* 0x0101e60000100a00 */
[----:B0-----:R-:W2:Y:S01]  /*326c0*/  LDL.LU R8, [R1+0xd0] ;  /* 0x0000d00001087983 */ /* 0x001ea20000300800 */
[----:B------:R-:W-:-:S02]  /*326d0*/  IMAD.MOV.U32 R9, RZ, RZ, R3 ;  /* 0x000000ffff097224 */ /* 0x000fc400078e0003 */
[----:B------:R-:W3:Y:S02]  /*326e0*/  LDL.LU R3, [R1+0x2968] ;  /* 0x0029680001037983 */ /* 0x000ee40000300800 */
[----:B------:R-:W4:Y:S01]  /*326f0*/  LDL.LU.64 R6, [R1+0x2960] ;  /* 0x0029600001067983 */ /* 0x000f220000300a00 */
[----:B------:R-:W4:Y:S01]  /*32700*/  LDL.LU.64 R4, [R1+0x2958] ;  /* 0x0029580001047983 */ /* 0x000f220000300a00 */
[----:B------:R-:W-:Y:S01]  /*32710*/  MOV R10, R17 ;  /* 0x00000011000a7202 */ /* 0x000fe20000000f00 */
[----:B------:R-:W-:-:S10]  /*32720*/  IMAD.MOV.U32 R11, RZ, RZ, R16 ;  /* 0x000000ffff0b7224 */ /* 0x000fd400078e0010 */
[----:B------:R-:W-:Y:S01]  /*32730*/  STL.64 [R1], R24 ;  /* 0x0000001801007387 */ /* 0x000fe20000100a00 */
[----:B------:R-:W-:Y:S04]  /*32740*/  STL.64 [R1+0x8], R26 ;  /* 0x0000081a01007387 */ /* 0x000fe80000100a00 */
[----:B---3--:R-:W-:Y:S01]  /*32750*/  LDSM.16.MT88.4 R24, [R3+0x16080] ;  /* 0x016080000318783b */ /* 0x008fe20000004200 */
[----:B----4-:R-:W-:Y:S01]  /*32760*/  HMMA.16816.F32 R16, R4, R18, R20 ;  /* 0x000000120410723c */ /* 0x010fe20000001814 */
[----:B------:R-:W0:Y:S02]  /*32770*/  LDSM.16.MT88.4 R20, [R0+0x16080] ;  /* 0x016080000014783b */ /* 0x000e240000004200 */
[----:B0-----:R-:W-:Y:S11]  /*32780*/  STL.64 [R1+0x28e0], R22 ;  /* 0x0028e01601007387 */ /* 0x001ff60000100a00 */
[----:B------:R-:W-:Y:S09]  /*32790*/  @!UPT UIADD3 URZ, URZ, URZ, URZ ;  /* 0x0000003f3f3ff290 */ /* 0x000ff2000fffe03f */
[----:B------:R-:W-:Y:S02]  /*327a0*/  STL.64 [R1+0x70], R16 ;  /* 0x0000701001007387 */ /* 0x000fe40000100a00 */
[----:B------:R-:W-:Y:S02]  /*327b0*/  STL.64 [R1+0x78], R18 ;  /* 0x0000781201007387 */ /* 0x000fe40000100a00 */
[----:B------:R-:W0:Y:S04]  /*327c0*/  LDSM.16.MT88.4 R16, [R3+0x16000] ;  /* 0x016000000310783b */ /* 0x000e280000004200 */
[----:B------:R1:W-:Y:S04]  /*327d0*/  STL.64 [R1+0x28d8], R20 ;  /* 0x0028d81401007387 */ /* 0x0003e80000100a00 */
[----:B-1----:R-:W3:Y:S01]  /*327e0*/  LDL.LU.64 R20, [R1+0x40] ;  /* 0x0000400001147983 */ /* 0x002ee20000300a00 */
[----:B------:R-:W4:Y:S03]  /*327f0*/  LDL.LU.64 R22, [R1+0x48] ;  /* 0x0000480001167983 */ /* 0x000f260000300a00 */
[----:B0-----:R-:W-:Y:S01]  /*32800*/  STL.64 [R1+0x28c0], R18 ;  /* 0x0028c01201007387 */ /* 0x001fe20000100a00 */
[----:B------:R0:W-:Y:S03]  /*32810*/  STL.64 [R1+0x28b8], R16 ;  /* 0x0028b81001007387 */ /* 0x0001e60000100a00 */
[----:B0-----:R-:W4:Y:S01]  /*32820*/  LDL.LU R16, [R1+0x130] ;  /* 0x0001300001107983 */ /* 0x001f220000300800 */
[----:B------:R-:W4:Y:S02]  /*32830*/  LDL.LU R17, [R1+0x134] ;  /* 0x0001340001117983 */ /* 0x000f240000300800 */
[----:B------:R-:W4:Y:S02]  /*32840*/  LDL.LU R18, [R1+0x138] ;  /* 0x0001380001127983 */ /* 0x000f240000300800 */
[----:B------:R-:W4:Y:S01]  /*32850*/  LDL.LU R19, [R1+0x13c] ;  /* 0x00013c0001137983 */ /* 0x000f220000300800 */
[----:B------:R-:W-:Y:S01]  /*32860*/  STL.64 [R1+0x28a0], R26 ;  /* 0x0028a01a01007387 */ /* 0x000fe20000100a00 */
[----:B------:R0:W-:Y:S02]  /*32870*/  STL.64 [R1+0x2898], R24 ;  /* 0x0028981801007387 */ /* 0x0001e40000100a00 */
[----:B0-----:R-:W-:-:S02]  /*32880*/  MOV R24, R2 ;  /* 0x0000000200187202 */ /* 0x001fc40000000f00 */
[----:B------:R-:W3:Y:S01]  /*32890*/  LDL.LU R2, [R1+0x2950] ;  /* 0x0029500001027983 */ /* 0x000ee20000300800 */
[----:B------:R-:W4:Y:S02]  /*328a0*/  LDL.LU R25, [R1+0x34] ;  /* 0x0000340001197983 */ /* 0x000f240000300800 */
[----:B------:R-:W-:Y:S01]  /*328b0*/  IMAD.MOV.U32 R26, RZ, RZ, R13 ;  /* 0x000000ffff1a7224 */ /* 0x000fe200078e000d */
[----:B------:R-:W-:Y:S01]  /*328c0*/  MOV R27, R12 ;  /* 0x0000000c001b7202 */ /* 0x000fe20000000f00 */
[----:B------:R-:W-:Y:S01]  /*328d0*/  STL [R1+0x2860], R3 ;  /* 0x0028600301007387 */ /* 0x000fe20000100800 */
[----:B--2---:R-:W-:Y:S01]  /*328e0*/  HMMA.16816.F32 R12, R4, R14, R8 ;  /* 0x0000000e040c723c */ /* 0x004fe20000001808 */
[----:B------:R-:W4:Y:S02]  /*328f0*/  LDL.LU.64 R10, [R1+0x2948] ;  /* 0x00294800010a7983 */ /* 0x000f240000300a00 */
[----:B------:R-:W4:Y:S01]  /*32900*/  LDL.LU.64 R8, [R1+0x2940] ;  /* 0x0029400001087983 */ /* 0x000f220000300a00 */
[----:B------:R-:W4:Y:S11]  /*32910*/  LDL.LU.64 R4, [R1+0x2938] ;  /* 0x0029380001047983 */ /* 0x000f360000300a00 */
[----:B------:R-:W-:Y:S08]  /*32920*/  @!UPT UIADD3 URZ, URZ, URZ, URZ ;  /* 0x0000003f3f3ff290 */ /* 0x000ff0000fffe03f */
[----:B------:R-:W-:Y:S01]  /*32930*/  STL.64 [R1+0xc0], R12 ;  /* 0x0000c00c01007387 */ /* 0x000fe20000100a00 */
[----:B------:R-:W-:Y:S03]  /*32940*/  STL.64 [R1+0xc8], R14 ;  /* 0x0000c80e01007387 */ /* 0x000fe60000100a00 */
[----:B---3--:R-:W0:Y:S01]  /*32950*/  LDSM.16.MT88.4 R12, [R2+0x16000] ;  /* 0x01600000020c783b */ /* 0x008e220000004200 */
[C---:B----4-:R-:W-:Y:S03]  /*32960*/  HMMA.16816.F32 R8, R24.reuse, R4, R8 ;  /* 0x000000041808723c */ /* 0x050fe60000001808 */
[----:B0-----:R-:W-:Y:S01]  /*32970*/  STL.64 [R1+0x2878], R14 ;  /* 0x0028780e01007387 */ /* 0x001fe20000100a00 */
[----:B------:R0:W-:Y:S03]  /*32980*/  STL.64 [R1+0x2870], R12 ;  /* 0x0028700c01007387 */ /* 0x0001e60000100a00 */
[----:B0-----:R-:W2:Y:S01]  /*32990*/  LDL.LU R12, [R1+0x110] ;  /* 0x00011000010c7983 */ /* 0x001ea20000300800 */
[----:B------:R-:W2:Y:S02]  /*329a0*/  LDL.LU R13, [R1+0x114] ;  /* 0x00011400010d7983 */ /* 0x000ea40000300800 */
[----:B------:R-:W2:Y:S02]  /*329b0*/  LDL.LU R14, [R1+0x118] ;  /* 0x00011800010e7983 */ /* 0x000ea40000300800 */
[----:B------:R-:W2:Y:S11]  /*329c0*/  LDL.LU R15, [R1+0x11c] ;  /* 0x00011c00010f7983 */ /* 0x000eb60000300800 */
[----:B------:R-:W-:Y:S01]  /*329d0*/  STL.64 [R1+0xb0], R8 ;  /* 0x0000b00801007387 */ /* 0x000fe20000100a00 */
[----:B------:R0:W-:Y:S03]  /*329e0*/  STL.64 [R1+0xb8], R10 ;  /* 0x0000b80a01007387 */ /* 0x0001e60000100a00 */
[----:B0-----:R-:W3:Y:S01]  /*329f0*/  LDL.LU.64 R10, [R1+0x2930] ;  /* 0x00293000010a7983 */ /* 0x001ee20000300a00 */
[----:B------:R-:W2:Y:S01]  /*32a00*/  LDL.LU.64 R8, [R1+0x2928] ;  /* 0x0029280001087983 */ /* 0x000ea20000300a00 */
[----:B------:R-:W-:Y:S01]  /*32a10*/  MOV R7, R20 ;  /* 0x0000001400077202 */ /* 0x000fe20000000f00 */
[----:B------:R-:W-:Y:S01]  /*32a20*/  IMAD.MOV.U32 R6, RZ, RZ, R21 ;  /* 0x000000ffff067224 */ /* 0x000fe200078e0015 */
[----:B--2---:R-:W-:Y:S01]  /*32a30*/  HMMA.16816.F32 R24, R24, R8, R12 ;  /* 0x000000081818723c */ /* 0x004fe2000000180c */
[----:B------:R-:W0:Y:S04]  /*32a40*/  LDSM.16.MT88.4 R12, [R2+0x16080] ;  /* 0x01608000020c783b */ /* 0x000e280000004200 */
[----:B0-----:R-:W-:Y:S11]  /*32a50*/  STL [R1+0x24], R13 ;  /* 0x0000240d01007387 */ /* 0x001ff60000100800 */
[----:B------:R-:W-:Y:S07]  /*32a60*/  @!UPT UIADD3 URZ, URZ, URZ, URZ ;  /* 0x0000003f3f3ff290 */ /* 0x000fee000fffe03f */
[----:B------:R-:W-:Y:S02]  /*32a70*/  STL.64 [R1+0xa0], R24 ;  /* 0x0000a01801007387 */ /* 0x000fe40000100a00 */
[----:B------:R-:W-:Y:S02]  /*32a80*/  STL.64 [R1+0xa8], R26 ;  /* 0x0000a81a01007387 */ /* 0x000fe40000100a00 */
[----:B------:R0:W-:Y:S02]  /*32a90*/  STL.64 [R1+0x28], R14 ;  /* 0x0000280e01007387 */ /* 0x0001e40000100a00 */
[----:B------:R-:W-:Y:S02]  /*32aa0*/  IMAD.MOV.U32 R3, RZ, RZ, R12 ;  /* 0x000000ffff037224 */ /* 0x000fe400078e000c */
[----:B0-----:R-:W-:Y:S03]  /*32ab0*/  HMMA.16816.F32 R12, R20, R4, R16 ;  /* 0x00000004140c723c */ /* 0x001fe60000001810 */
[----:B------:R0:W-:Y:S01]  /*32ac0*/  STL [R1+0x2868], R3 ;  /* 0x0028680301007387 */ /* 0x0001e20000100800 */
[----:B------:R1:W-:Y:S01]  /*32ad0*/  STL [R1+0x2864], R2 ;  /* 0x0028640201007387 */ /* 0x0003e20000100800 */
[----:B0-----:R-:W-:Y:S01]  /*32ae0*/  MOV R3, R22 ;  /* 0x0000001600037202 */ /* 0x001fe20000000f00 */
[----:B-1----:R-:W-:Y:S11]  /*32af0*/  IMAD.MOV.U32 R2, RZ, RZ, R23 ;  /* 0x000000ffff027224 */ /* 0x002ff600078e0017 */
[----:B------:R-:W-:Y:S06]  /*32b00*/  @!UPT UIADD3 URZ, URZ, URZ, URZ ;  /* 0x0000003f3f3ff290 */ /* 0x000fec000fffe03f */
[----:B------:R0:W-:Y:S01]  /*32b10*/  STL.64 [R1+0x90], R12 ;  /* 0x0000900c01007387 */ /* 0x0001e20000100a00 */
[----:B------:R1:W-:Y:S02]  /*32b20*/  STL.64 [R1+0x98], R14 ;  /* 0x0000980e01007387 */ /* 0x0003e40000100a00 */
[----:B------:R2:W-:Y:S01]  /*32b30*/  STL.64 [R1+0x2918], R4 ;  /* 0x0029180401007387 */ /* 0x0005e20000100a00 */
[----:B0-----:R-:W4:Y:S01]  /*32b40*/  LDL.LU R12, [R1+0xe0] ;  /* 0x0000e000010c7983 */ /* 0x001f220000300800 */
[----:B------:R-:W4:Y:S02]  /*32b50*/  LDL.LU R13, [R1+0xe4] ;  /* 0x0000e400010d7983 */ /* 0x000f240000300800 */
[----:B-1----:R-:W2:Y:S02]  /*32b60*/  LDL.LU R14, [R1+0xe8] ;  /* 0x0000e800010e7983 */ /* 0x002ea40000300800 */
[----:B------:R-:W2:Y:S01]  /*32b70*/  LDL.LU R15, [R1+0xec] ;  /* 0x0000ec00010f7983 */ /* 0x000ea20000300800 */
[----:B------:R-:W2:Y:S01]  /*32b80*/  LDL.LU R20, [R1+0x60] ;  /* 0x0000600001147983 */ /* 0x000ea20000300800 */
[----:B------:R-:W2:Y:S02]  /*32b90*/  LDL.LU R21, [R1+0x64] ;  /* 0x0000640001157983 */ /* 0x000ea40000300800 */
[----:B------:R-:W2:Y:S02]  /*32ba0*/  LDL.LU R22, [R1+0x68] ;  /* 0x0000680001167983 */ /* 0x000ea40000300800 */
[----:B------:R-:W2:Y:S02]  /*32bb0*/  LDL.LU R23, [R1+0x6c] ;  /* 0x00006c0001177983 */ /* 0x000ea40000300800 */
[----:B--2---:R-:W-:Y:S01]  /*32bc0*/  STL.64 [R1+0x2910], R22 ;  /* 0x0029101601007387 */ /* 0x004fe20000100a00 */
[----:B------:R0:W-:Y:S02]  /*32bd0*/  STL.64 [R1+0x2908], R20 ;  /* 0x0029081401007387 */ /* 0x0001e40000100a00 */
[----:B------:R-:W2:Y:S02]  /*32be0*/  LDL.LU R24, [R1+0x100] ;  /* 0x0001000001187983 */ /* 0x000ea40000300800 */
[----:B------:R-:W2:Y:S01]  /*32bf0*/  LDL.LU R25, [R1+0x104] ;  /* 0x0001040001197983 */ /* 0x000ea20000300800 */
[----:B------:R-:W2:Y:S01]  /*32c00*/  LDL.LU R26, [R1+0x108] ;  /* 0x00010800011a7983 */ /* 0x000ea20000300800 */
[----:B------:R-:W2:Y:S02]  /*32c10*/  LDL.LU R27, [R1+0x10c] ;  /* 0x00010c00011b7983 */ /* 0x000ea40000300800 */
[----:B------:R-:W2:Y:S02]  /*32c20*/  LDL.LU R16, [R1+0x170] ;  /* 0x0001700001107983 */ /* 0x000ea40000300800 */
[----:B------:R-:W2:Y:S01]  /*32c30*/  LDL.LU R17, [R1+0x174] ;  /* 0x0001740001117983 */ /* 0x000ea20000300800 */
[----:B------:R-:W2:Y:S01]  /*32c40*/  LDL.LU R18, [R1+0x178] ;  /* 0x0001780001127983 */ /* 0x000ea20000300800 */
[----:B------:R-:W2:Y:S02]  /*32c50*/  LDL.LU R19, [R1+0x17c] ;  /* 0x00017c0001137983 */ /* 0x000ea40000300800 */
[----:B------:R-:W3:Y:S02]  /*32c60*/  LDL.LU R4, [R1+0x120] ;  /* 0x0001200001047983 */ /* 0x000ee40000300800 */
[----:B------:R-:W3:Y:S02]  /*32c70*/  LDL.LU R5, [R1+0x124] ;  /* 0x0001240001057983 */ /* 0x000ee40000300800 */
[----:B0-----:R-:W-:Y:S01]  /*32c80*/  IMAD.MOV.U32 R21, RZ, RZ, R6 ;  /* 0x000000ffff157224 */ /* 0x001fe200078e0006 */
[----:B------:R-:W-:Y:S01]  /*32c90*/  MOV R20, R7 ;  /* 0x0000000700147202 */ /* 0x000fe20000000f00 */
        /* <DEDUP_REMOVED lines=8> */
[----:B------:R-:W-:Y:S01]  /*32d20*/  MOV R22, R3 ;  /* 0x0000000300167202 */ /* 0x000fe20000000f00 */
[----:B------:R-:W-:Y:S01]  /*32d30*/  IMAD.MOV.U32 R23, RZ, RZ, R2 ;  /* 0x000000ffff177224 */ /* 0x000fe200078e0002 */
[----:B--2---:R-:W-:Y:S01]  /*32d40*/  STL.64 [R1+0x28f0], R18 ;  /* 0x0028f01201007387 */ /* 0x004fe20000100a00 */
[----:B------:R0:W-:Y:S03]  /*32d50*/  STL.64 [R1+0x28e8], R16 ;  /* 0x0028e81001007387 */ /* 0x0001e60000100a00 */
[----:B0-----:R-:W2:Y:S01]  /*32d60*/  LDL.LU R16, [R1+0x180] ;  /* 0x0001800001107983 */ /* 0x001ea20000300800 */
[----:B------:R-:W2:Y:S02]  /*32d70*/  LDL.LU R17, [R1+0x184] ;  /* 0x0001840001117983 */ /* 0x000ea40000300800 */
[----:B------:R-:W2:Y:S02]  /*32d80*/  LDL.LU R18, [R1+0x188] ;  /* 0x0001880001127983 */ /* 0x000ea40000300800 */
[----:B------:R-:W2:Y:S01]  /*32d90*/  LDL.LU R19, [R1+0x18c] ;  /* 0x00018c0001137983 */ /* 0x000ea20000300800 */
[----:B---3--:R-:W-:Y:S11]  /*32da0*/  HMMA.16816.F32 R20, R20, R8, R4 ;  /* 0x000000081414723c */ /* 0x008ff60000001804 */
[----:B------:R-:W-:Y:S11]  /*32db0*/  @!UPT UIADD3 URZ, URZ, URZ, URZ ;  /* 0x0000003f3f3ff290 */ /* 0x000ff6000fffe03f */
[----:B------:R-:W-:Y:S02]  /*32dc0*/  @!UPT UIADD3 URZ, URZ, URZ, URZ ;  /* 0x0000003f3f3ff290 */ /* 0x000fe4000fffe03f */
        /* <DEDUP_REMOVED lines=8> */
[----:B------:R-:W-:Y:S01]  /*32e50*/  STL.64 [R1+0x28b0], R26 ;  /* 0x0028b01a01007387 */ /* 0x000fe20000100a00 */
[----:B------:R0:W-:Y:S03]  /*32e60*/  STL.64 [R1+0x28a8], R24 ;  /* 0x0028a81801007387 */ /* 0x0001e60000100a00 */
[----:B0-----:R-:W3:Y:S01]  /*32e70*/  LDL.LU R24, [R1+0x150] ;  /* 0x0001500001187983 */ /* 0x001ee20000300800 */
[----:B------:R-:W3:Y:S02]  /*32e80*/  LDL.LU R25, [R1+0x154] ;  /* 0x0001540001197983 */ /* 0x000ee40000300800 */
[----:B------:R-:W3:Y:S02]  /*32e90*/  LDL.LU R26, [R1+0x158] ;  /* 0x00015800011a7983 */ /* 0x000ee40000300800 */
[----:B------:R-:W3:Y:S01]  /*32ea0*/  LDL.LU R27, [R1+0x15c] ;  /* 0x00015c00011b7983 */ /* 0x000ee20000300800 */
[----:B------:R0:W-:Y:S01]  /*32eb0*/  STL.64 [R1+0x2888], R14 ;  /* 0x0028880e01007387 */ /* 0x0001e20000100a00 */
[----:B----4-:R1:W-:Y:S01]  /*32ec0*/  STL.64 [R1+0x2880], R12 ;  /* 0x0028800c01007387 */ /* 0x0103e20000100a00 */
[----:B0-----:R-:W-:-:S02]  /*32ed0*/  MOV R14, R28 ;  /* 0x0000001c000e7202 */ /* 0x001fc40000000f00 */
[----:B-1----:R-:W4:Y:S01]  /*32ee0*/  LDL.LU R12, [R1+0xf0] ;  /* 0x0000f000010c7983 */ /* 0x002f220000300800 */
[----:B------:R-:W4:Y:S02]  /*32ef0*/  LDL.LU R13, [R1+0xf4] ;  /* 0x0000f400010d7983 */ /* 0x000f240000300800 */
[----:B------:R-:W2:Y:S02]  /*32f00*/  LDL.LU R28, [R1+0x2920] ;  /* 0x00292000011c7983 */ /* 0x000ea40000300800 */
[----:B------:R-:W2:Y:S01]  /*32f10*/  LDL.LU.64 R4, [R1+0x2918] ;  /* 0x0029180001047983 */ /* 0x000ea20000300a00 */
[----:B------:R0:W-:Y:S01]  /*32f20*/  STL.64 [R1+0x50], R20 ;  /* 0x0000501401007387 */ /* 0x0001e20000100a00 */
[----:B------:R-:W2:Y:S03]  /*32f30*/  LDL.LU.64 R22, [R1+0x2910] ;  /* 0x0029100001167983 */ /* 0x000ea60000300a00 */
[----:B0-----:R-:W2:Y:S01]  /*32f40*/  LDL.LU.64 R20, [R1+0x2908] ;  /* 0x0029080001147983 */ /* 0x001ea20000300a00 */
[----:B------:R-:W-:Y:S02]  /*32f50*/  STL [R1+0x285c], R6 ;  /* 0x00285c0601007387 */ /* 0x000fe40000100800 */
[----:B------:R-:W-:Y:S01]  /*32f60*/  STL [R1+0x2858], R7 ;  /* 0x0028580701007387 */ /* 0x000fe20000100800 */
[----:B--2---:R-:W-:Y:S11]  /*32f70*/  HMMA.16816.F32 R16, R20, R4, R16 ;  /* 0x000000041410723c */ /* 0x004ff60000001810 */
[----:B------:R-:W-:Y:S11]  /*32f80*/  @!UPT UIADD3 URZ, URZ, URZ, URZ ;  /* 0x0000003f3f3ff290 */ /* 0x000ff6000fffe03f */
[----:B------:R-:W-:Y:S01]  /*32f90*/  @!UPT UIADD3 URZ, URZ, URZ, URZ ;  /* 0x0000003f3f3ff290 */ /* 0x000fe2000fffe03f */
[----:B------:R-:W-:Y:S01]  /*32fa0*/  STL.64 [R1+0x140], R16 ;  /* 0x0001401001007387 */ /* 0x000fe20000100a00 */
[----:B------:R-:W-:Y:S02]  /*32fb0*/  STL.64 [R1+0x148], R18 ;  /* 0x0001481201007387 */ /* 0x000fe40000100a00 */
[----:B------:R-:W0:Y:S02]  /*32fc0*/  LDSM.16.MT88.4 R16, [R28+0x17000] ;  /* 0x017000001c10783b */ /* 0x000e240000004200 */
[----:B0-----:R-:W-:Y:S01]  /*32fd0*/  STL [R1+0x40], R16 ;  /* 0x0000401001007387 */ /* 0x001fe20000100800 */
[----:B------:R-:W-:Y:S01]  /*32fe0*/  MOV R6, R17 ;  /* 0x0000001100067202 */ /* 0x000fe20000000f00 */
[----:B------:R-:W-:Y:S02]  /*32ff0*/  STL [R1+0x4c], R19 ;  /* 0x00004c1301007387 */ /* 0x000fe40000100800 */
[----:B------:R-:W-:Y:S02]  /*33000*/  IMAD.MOV.U32 R7, RZ, RZ, R18 ;  /* 0x000000ffff077224 */ /* 0x000fe400078e0012 */
[----:B------:R-:W0:Y:S02]  /*33010*/  LDSM.16.MT88.4 R16, [R28+0x17080] ;  /* 0x017080001c10783b */ /* 0x000e240000004200 */
[----:B0-----:R-:W-:-:S02]  /*33020*/  MOV R3, R18 ;  /* 0x0000001200037202 */ /* 0x001fc40000000f00 */
[----:B------:R0:W-:Y:S01]  /*33030*/  STL.64 [R1+0x30], R16 ;  /* 0x0000301001007387 */ /* 0x0001e20000100a00 */
[----:B------:R-:W-:Y:S02]  /*33040*/  IMAD.MOV.U32 R2, RZ, RZ, R19 ;  /* 0x000000ffff027224 */ /* 0x000fe400078e0013 */
[----:B------:R-:W2:Y:S01]  /*33050*/  LDL.LU.64 R18, [R1+0x2900] ;  /* 0x0029000001127983 */ /* 0x000ea20000300a00 */
[----:B0-----:R-:W2:Y:S01]  /*33060*/  LDL.LU.64 R16, [R1+0x28f8] ;  /* 0x0028f80001107983 */ /* 0x001ea20000300a00 */
[----:B------:R-:W-:Y:S02]  /*33070*/  STL [R1+0x27fc], R28 ;  /* 0x0027fc1c01007387 */ /* 0x000fe40000100800 */
[----:B------:R-:W-:Y:S01]  /*33080*/  IMAD.MOV.U32 R15, RZ, RZ, R29 ;  /* 0x000000ffff0f7224 */ /* 0x000fe200078e001d */
[----:B--2---:R-:W-:Y:S01]  /*33090*/  HMMA.16816.F32 R20, R20, R8, R16 ;  /* 0x000000081414723c */ /* 0x004fe20000001810 */
[----:B------:R-:W2:Y:S01]  /*330a0*/  LDL.LU.64 R18, [R1+0x28f0] ;  /* 0x0028f00001127983 */ /* 0x000ea20000300a00 */
[----:B------:R-:W2:Y:S11]  /*330b0*/  LDL.LU.64 R16, [R1+0x28e8] ;  /* 0x0028e80001107983 */ /* 0x000eb60000300a00 */
[----:B------:R-:W-:Y:S10]  /*330c0*/  @!UPT UIADD3 URZ, URZ, URZ, URZ ;  /* 0x0000003f3f3ff290 */ /* 0x000ff4000fffe03f */
[----:B------:R-:W-:Y:S01]  /*330d0*/  STL.64 [R1+0x1c0], R20 ;  /* 0x0001c01401007387 */ /* 0x000fe20000100a00 */
[----:B------:R-:W-:Y:S02]  /*330e0*/  STL.64 [R1+0x1c8], R22 ;  /* 0x0001c81601007387 */ /* 0x000fe40000100a00 */
[----:B------:R-:W0:Y:S04]  /*330f0*/  LDSM.16.MT88.4 R20, [R0+0x17000] ;  /* 0x017000000014783b */ /* 0x000e280000004200 */
[----:B0-----:R-:W-:Y:S01]  /*33100*/  IMAD.MOV.U32 R29, RZ, RZ, R22 ;  /* 0x000000ffff1d7224 */ /* 0x001fe200078e0016 */
[----:B------:R0:W-:Y:S01]  /*33110*/  STL [R1+0x80], R20 ;  /* 0x0000801401007387 */ /* 0x0001e20000100800 */
[----:B------:R-:W-:Y:S02]  /*33120*/  MOV R0, R23 ;  /* 0x0000001700007202 */ /* 0x000fe40000000f00 */
[----:B------:R-:W-:Y:S01]  /*33130*/  MOV R28, R21 ;  /* 0x00000015001c7202 */ /* 0x000fe20000000f00 */
[----:B------:R-:W2:Y:S01]  /*33140*/  LDL.LU.64 R22, [R1+0x28e0] ;  /* 0x0028e00001167983 */ /* 0x000ea20000300a00 */
        /* <DEDUP_REMOVED lines=14> */
[----:B0-----:R-:W2:Y:S01]  /*33230*/  LDL.LU R20, [R1] ;  /* 0x0000000001147983 */ /* 0x001ea20000300800 */
[----:B------:R-:W2:Y:S02]  /*33240*/  LDL.LU R21, [R1+0x4] ;  /* 0x0000040001157983 */ /* 0x000ea40000300800 */
[----:B-1----:R-:W2:Y:S02]  /*33250*/  LDL.LU R22, [R1+0x8] ;  /* 0x0000080001167983 */ /* 0x002ea40000300800 */
[----:B------:R-:W2:Y:S01]  /*33260*/  LDL.LU R23, [R1+0xc] ;  /* 0x00000c0001177983 */ /* 0x000ea20000300800 */
        /* <DEDUP_REMOVED lines=15> */
[----:B-1----:R-:W-:Y:S01]  /*33360*/  IMAD.MOV.U32 R18, RZ, RZ, R10 ;  /* 0x000000ffff127224 */ /* 0x002fe200078e000a */
[----:B------:R-:W-:Y:S01]  /*33370*/  MOV R19, R11 ;  /* 0x0000000b00137202 */ /* 0x000fe20000000f00 */
[----:B------:R-:W2:Y:S01]  /*33380*/  LDL.LU R10, [R1+0x2894] ;  /* 0x00289400010a7983 */ /* 0x000ea20000300800 */
[----:B------:R-:W2:Y:S01]  /*33390*/  LDL.LU R11, [R1+0x2890] ;  /* 0x00289000010b7983 */ /* 0x000ea20000300800 */
        /* <DEDUP_REMOVED lines=8> */
[----:B------:R-:W3:Y:S01]  /*33420*/  LDL.LU.64 R14, [R1+0x2878] ;  /* 0x00287800010e7983 */ /* 0x000ee20000300a00 */
[----:B------:R-:W3:Y:S11]  /*33430*/  LDL.LU.64 R12, [R1+0x2870] ;  /* 0x00287000010c7983 */ /* 0x000ef60000300a00 */
[----:B------:R-:W-:Y:S10]  /*33440*/  @!UPT UIADD3 URZ, URZ, URZ, URZ ;  /* 0x0000003f3f3ff290 */ /* 0x000ff4000fffe03f */
[----:B------:R-:W-:Y:S01]  /*33450*/  STL.64 [R1+0x180], R24 ;  /* 0x0001801801007387 */ /* 0x000fe20000100a00 */
[----:B------:R-:W-:Y:S02]  /*33460*/  STL.64 [R1+0x188], R26 ;  /* 0x0001881a01007387 */ /* 0x000fe40000100a00 */
[----:B--2---:R-:W-:Y:S01]  /*33470*/  STL.64 [R1+0x2848], R10 ;  /* 0x0028480a01007387 */ /* 0x004fe20000100a00 */
[C---:B---3--:R-:W-:Y:S08]  /*33480*/  HMMA.16816.F32 R16, R12.reuse, R4, R16 ;  /* 0x000000040c10723c */ /* 0x048ff00000001810 */
[----:B------:R-:W-:Y:S11]  /*33490*/  HMMA.16816.F32 R12, R12, R8, R20 ;  /* 0x000000080c0c723c */ /* 0x000ff60000001814 */
[----:B------:R-:W-:Y:S04]  /*334a0*/  @!UPT UIADD3 URZ, URZ, URZ, URZ ;  /* 0x0000003f3f3ff290 */ /* 0x000fe8000fffe03f */
[----:B------:R-:W-:Y:S01]  /*334b0*/  STL.64 [R1+0x170], R16 ;  /* 0x0001701001007387 */ /* 0x000fe20000100a00 */
[----:B------:R-:W-:Y:S02]  /*334c0*/  STL.64 [R1+0x178], R18 ;  /* 0x0001781201007387 */ /* 0x000fe40000100a00 */
[----:B------:R-:W-:Y:S05]  /*334d0*/  STL.64 [R1+0x2840], R8 ;  /* 0x0028400801007387 */ /* 0x000fea0000100a00 */
[----:B------:R0:W-:Y:S01]  /*334e0*/  STL.64 [R1+0x130], R12 ;  /* 0x0001300c01007387 */ /* 0x0001e20000100a00 */
[----:B------:R1:W-:Y:S04]  /*334f0*/  STL.64 [R1+0x138], R14 ;  /* 0x0001380e01007387 */ /* 0x0003e80000100a00 */
[----:B0-----:R-:W2:Y:S01]  /*33500*/  LDL.LU R12, [R1+0x30] ;  /* 0x00003000010c7983 */ /* 0x001ea20000300800 */
[----:B------:R-:W2:Y:S02]  /*33510*/  LDL.LU R13, [R1+0x34] ;  /* 0x00003400010d7983 */ /* 0x000ea40000300800 */
[----:B-1----:R-:W-:Y:S01]  /*33520*/  IMAD.MOV.U32 R14, RZ, RZ, R3 ;  /* 0x000000ffff0e7224 */ /* 0x002fe200078e0003 */
[----:B------:R-:W-:Y:S01]  /*33530*/  MOV R15, R2 ;  /* 0x00000002000f7202 */ /* 0x000fe20000000f00 */
        /* <DEDUP_REMOVED lines=18> */
[----:B------:R-:W0:Y:S04]  /*33660*/  S2R R23, SR_TID.X ;  /* 0x0000000000177919 */ /* 0x000e280000002100 */
[----:B------:R-:W1:Y:S01]  /*33670*/  S2R R22, SR_TID.X ;  /* 0x0000000000167919 */ /* 0x000e620000002100 */
[----:B0-----:R-:W-:-:S03]  /*33680*/  LOP3.LUT R21, R23, 0x7, RZ, 0xc0, !PT ;  /* 0x0000000717157812 */ /* 0x001fc600078ec0ff */
[----:B--2---:R-:W-:Y:S01]  /*33690*/  STL.64 [R1+0x2828], R14 ;  /* 0x0028280e01007387 */ /* 0x004fe20000100a00 */
[----:B------:R3:W-:Y:S02]  /*336a0*/  STL.64 [R1+0x2820], R12 ;  /* 0x0028200c01007387 */ /* 0x0007e40000100a00 */
[----:B---3--:R-:W-:Y:S02]  /*336b0*/  IMAD.MOV.U32 R12, RZ, RZ, R3 ;  /* 0x000000ffff0c7224 */ /* 0x008fe400078e0003 */
[----:B------:R-:W2:Y:S01]  /*336c0*/  LDL.LU R3, [R1+0x2860] ;  /* 0x0028600001037983 */ /* 0x000ea20000300800 */
[----:B------:R-:W3:Y:S02]  /*336d0*/  LDL.LU R13, [R1+0x24] ;  /* 0x00002400010d7983 */ /* 0x000ee40000300800 */
[----:B------:R-:W3:Y:S02]  /*336e0*/  LDL.LU R14, [R1+0x28] ;  /* 0x00002800010e7983 */ /* 0x000ee40000300800 */
[----:B------:R-:W3:Y:S01]  /*336f0*/  LDL.LU R15, [R1+0x2c] ;  /* 0x00002c00010f7983 */ /* 0x000ee20000300800 */
[----:B------:R-:W3:Y:S01]  /*33700*/  LDL R19, [R1+0x73c] ;  /* 0x00073c0001137983 */ /* 0x000ee20000100800 */
[----:B------:R-:W-:Y:S01]  /*33710*/  IMAD.SHL.U32 R20, R21, 0x10, RZ ;  /* 0x0000001015147824 */ /* 0x000fe200078e00ff */
[----:B-1----:R-:W-:-:S02]  /*33720*/  LOP3.LUT R23, R22, 0x7, RZ, 0xc0, !PT ;  /* 0x0000000716177812 */ /* 0x002fc400078ec0ff */
[C---:B------:R-:W-:Y:S02]  /*33730*/  SHF.L.U32 R21, R22.reuse, 0x1, RZ ;  /* 0x0000000116157819 */ /* 0x040fe400000006ff */
[----:B------:R-:W-:Y:S01]  /*33740*/  LEA R23, R23, R20, 0x8 ;  /* 0x0000001417177211 */ /* 0x000fe200078e40ff */
[----:B------:R-:W-:-:S03]  /*33750*/  LOP3.LUT R22, R22, 0x10, RZ, 0xc0, !PT ;  /* 0x0000001016167812 */ /* 0x000fc600078ec0ff */
[----:B------:R-:W-:-:S05]  /*33760*/  LOP3.LUT R23, R23, 0x10, R21, 0x78, !PT ;  /* 0x0000001017177812 */ /* 0x000fca00078e7815 */
[----:B------:R-:W-:-:S05]  /*33770*/  IMAD R23, R22, 0x80, R23 ;  /* 0x0000008016177824 */ /* 0x000fca00078e0217 */
[----:B------:R-:W-:-:S05]  /*33780*/  LOP3.LUT R23, R23, 0x20, RZ, 0x3c, !PT ;  /* 0x0000002017177812 */ /* 0x000fca00078e3cff */
[----:B------:R-:W0:Y:S04]  /*33790*/  LDSM.16.MT88.4 R24, [R23+0x17080] ;  /* 0x017080001718783b */ /* 0x000e280000004200 */
[----:B0-----:R-:W-:Y:S01]  /*337a0*/  STL.64 [R1+0x10], R24 ;  /* 0x0000101801007387 */ /* 0x001fe20000100a00 */
[----:B------:R-:W-:Y:S02]  /*337b0*/  STL.64 [R1+0x18], R26 ;  /* 0x0000181a01007387 */ /* 0x000fe40000100a00 */
[----:B----4-:R-:W-:Y:S01]  /*337c0*/  LDSM.16.MT88.4 R24, [R2+0x17000] ;  /* 0x017000000218783b */ /* 0x010fe20000004200 */
[----:B--2---:R-:W0:Y:S04]  /*337d0*/  LDSM.16.MT88.4 R20, [R3+0x17000] ;  /* 0x017000000314783b */ /* 0x004e280000004200 */
[----:B---3--:R1:W-:Y:S04]  /*337e0*/  STL [R1+0x27f8], R19 ;  /* 0x0027f81301007387 */ /* 0x0083e80000100800 */
[----:B0-----:R-:W-:Y:S01]  /*337f0*/  STL.64 [R1], R20 ;  /* 0x0000001401007387 */ /* 0x001fe20000100a00 */
[----:B------:R-:W-:Y:S02]  /*33800*/  STL.64 [R1+0x8], R22 ;  /* 0x0000081601007387 */ /* 0x000fe40000100a00 */
[----:B------:R-:W2:Y:S02]  /*33810*/  LDL.LU R16, [R1+0x90] ;  /* 0x0000900001107983 */ /* 0x000ea40000300800 */
[----:B------:R-:W2:Y:S01]  /*33820*/  LDL.LU R17, [R1+0x94] ;  /* 0x0000940001117983 */ /* 0x000ea20000300800 */
[----:B------:R-:W3:Y:S01]  /*33830*/  LDL.LU R18, [R1+0x98] ;  /* 0x0000980001127983 */ /* 0x000ee20000300800 */
[----:B-1----:R-:W3:Y:S03]  /*33840*/  LDL.LU R19, [R1+0x9c] ;  /* 0x00009c0001137983 */ /* 0x002ee60000300800 */
[----:B------:R-:W0:Y:S01]  /*33850*/  LDSM.16.MT88.4 R20, [R3+0x17080] ;  /* 0x017080000314783b */ /* 0x000e220000004200 */
[----:B------:R-:W-:Y:S03]  /*33860*/  HMMA.16816.F32 R8, R12, R4, R8 ;  /* 0x000000040c08723c */ /* 0x000fe60000001808 */
[----:B---3--:R-:W-:Y:S01]  /*33870*/  STL.64 [R1+0x2838], R18 ;  /* 0x0028381201007387 */ /* 0x008fe20000100a00 */
[----:B--2---:R1:W-:Y:S03]  /*33880*/  STL.64 [R1+0x2830], R16 ;  /* 0x0028301001007387 */ /* 0x0043e60000100a00 */
        /* <DEDUP_REMOVED lines=8> */
[----:B------:R-:W-:-:S02]  /*33910*/  MOV R21, R6 ;  /* 0x0000000600157202 */ /* 0x000fc40000000f00 */
[----:B------:R-:W4:Y:S02]  /*33920*/  LDL.LU R6, [R1+0x285c] ;  /* 0x00285c0001067983 */ /* 0x000f240000300800 */
[----:B------:R-:W2:Y:S01]  /*33930*/  LDL.LU R7, [R1+0x2858] ;  /* 0x0028580001077983 */ /* 0x000ea20000300800 */
[----:B------:R-:W3:Y:S01]  /*33940*/  LDL.LU R23, [R1+0x4c] ;  /* 0x00004c0001177983 */ /* 0x000ee20000300800 */
[----:B------:R-:W-:Y:S02]  /*33950*/  STL.64 [R1+0x27c8], R26 ;  /* 0x0027c81a01007387 */ /* 0x000fe40000100a00 */
[----:B------:R0:W-:Y:S01]  /*33960*/  STL.64 [R1+0x27c0], R24 ;  /* 0x0027c01801007387 */ /* 0x0001e20000100a00 */
[----:B------:R-:W-:Y:S01]  /*33970*/  MOV R5, R10 ;  /* 0x0000000a00057202 */ /* 0x000fe20000000f00 */
[----:B------:R-:W-:Y:S01]  /*33980*/  IMAD.MOV.U32 R4, RZ, RZ, R11 ;  /* 0x000000ffff047224 */ /* 0x000fe200078e000b */
[----:B0-----:R-:W3:Y:S01]  /*33990*/  LDL.LU R24, [R1+0x50] ;  /* 0x0000500001187983 */ /* 0x001ee20000300800 */
[----:B------:R-:W3:Y:S01]  /*339a0*/  LDL.LU R25, [R1+0x54] ;  /* 0x0000540001197983 */ /* 0x000ee20000300800 */
[----:B----4-:R-:W-:Y:S01]  /*339b0*/  MOV R26, R6 ;  /* 0x00000006001a7202 */ /* 0x010fe20000000f00 */
[----:B--2---:R-:W-:Y:S01]  /*339c0*/  IMAD.MOV.U32 R27, RZ, RZ, R7 ;  /* 0x000000ffff1b7224 */ /* 0x004fe200078e0007 */
[----:B------:R-:W3:Y:S01]  /*339d0*/  LDL.LU R6, [R1+0x2854] ;  /* 0x0028540001067983 */ /* 0x000ee20000300800 */
[----:B------:R-:W3:Y:S02]  /*339e0*/  LDL.LU R7, [R1+0x2850] ;  /* 0x0028500001077983 */ /* 0x000ee40000300800 */
[----:B------:R-:W-:Y:S02]  /*339f0*/  STL.64 [R1+0xf0], R8 ;  /* 0x0000f00801007387 */ /* 0x000fe40000100a00 */
[----:B------:R-:W0:Y:S04]  /*33a00*/  LDSM.16.MT88.4 R8, [R2+0x17080] ;  /* 0x017080000208783b */ /* 0x000e280000004200 */
[----:B0-----:R-:W-:Y:S01]  /*33a10*/  STL.64 [R1+0x70], R8 ;  /* 0x0000700801007387 */ /* 0x001fe20000100a00 */
[----:B------:R0:W-:Y:S03]  /*33a20*/  STL.64 [R1+0x78], R10 ;  /* 0x0000780a01007387 */ /* 0x0001e60000100a00 */
[----:B0-----:R-:W2:Y:S01]  /*33a30*/  LDL.LU.64 R10, [R1+0x2848] ;  /* 0x00284800010a7983 */ /* 0x001ea20000300a00 */
[----:B------:R-:W4:Y:S02]  /*33a40*/  LDL.LU.64 R8, [R1+0x2840] ;  /* 0x0028400001087983 */ /* 0x000f240000300a00 */
[----:B----4-:R-:W-:Y:S01]  /*33a50*/  HMMA.16816.F32 R12, R12, R8, R16 ;  /* 0x000000080c0c723c */ /* 0x010fe20000001810 */
[----:B------:R-:W4:Y:S01]  /*33a60*/  LDL.LU.64 R18, [R1+0x2838] ;  /* 0x0028380001127983 */ /* 0x000f220000300a00 */
[----:B------:R-:W4:Y:S11]  /*33a70*/  LDL.LU.64 R16, [R1+0x2830] ;  /* 0x0028300001107983 */ /* 0x000f360000300a00 */
        /* <DEDUP_REMOVED lines=13> */
[----:B------:R-:W4:Y:S01]  /*33b50*/  LDL.LU.64 R14, [R1+0x2808] ;  /* 0x00280800010e7983 */ /* 0x000f220000300a00 */
[----:B------:R-:W4:Y:S11]  /*33b60*/  LDL.LU.64 R12, [R1+0x2800] ;  /* 0x00280000010c7983 */ /* 0x000f360000300a00 */
[----:B------:R-:W-:Y:S10]  /*33b70*/  @!UPT UIADD3 URZ, URZ, URZ, URZ ;  /* 0x0000003f3f3ff290 */ /* 0x000ff4000fffe03f */
[----:B------:R0:W-:Y:S01]  /*33b80*/  STL.64 [R1+0x110], R20 ;  /* 0x0001101401007387 */ /* 0x0001e20000100a00 */
[----:B------:R-:W-:Y:S03]  /*33b90*/  STL.64 [R1+0x118], R22 ;  /* 0x0001181601007387 */ /* 0x000fe60000100a00 */
[----:B0-----:R-:W2:Y:S01]  /*33ba0*/  LDL.LU R20, [R1+0x80] ;  /* 0x0000800001147983 */ /* 0x001ea20000300800 */
[----:B------:R-:W-:Y:S02]  /*33bb0*/  MOV R21, R28 ;  /* 0x0000001c00157202 */ /* 0x000fe40000000f00 */
[----:B------:R-:W3:Y:S01]  /*33bc0*/  LDL.LU R28, [R1+0x27fc] ;  /* 0x0027fc00011c7983 */ /* 0x000ee20000300800 */
[C---:B----4-:R-:W-:Y:S11]  /*33bd0*/  HMMA.16816.F32 R16, R12.reuse, R6, R16 ;  /* 0x000000060c10723c */ /* 0x050ff60000001810 */
[----:B------:R-:W-:Y:S11]  /*33be0*/  @!UPT UIADD3 URZ, URZ, URZ, URZ ;  /* 0x0000003f3f3ff290 */ /* 0x000ff6000fffe03f */
[----:B------:R-:W-:Y:S01]  /*33bf0*/  @!UPT UIADD3 URZ, URZ, URZ, URZ ;  /* 0x0000003f3f3ff290 */ /* 0x000fe2000fffe03f */
[----:B------:R0:W-:Y:S04]  /*33c00*/  STL.64 [R1+0x108], R18 ;  /* 0x0001081201007387 */ /* 0x0001e80000100a00 */
[----:B0-----:R-:W4:Y:S01]  /*33c10*/  LDL.LU R19, [R1+0x27f8] ;  /* 0x0027f80001137983 */ /* 0x001f220000300800 */
[----:B------:R-:W-:Y:S01]  /*33c20*/  HMMA.16816.F32 R12, R12, R10, R24 ;  /* 0x0000000a0c0c723c */ /* 0x000fe20000001818 */
[----:B------:R-:W-:Y:S01]  /*33c30*/  MOV R9, R17 ;  /* 0x0000001100097202 */ /* 0x000fe20000000f00 */
[----:B------:R-:W-:Y:S02]  /*33c40*/  IMAD.MOV.U32 R8, RZ, RZ, R16 ;  /* 0x000000ffff087224 */ /* 0x000fe400078e0010 */
[----:B------:R-:W-:Y:S01]  /*33c50*/  IMAD.MOV.U32 R22, RZ, RZ, R29 ;  /* 0x000000ffff167224 */ /* 0x000fe200078e001d */
[----:B------:R-:W-:Y:S01]  /*33c60*/  MOV R23, R0 ;  /* 0x0000000000177202 */ /* 0x000fe20000000f00 */
[----:B------:R-:W-:Y:S01]  /*33c70*/  STL [R1+0x2740], R9 ;  /* 0x0027400901007387 */ /* 0x000fe20000100800 */
[----:B------:R-:W-:Y:S11]  /*33c80*/  STL [R1+0x273c], R8 ;  /* 0x00273c0801007387 */ /* 0x000ff60000100800 */
[----:B------:R-:W-:Y:S05]  /*33c90*/  @!UPT UIADD3 URZ, URZ, URZ, URZ ;  /* 0x0000003f3f3ff290 */ /* 0x000fea000fffe03f */
[----:B------:R-:W-:Y:S01]  /*33ca0*/  STL.64 [R1+0xd0], R12 ;  /* 0x0000d00c01007387 */ /* 0x000fe20000100a00 */
[----:B------:R-:W-:Y:S01]  /*33cb0*/  IMAD.MOV.U32 R29, RZ, RZ, R14 ;  /* 0x000000ffff1d7224 */ /* 0x000fe200078e000e */
[----:B------:R-:W-:Y:S02]  /*33cc0*/  MOV R0, R15 ;  /* 0x0000000f00007202 */ /* 0x000fe40000000f00 */
[----:B---3--:R-:W0:Y:S04]  /*33cd0*/  LDSM.16.MT88.4 R12, [R28+0x18000] ;  /* 0x018000001c0c783b */ /* 0x008e280000004200 */
[----:B------:R-:W-:Y:S01]  /*33ce0*/  STL [R1+0x2718], R29 ;  /* 0x0027181d01007387 */ /* 0x000fe20000100800 */
[----:B------:R-:W-:Y:S01]  /*33cf0*/  STL [R1+0x2714], R0 ;  /* 0x0027140001007387 */ /* 0x000fe20000100800 */
[----:B0-----:R-:W-:Y:S01]  /*33d00*/  MOV R8, R13 ;  /* 0x0000000d00087202 */ /* 0x001fe20000000f00 */
[----:B------:R-:W-:Y:S01]  /*33d10*/  IMAD.MOV.U32 R9, RZ, RZ, R12 ;  /* 0x000000ffff097224 */ /* 0x000fe200078e000c */
[----:B------:R-:W-:Y:S03]  /*33d20*/  STL.64 [R1+0x68], R14 ;  /* 0x0000680e01007387 */ /* 0x000fe60000100a00 */
[----:B------:R0:W-:Y:S01]  /*33d30*/  STL [R1+0x2748], R8 ;  /* 0x0027480801007387 */ /* 0x0001e20000100800 */
[----:B------:R1:W-:Y:S01]  /*33d40*/  STL [R1+0x2744], R9 ;  /* 0x0027440901007387 */ /* 0x0003e20000100800 */
[----:B------:R3:W-:Y:S03]  /*33d50*/  STL.64 [R1+0x27e0], R10 ;  /* 0x0027e00a01007387 */ /* 0x0007e60000100a00 */
[----:B0-----:R-:W2:Y:S01]  /*33d60*/  LDL.LU R8, [R1+0x140] ;  /* 0x0001400001087983 */ /* 0x001ea20000300800 */
[----:B-1----:R-:W2:Y:S03]  /*33d70*/  LDL.LU R9, [R1+0x144] ;  /* 0x0001440001097983 */ /* 0x002ea60000300800 */
[----:B---3--:R-:W2:Y:S01]  /*33d80*/  LDL.LU R10, [R1+0x148] ;  /* 0x00014800010a7983 */ /* 0x008ea20000300800 */
[----:B------:R-:W2:Y:S03]  /*33d90*/  LDL.LU R11, [R1+0x14c] ;  /* 0x00014c00010b7983 */ /* 0x000ea60000300800 */
[----:B----4-:R-:W0:Y:S02]  /*33da0*/  LDSM.16.M88.4 R12, [R19+0x20300] ;  /* 0x02030000130c783b */ /* 0x010e240000000200 */
[----:B------:R-:W1:Y:S02]  /*33db0*/  LDSM.16.M88.4 R16, [R19+0x30300] ;  /* 0x030300001310783b */ /* 0x000e640000000200 */
[----:B0-----:R-:W-:Y:S02]  /*33dc0*/  STL [R1+0x2720], R12 ;  /* 0x0027200c01007387 */ /* 0x001fe40000100800 */
[----:B------:R-:W-:Y:S02]  /*33dd0*/  STL [R1+0x271c], R13 ;  /* 0x00271c0d01007387 */ /* 0x000fe40000100800 */
[----:B------:R-:W-:Y:S02]  /*33de0*/  STL [R1+0x2710], R14 ;  /* 0x0027100e01007387 */ /* 0x000fe40000100800 */
[----:B------:R-:W-:Y:S01]  /*33df0*/  STL [R1+0x25cc], R15 ;  /* 0x0025cc0f01007387 */ /* 0x000fe20000100800 */
[----:B------:R-:W3:Y:S01]  /*33e00*/  LDL.LU R24, [R1+0x1d0] ;  /* 0x0001d00001187983 */ /* 0x000ee20000300800 */
[----:B------:R-:W3:Y:S02]  /*33e10*/  LDL.LU R25, [R1+0x1d4] ;  /* 0x0001d40001197983 */ /* 0x000ee40000300800 */
[----:B------:R-:W4:Y:S02]  /*33e20*/  LDL.LU R26, [R1+0x1d8] ;  /* 0x0001d800011a7983 */ /* 0x000f240000300800 */
[----:B------:R-:W4:Y:S01]  /*33e30*/  LDL.LU R27, [R1+0x1dc] ;  /* 0x0001dc00011b7983 */ /* 0x000f220000300800 */
[----:B------:R-:W0:Y:S01]  /*33e40*/  LDSM.16.MT88.4 R12, [R28+0x18080] ;  /* 0x018080001c0c783b */ /* 0x000e220000004200 */
[----:B--2---:R-:W-:Y:S11]  /*33e50*/  HMMA.16816.F32 R8, R20, R6, R8 ;  /* 0x000000061408723c */ /* 0x004ff60000001808 */
[----:B------:R-:W-:Y:S11]  /*33e60*/  @!UPT UIADD3 URZ, URZ, URZ, URZ ;  /* 0x0000003f3f3ff290 */ /* 0x000ff6000fffe03f */
[----:B------:R-:W-:Y:S02]  /*33e70*/  @!UPT UIADD3 URZ, URZ, URZ, URZ ;  /* 0x0000003f3f3ff290 */ /* 0x000fe4000fffe03f */
[----:B------:R-:W-:Y:S02]  /*33e80*/  IMAD.MOV.U32 R29, RZ, RZ, R8 ;  /* 0x000000ffff1d7224 */ /* 0x000fe400078e0008 */
[----:B------:R-:W2:Y:S01]  /*33e90*/  S2R R8, SR_TID.X ;  /* 0x0000000000087919 */ /* 0x000ea20000002100 */
[----:B------:R-:W-:Y:S02]  /*33ea0*/  MOV R0, R9 ;  /* 0x0000000900007202 */ /* 0x000fe40000000f00 */
[----:B------:R-:W0:Y:S01]  /*33eb0*/  S2R R9, SR_TID.X ;  /* 0x0000000000097919 */ /* 0x000e220000002100 */
[----:B----4-:R-:W-:Y:S01]  /*33ec0*/  STL.64 [R1+0x27f0], R26 ;  /* 0x0027f01a01007387 */ /* 0x010fe20000100a00 */
[----:B---3--:R-:W-:Y:S02]  /*33ed0*/  STL.64 [R1+0x27e8], R24 ;  /* 0x0027e81801007387 */ /* 0x008fe40000100a00 */
[----:B-1----:R-:W-:Y:S02]  /*33ee0*/  STL.64 [R1+0x2708], R18 ;  /* 0x0027081201007387 */ /* 0x002fe40000100a00 */
[----:B------:R1:W-:Y:S02]  /*33ef0*/  STL.64 [R1+0x2700], R16 ;  /* 0x0027001001007387 */ /* 0x0003e40000100a00 */
[----:B-1----:R-:W3:Y:S01]  /*33f00*/  LDL.LU R16, [R1+0x10] ;  /* 0x0000100001107983 */ /* 0x002ee20000300800 */
[----:B------:R-:W3:Y:S02]  /*33f10*/  LDL.LU R17, [R1+0x14] ;  /* 0x0000140001117983 */ /* 0x000ee40000300800 */
[----:B------:R-:W3:Y:S02]  /*33f20*/  LDL.LU R18, [R1+0x18] ;  /* 0x0000180001127983 */ /* 0x000ee40000300800 */
[----:B------:R-:W3:Y:S01]  /*33f30*/  LDL.LU R19, [R1+0x1c] ;  /* 0x00001c0001137983 */ /* 0x000ee20000300800 */
[----:B0-----:R-:W-:Y:S01]  /*33f40*/  STL.64 [R1+0x50], R12 ;  /* 0x0000500c01007387 */ /* 0x001fe20000100a00 */
[----:B------:R0:W-:Y:S02]  /*33f50*/  STL.64 [R1+0x58], R14 ;  /* 0x0000580e01007387 */ /* 0x0001e40000100a00 */
[----:B0-----:R-:W-:Y:S01]  /*33f60*/  MOV R15, R11 ;  /* 0x0000000b000f7202 */ /* 0x001fe20000000f00 */
[----:B--2---:R-:W-:-:S02]  /*33f70*/  LOP3.LUT R11, R8, 0x7, RZ, 0xc0, !PT ;  /* 0x00000007080b7812 */ /* 0x004fc400078ec0ff */
[----:B------:R-:W-:Y:S01]  /*33f80*/  IMAD.MOV.U32 R14, RZ, RZ, R10 ;  /* 0x000000ffff0e7224 */ /* 0x000fe200078e000a */
[----:B------:R-:W-:Y:S02]  /*33f90*/  LOP3.LUT R8, R9, 0x7, RZ, 0xc0, !PT ;  /* 0x0000000709087812 */ /* 0x000fe400078ec0ff */
[----:B------:R-:W-:Y:S01]  /*33fa0*/  IMAD.SHL.U32 R10, R11, 0x10, RZ ;  /* 0x000000100b0a7824 */ /* 0x000fe200078e00ff */
[----:B------:R-:W-:-:S03]  /*33fb0*/  SHF.L.U32 R11, R9, 0x1, RZ ;  /* 0x00000001090b7819 */ /* 0x000fc600000006ff */
[----:B------:R-:W-:Y:S01]  /*33fc0*/  IMAD R8, R8, 0x100, R10 ;  /* 0x0000010008087824 */ /* 0x000fe200078e020a */
[----:B------:R-:W-:-:S04]  /*33fd0*/  LOP3.LUT R9, R9, 0x10, RZ, 0xc0, !PT ;  /* 0x0000001009097812 */ /* 0x000fc800078ec0ff */
[----:B------:R-:W-:-:S04]  /*33fe0*/  LOP3.LUT R8, R8, 0x10, R11, 0x78, !PT ;  /* 0x0000001008087812 */ /* 0x000fc800078e780b */
[----:B------:R-:W-:-:S04]  /*33ff0*/  LEA R8, R9, R8, 0x7 ;  /* 0x0000000809087211 */ /* 0x000fc800078e38ff */
[----:B------:R-:W-:-:S05]  /*34000*/  LOP3.LUT R8, R8, 0x20, RZ, 0x3c, !PT ;  /* 0x0000002008087812 */ /* 0x000fca00078e3cff */
[----:B------:R-:W0:Y:S02]  /*34010*/  LDSM.16.MT88.4 R24, [R8+0x18000] ;  /* 0x018000000818783b */ /* 0x000e240000004200 */
[----:B------:R-:W1:Y:S02]  /*34020*/  LDSM.16.MT88.4 R8, [R8+0x18080] ;  /* 0x018080000808783b */ /* 0x000e640000004200 */
[----:B------:R-:W-:Y:S02]  /*34030*/  STL [R1+0x2730], R15 ;  /* 0x0027300f01007387 */ /* 0x000fe40000100800 */
[----:B------:R-:W-:Y:S02]  /*34040*/  STL [R1+0x272c], R29 ;  /* 0x00272c1d01007387 */ /* 0x000fe40000100800 */
[----:B------:R-:W-:Y:S02]  /*34050*/  STL [R1+0x2728], R0 ;  /* 0x0027280001007387 */ /* 0x000fe40000100800 */
[----:B------:R2:W-:Y:S01]  /*34060*/  STL [R1+0x2724], R14 ;  /* 0x0027240e01007387 */ /* 0x0005e20000100800 */
[----:B------:R-:W4:Y:S01]  /*34070*/  LDL.LU R12, [R1+0x1c0] ;  /* 0x0001c000010c7983 */ /* 0x000f220000300800 */
[----:B------:R-:W4:Y:S03]  /*34080*/  LDL.LU R13, [R1+0x1c4] ;  /* 0x0001c400010d7983 */ /* 0x000f260000300800 */
[----:B--2---:R-:W4:Y:S01]  /*34090*/  LDL.LU R14, [R1+0x1c8] ;  /* 0x0001c800010e7983 */ /* 0x004f220000300800 */
[----:B------:R-:W4:Y:S03]  /*340a0*/  LDL.LU R15, [R1+0x1cc] ;  /* 0x0001cc00010f7983 */ /* 0x000f260000300800 */
[----:B0-----:R-:W-:Y:S01]  /*340b0*/  STL.64 [R1+0x40], R24 ;  /* 0x0000401801007387 */ /* 0x001fe20000100a00 */
[----:B------:R0:W-:Y:S03]  /*340c0*/  STL.64 [R1+0x48], R26 ;  /* 0x0000481a01007387 */ /* 0x0001e60000100a00 */
[----:B0-----:R-:W3:Y:S01]  /*340d0*/  LDL.LU.64 R26, [R1+0x27f0] ;  /* 0x0027f000011a7983 */ /* 0x001ee20000300a00 */
[----:B------:R-:W3:Y:S02]  /*340e0*/  LDL.LU.64 R24, [R1+0x27e8] ;  /* 0x0027e80001187983 */ /* 0x000ee40000300a00 */
[----:B-1----:R-:W-:Y:S02]  /*340f0*/  STL.64 [R1+0x30], R8 ;  /* 0x0000300801007387 */ /* 0x002fe40000100a00 */
[----:B------:R-:W-:Y:S02]  /*34100*/  STL.64 [R1+0x38], R10 ;  /* 0x0000380a01007387 */ /* 0x000fe40000100a00 */
[----:B------:R-:W0:Y:S04]  /*34110*/  LDSM.16.MT88.4 R8, [R3+0x18000] ;  /* 0x018000000308783b */ /* 0x000e280000004200 */
[----:B0-----:R-:W-:Y:S01]  /*34120*/  STL.64 [R1+0x20], R8 ;  /* 0x0000200801007387 */ /* 0x001fe20000100a00 */
[----:B------:R0:W-:Y:S03]  /*34130*/  STL.64 [R1+0x28], R10 ;  /* 0x0000280a01007387 */ /* 0x0001e60000100a00 */
[----:B0-----:R-:W4:Y:S01]  /*34140*/  LDL.LU.64 R10, [R1+0x27e0] ;  /* 0x0027e000010a7983 */ /* 0x001f220000300a00 */
[----:B---3--:R-:W-:Y:S08]  /*34150*/  HMMA.16816.F32 R24, R16, R6, R24 ;  /* 0x000000061018723c */ /* 0x008ff00000001818 */
[----:B----4-:R-:W-:Y:S11]  /*34160*/  HMMA.16816.F32 R20, R20, R10, R12 ;  /* 0x0000000a1414723c */ /* 0x010ff6000000180c */
[----:B------:R-:W-:Y:S11]  /*34170*/  @!UPT UIADD3 URZ, URZ, URZ, URZ ;  /* 0x0000003f3f3ff290 */ /* 0x000ff6000fffe03f */
[----:B------:R-:W-:Y:S02]  /*34180*/  @!UPT UIADD3 URZ, URZ, URZ, URZ ;  /* 0x0000003f3f3ff290 */ /* 0x000fe4000fffe03f */
[----:B------:R-:W-:Y:S01]  /*34190*/  IMAD.MOV.U32 R0, RZ, RZ, R20 ;  /* 0x000000ffff007224 */ /* 0x000fe200078e0014 */
[----:B------:R-:W-:Y:S02]  /*341a0*/  MOV R13, R23 ;  /* 0x00000017000d7202 */ /* 0x000fe40000000f00 */
[----:B------:R-:W-:Y:S01]  /*341b0*/  MOV R14, R21 ;  /* 0x00000015000e7202 */ /* 0x000fe20000000f00 */
[----:B------:R-:W2:Y:S01]  /*341c0*/  LDL.LU R20, [R1+0x150] ;  /* 0x0001500001147983 */ /* 0x000ea20000300800 */
[----:B------:R-:W-:Y:S02]  /*341d0*/  IMAD.MOV.U32 R12, RZ, RZ, R22 ;  /* 0x000000ffff0c7224 */ /* 0x000fe400078e0016 */
[----:B------:R-:W2:Y:S02]  /*341e0*/  LDL.LU R21, [R1+0x154] ;  /* 0x0001540001157983 */ /* 0x000ea40000300800 */
[----:B------:R-:W2:Y:S01]  /*341f0*/  LDL.LU R22, [R1+0x158] ;  /* 0x0001580001167983 */ /* 0x000ea20000300800 */
[----:B------:R-:W2:Y:S01]  /*34200*/  LDL.LU R23, [R1+0x15c] ;  /* 0x00015c0001177983 */ /* 0x000ea20000300800 */
[----:B------:R-:W-:Y:S02]  /*34210*/  STL [R1+0x2750], R13 ;  /* 0x0027500d01007387 */ /* 0x000fe40000100800 */
[----:B------:R-:W-:Y:S02]  /*34220*/  STL [R1+0x274c], R0 ;  /* 0x00274c0001007387 */ /* 0x000fe40000100800 */
[----:B------:R-:W-:Y:S01]  /*34230*/  STL [R1+0x2738], R14 ;  /* 0x0027380e01007387 */ /* 0x000fe20000100800 */
[----:B------:R-:W-:Y:S02]  /*34240*/  STL [R1+0x2734], R12 ;  /* 0x0027340c01007387 */ /* 0x000fe40000100800 */
[----:B------:R-:W0:Y:S04]  /*34250*/  LDSM.16.MT88.4 R12, [R3+0x18080] ;  /* 0x01808000030c783b */ /* 0x000e280000004200 */
[----:B------:R-:W-:Y:S01]  /*34260*/  STL [R1+0x2754], R3 ;  /* 0x0027540301007387 */ /* 0x000fe20000100800 */
[----:B------:R-:W-:Y:S01]  /*34270*/  MOV R29, R27 ;  /* 0x0000001b001d7202 */ /* 0x000fe20000000f00 */
[----:B0-----:R0:W-:Y:S01]  /*34280*/  STL.64 [R1+0x80], R12 ;  /* 0x0000800c01007387 */ /* 0x0011e20000100a00 */
[----:B------:R1:W-:Y:S01]  /*34290*/  STL.64 [R1+0x88], R14 ;  /* 0x0000880e01007387 */ /* 0x0003e20000100a00 */
[----:B0-----:R-:W-:Y:S01]  /*342a0*/  MOV R12, R25 ;  /* 0x00000019000c7202 */ /* 0x001fe20000000f00 */
[----:B-1----:R-:W-:-:S02]  /*342b0*/  IMAD.MOV.U32 R14, RZ, RZ, R24 ;  /* 0x000000ffff0e7224 */ /* 0x002fc400078e0018 */
[----:B------:R-:W-:Y:S01]  /*342c0*/  IMAD.MOV.U32 R15, RZ, RZ, R26 ;  /* 0x000000ffff0f7224 */ /* 0x000fe200078e001a */
[----:B------:R-:W3:Y:S01]  /*342d0*/  LDL.LU R24, [R1+0x190] ;  /* 0x0001900001187983 */ /* 0x000ee20000300800 */
[----:B------:R-:W3:Y:S02]  /*342e0*/  LDL.LU R25, [R1+0x194] ;  /* 0x0001940001197983 */ /* 0x000ee40000300800 */
[----:B------:R-:W3:Y:S02]  /*342f0*/  LDL.LU R26, [R1+0x198] ;  /* 0x00019800011a7983 */ /* 0x000ee40000300800 */
[----:B------:R-:W3:Y:S01]  /*34300*/  LDL.LU R27, [R1+0x19c] ;  /* 0x00019c00011b7983 */ /* 0x000ee20000300800 */
[----:B------:R-:W-:Y:S01]  /*34310*/  STL [R1+0x2764], R29 ;  /* 0x0027641d01007387 */ /* 0x000fe20000100800 */
[----:B------:R-:W-:Y:S02]  /*34320*/  STL [R1+0x2760], R15 ;  /* 0x0027600f01007387 */ /* 0x000fe40000100800 */
[----:B------:R0:W-:Y:S02]  /*34330*/  STL [R1+0x275c], R12 ;  /* 0x00275c0c01007387 */ /* 0x0001e40000100800 */
[----:B------:R1:W-:Y:S01]  /*34340*/  STL [R1+0x2758], R14 ;  /* 0x0027580e01007387 */ /* 0x0003e20000100800 */
[----:B0-----:R-:W4:Y:S01]  /*34350*/  LDL.LU R12, [R1+0x1b0] ;  /* 0x0001b000010c7983 */ /* 0x001f220000300800 */
[----:B------:R-:W4:Y:S02]  /*34360*/  LDL.LU R13, [R1+0x1b4] ;  /* 0x0001b400010d7983 */ /* 0x000f240000300800 */
[----:B-1----:R-:W4:Y:S02]  /*34370*/  LDL.LU R14, [R1+0x1b8] ;  /* 0x0001b800010e7983 */ /* 0x002f240000300800 */
[----:B------:R-:W4:Y:S02]  /*34380*/  LDL.LU R15, [R1+0x1bc] ;  /* 0x0001bc00010f7983 */ /* 0x000f240000300800 */
[----:B----4-:R-:W-:Y:S11]  /*34390*/  HMMA.16816.F32 R12, R16, R10, R12 ;  /* 0x0000000a100c723c */ /* 0x010ff6000000180c */
[----:B------:R-:W-:Y:S11]  /*343a0*/  @!UPT UIADD3 URZ, URZ, URZ, URZ ;  /* 0x0000003f3f3ff290 */ /* 0x000ff6000fffe03f */
[----:B------:R-:W-:Y:S02]  /*343b0*/  @!UPT UIADD3 URZ, URZ, URZ, URZ ;  /* 0x0000003f3f3ff290 */ /* 0x000fe4000fffe03f */
[----:B------:R-:W-:Y:S01]  /*343c0*/  MOV R16, R15 ;  /* 0x0000000f00107202 */ /* 0x000fe20000000f00 */
[----:B------:R-:W-:Y:S01]  /*343d0*/  IMAD.MOV.U32 R17, RZ, RZ, R14 ;  /* 0x000000ffff117224 */ /* 0x000fe200078e000e */
[----:B------:R-:W-:Y:S01]  /*343e0*/  MOV R18, R13 ;  /* 0x0000000d00127202 */ /* 0x000fe20000000f00 */
[----:B------:R-:W-:Y:S02]  /*343f0*/  IMAD.MOV.U32 R19, RZ, RZ, R12 ;  /* 0x000000ffff137224 */ /* 0x000fe400078e000c */
[----:B------:R0:W-:Y:S01]  /*34400*/  STL [R1+0x2774], R16 ;  /* 0x0027741001007387 */ /* 0x0001e20000100800 */
[----:B------:R1:W-:Y:S02]  /*34410*/  STL [R1+0x2770], R17 ;  /* 0x0027701101007387 */ /* 0x0003e40000100800 */
[----:B------:R4:W-:Y:S02]  /*34420*/  STL [R1+0x276c], R18 ;  /* 0x00276c1201007387 */ /* 0x0009e40000100800 */
[----:B------:R2:W-:Y:S01]  /*34430*/  STL [R1+0x2768], R19 ;  /* 0x0027681301007387 */ /* 0x0005e20000100800 */
[----:B0-----:R-:W3:Y:S01]  /*34440*/  LDL.LU R16, [R1] ;  /* 0x0000000001107983 */ /* 0x001ee20000300800 */
[----:B-1----:R-:W3:Y:S02]  /*34450*/  LDL.LU R17, [R1+0x4] ;  /* 0x0000040001117983 */ /* 0x002ee40000300800 */
[----:B----4-:R-:W3:Y:S02]  /*34460*/  LDL.LU R18, [R1+0x8] ;  /* 0x0000080001127983 */ /* 0x010ee40000300800 */
[----:B--2---:R-:W3:Y:S02]  /*34470*/  LDL.LU R19, [R1+0xc] ;  /* 0x00000c0001137983 */ /* 0x004ee40000300800 */
[C---:B---3--:R-:W-:Y:S11]  /*34480*/  HMMA.16816.F32 R20, R16.reuse, R6, R20 ;  /* 0x000000061014723c */ /* 0x048ff60000001814 */
[----:B------:R-:W-:Y:S11]  /*34490*/  @!UPT UIADD3 URZ, URZ, URZ, URZ ;  /* 0x0000003f3f3ff290 */ /* 0x000ff6000fffe03f */
[----:B------:R-:W-:Y:S02]  /*344a0*/  @!UPT UIADD3 URZ, URZ, URZ, URZ ;  /* 0x0000003f3f3ff290 */ /* 0x000fe4000fffe03f */
[----:B------:R-:W-:Y:S01]  /*344b0*/  MOV R9, R23 ;  /* 0x0000001700097202 */ /* 0x000fe20000000f00 */
[----:B------:R-:W-:Y:S01]  /*344c0*/  IMAD.MOV.U32 R8, RZ, RZ, R22 ;  /* 0x000000ffff087224 */ /* 0x000fe200078e0016 */
[----:B------:R-:W-:Y:S01]  /*344d0*/  MOV R0, R21 ;  /* 0x0000001500007202 */ /* 0x000fe20000000f00 */
[----:B------:R-:W-:Y:S01]  /*344e0*/  IMAD.MOV.U32 R13, RZ, RZ, R20 ;  /* 0x000000ffff0d7224 */ /* 0x000fe200078e0014 */
[----:B------:R-:W2:Y:S01]  /*344f0*/  LDL.LU.64 R22, [R1+0x27d8] ;  /* 0x0027d80001167983 */ /* 0x000ea20000300a00 */
[----:B------:R-:W2:Y:S02]  /*34500*/  LDL.LU.64 R20, [R1+0x27d0] ;  /* 0x0027d00001147983 */ /* 0x000ea40000300a00 */
[----:B------:R-:W-:Y:S02]  /*34510*/  STL [R1+0x2784], R9 ;  /* 0x0027840901007387 */ /* 0x000fe40000100800 */
[----:B------:R-:W-:Y:S01]  /*34520*/  STL [R1+0x2780], R8 ;  /* 0x0027800801007387 */ /* 0x000fe20000100800 */
[----:B------:R-:W-:Y:S01]  /*34530*/  STL [R1+0x277c], R0 ;  /* 0x00277c0001007387 */ /* 0x000fe20000100800 */
[----:B------:R0:W-:Y:S02]  /*34540*/  STL [R1+0x2778], R13 ;  /* 0x0027780d01007387 */ /* 0x0001e40000100800 */
[----:B------:R-:W3:Y:S01]  /*34550*/  LDL.LU R12, [R1+0x1a0] ;  /* 0x0001a000010c7983 */ /* 0x000ee20000300800 */
[----:B0-----:R-:W3:Y:S01]  /*34560*/  LDL.LU R13, [R1+0x1a4] ;  /* 0x0001a400010d7983 */ /* 0x001ee20000300800 */
[----:B------:R-:W3:Y:S02]  /*34570*/  LDL.LU R14, [R1+0x1a8] ;  /* 0x0001a800010e7983 */ /* 0x000ee40000300800 */
[----:B------:R-:W3:Y:S02]  /*34580*/  LDL.LU R15, [R1+0x1ac] ;  /* 0x0001ac00010f7983 */ /* 0x000ee40000300800 */
[----:B---3--:R-:W-:Y:S08]  /*34590*/  HMMA.16816.F32 R16, R16, R10, R12 ;  /* 0x0000000a1010723c */ /* 0x008ff0000000180c */
[C---:B--2---:R-:W-:Y:S11]  /*345a0*/  HMMA.16816.F32 R24, R20.reuse, R6, R24 ;  /* 0x000000061418723c */ /* 0x044ff60000001818 */
[----:B------:R-:W-:Y:S05]  /*345b0*/  @!UPT UIADD3 URZ, URZ, URZ, URZ ;  /* 0x0000003f3f3ff290 */ /* 0x000fea000fffe03f */
[----:B------:R-:W-:Y:S01]  /*345c0*/  MOV R3, R19 ;  /* 0x0000001300037202 */ /* 0x000fe20000000f00 */
[----:B------:R-:W-:Y:S01]  /*345d0*/  IMAD.MOV.U32 R14, RZ, RZ, R18 ;  /* 0x000000ffff0e7224 */ /* 0x000fe200078e0012 */
[----:B------:R-:W-:Y:S01]  /*345e0*/  MOV R12, R17 ;  /* 0x00000011000c7202 */ /* 0x000fe20000000f00 */
[----:B------:R-:W-:Y:S02]  /*345f0*/  IMAD.MOV.U32 R15, RZ, RZ, R16 ;  /* 0x000000ffff0f7224 */ /* 0x000fe400078e0010 */
[----:B------:R-:W-:Y:S01]  /*34600*/  STL [R1+0x2794], R3 ;  /* 0x0027940301007387 */ /* 0x000fe20000100800 */
[----:B------:R-:W-:Y:S02]  /*34610*/  STL [R1+0x2790], R14 ;  /* 0x0027900e01007387 */ /* 0x000fe40000100800 */
[----:B------:R0:W-:Y:S02]  /*34620*/  STL [R1+0x278c], R12 ;  /* 0x00278c0c01007387 */ /* 0x0001e40000100800 */
[----:B------:R1:W-:Y:S01]  /*34630*/  STL [R1+0x2788], R15 ;  /* 0x0027880f01007387 */ /* 0x0003e20000100800 */
[----:B0-----:R-:W2:Y:S01]  /*34640*/  LDL.LU R12, [R1+0x180] ;  /* 0x00018000010c7983 */ /* 0x001ea20000300800 */
[----:B------:R-:W2:Y:S02]  /*34650*/  LDL.LU R13, [R1+0x184] ;  /* 0x00018400010d7983 */ /* 0x000ea40000300800 */
[----:B------:R-:W2:Y:S02]  /*34660*/  LDL.LU R14, [R1+0x188] ;  /* 0x00018800010e7983 */ /* 0x000ea40000300800 */
[----:B-1----:R-:W2:Y:S01]  /*34670*/  LDL.LU R15, [R1+0x18c] ;  /* 0x00018c00010f7983 */ /* 0x002ea20000300800 */
[----:B------:R-:W-:Y:S01]  /*34680*/  MOV R29, R27 ;  /* 0x0000001b001d7202 */ /* 0x000fe20000000f00 */
[----:B------:R-:W-:Y:S01]  /*34690*/  IMAD.MOV.U32 R19, RZ, RZ, R26 ;  /* 0x000000ffff137224 */ /* 0x000fe200078e001a */
[----:B------:R-:W-:Y:S01]  /*346a0*/  MOV R18, R25 ;  /* 0x0000001900127202 */ /* 0x000fe20000000f00 */
[----:B------:R-:W-:Y:S01]  /*346b0*/  IMAD.MOV.U32 R17, RZ, RZ, R24 ;  /* 0x000000ffff117224 */ /* 0x000fe200078e0018 */
[----:B------:R-:W3:Y:S01]  /*346c0*/  LDL.LU.64 R26, [R1+0x27c8] ;  /* 0x0027c800011a7983 */ /* 0x000ee20000300a00 */
[----:B------:R-:W3:Y:S02]  /*346d0*/  LDL.LU.64 R24, [R1+0x27c0] ;  /* 0x0027c00001187983 */ /* 0x000ee40000300a00 */
        /* <DEDUP_REMOVED lines=8> */
[----:B------:R-:W-:Y:S01]  /*34760*/  STL.64 [R1+0x27b8], R10 ;  /* 0x0027b80a01007387 */ /* 0x000fe20000100a00 */
[----:B--2---:R-:W-:Y:S11]  /*34770*/  HMMA.16816.F32 R20, R20, R10, R12 ;  /* 0x0000000a1414723c */ /* 0x004ff6000000180c */
[----:B------:R-:W-:Y:S11]  /*34780*/  @!UPT UIADD3 URZ, URZ, URZ, URZ ;  /* 0x0000003f3f3ff290 */ /* 0x000ff6000fffe03f */
[----:B------:R-:W-:Y:S02]  /*34790*/  @!UPT UIADD3 URZ, URZ, URZ, URZ ;  /* 0x0000003f3f3ff290 */ /* 0x000fe4000fffe03f */
[----:B------:R-:W-:-:S05]  /*347a0*/  MOV R9, R23 ;  /* 0x0000001700097202 */ /* 0x000fca0000000f00 */
[----:B------:R3:W-:Y:S02]  /*347b0*/  STL [R1+0x27b4], R9 ;  /* 0x0027b40901007387 */ /* 0x0007e40000100800 */
[----:B---3--:R-:W-:Y:S01]  /*347c0*/  HMMA.16816.F32 R8, R24, R6, R16 ;  /* 0x000000061808723c */ /* 0x008fe20000001810 */
[----:B------:R-:W-:Y:S01]  /*347d0*/  IMAD.MOV.U32 R15, RZ, RZ, R22 ;  /* 0x000000ffff0f7224 */ /* 0x000fe200078e0016 */
[----:B------:R-:W-:Y:S01]  /*347e0*/  MOV R12, R21 ;  /* 0x00000015000c7202 */ /* 0x000fe20000000f00 */
[----:B------:R-:W-:Y:S02]  /*347f0*/  IMAD.MOV.U32 R14, RZ, RZ, R20 ;  /* 0x000000ffff0e7224 */ /* 0x000fe400078e0014 */
[----:B------:R-:W2:Y:S01]  /*34800*/  LDL.LU R20, [R1+0xf0] ;  /* 0x0000f00001147983 */ /* 0x000ea20000300800 */
[----:B------:R-:W2:Y:S02]  /*34810*/  LDL.LU R21, [R1+0xf4] ;  /* 0x0000f40001157983 */ /* 0x000ea40000300800 */
[----:B------:R-:W-:Y:S02]  /*34820*/  STL [R1+0x27b0], R15 ;  /* 0x0027b00f01007387 */ /* 0x000fe40000100800 */
[----:B------:R0:W-:Y:S01]  /*34830*/  STL [R1+0x27ac], R12 ;  /* 0x0027ac0c01007387 */ /* 0x0001e20000100800 */
[----:B------:R1:W-:Y:S04]  /*34840*/  STL [R1+0x27a8], R14 ;  /* 0x0027a80e01007387 */ /* 0x0003e80000100800 */
[----:B0-----:R-:W3:Y:S01]  /*34850*/  LDL.LU R12, [R1+0x130] ;  /* 0x00013000010c7983 */ /* 0x001ee20000300800 */
[----:B------:R-:W3:Y:S02]  /*34860*/  LDL.LU R13, [R1+0x134] ;  /* 0x00013400010d7983 */ /* 0x000ee40000300800 */
[----:B-1----:R-:W3:Y:S02]  /*34870*/  LDL.LU R14, [R1+0x138] ;  /* 0x00013800010e7983 */ /* 0x002ee40000300800 */
[----:B------:R-:W3:Y:S04]  /*34880*/  LDL.LU R15, [R1+0x13c] ;  /* 0x00013c00010f7983 */ /* 0x000ee80000300800 */
[----:B------:R-:W-:Y:S01]  /*34890*/  IMAD.MOV.U32 R17, RZ, RZ, R10 ;  /* 0x000000ffff117224 */ /* 0x000fe200078e000a */
[----:B------:R-:W-:-:S02]  /*348a0*/  MOV R3, R11 ;  /* 0x0000000b00037202 */ /* 0x000fc40000000f00 */
[----:B------:R-:W3:Y:S01]  /*348b0*/  LDL.LU.64 R10, [R1+0x27b8] ;  /* 0x0027b800010a7983 */ /* 0x000ee20000300a00 */
[----:B------:R-:W-:Y:S02]  /*348c0*/  MOV R18, R9 ;  /* 0x0000000900127202 */ /* 0x000fe40000000f00 */
[----:B------:R-:W4:Y:S01]  /*348d0*/  LDL.LU R9, [R1+0x27b4] ;  /* 0x0027b40001097983 */ /* 0x000f220000300800 */
[----:B---3--:R-:W-:Y:S11]  /*348e0*/  HMMA.16816.F32 R24, R24, R10, R12 ;  /* 0x0000000a1818723c */ /* 0x008ff6000000180c */
[----:B------:R-:W-:Y:S11]  /*348f0*/  @!UPT UIADD3 URZ, URZ, URZ, URZ ;  /* 0x0000003f3f3ff290 */ /* 0x000ff6000fffe03f */
[----:B------:R-:W-:Y:S02]  /*34900*/  @!UPT UIADD3 URZ, URZ, URZ, URZ ;  /* 0x0000003f3f3ff290 */ /* 0x000fe4000fffe03f */
[----:B------:R-:W-:Y:S01]  /*34910*/  IMAD.MOV.U32 R15, RZ, RZ, R24 ;  /* 0x000000ffff0f7224 */ /* 0x000fe200078e0018 */
[----:B------:R-:W-:Y:S01]  /*34920*/  MOV R12, R25 ;  /* 0x00000019000c7202 */ /* 0x000fe20000000f00 */
[----:B------:R-:W-:Y:S01]  /*34930*/  IMAD.MOV.U32 R14, RZ, RZ, R26 ;  /* 0x000000ffff0e7224 */ /* 0x000fe200078e001a */
[----:B------:R-:W-:Y:S01]  /*34940*/  MOV R29, R27 ;  /* 0x0000001b001d7202 */ /* 0x000fe20000000f00 */
[----:B------:R-:W2:Y:S01]  /*34950*/  LDL.LU.64 R24, [R1+0x70] ;  /* 0x0000700001187983 */ /* 0x000ea20000300a00 */
[----:B------:R-:W2:Y:S02]  /*34960*/  LDL.LU.64 R26, [R1+0x78] ;  /* 0x00007800011a7983 */ /* 0x000ea40000300a00 */
[----:B------:R-:W-:Y:S01]  /*34970*/  IMAD.MOV.U32 R22, RZ, RZ, R5 ;  /* 0x000000ffff167224 */ /* 0x000fe200078e0005 */
[----:B------:R-:W-:Y:S01]  /*34980*/  MOV R23, R4 ;  /* 0x0000000400177202 */ /* 0x000fe20000000f00 */
[----:B------:R-:W-:-:S06]  /*34990*/  IMAD.MOV.U32 R19, RZ, RZ, R8 ;  /* 0x000000ffff137224 */ /* 0x000fcc00078e0008 */
[----:B--2---:R-:W-:Y:S07]  /*349a0*/  HMMA.16816.F32 R4, R24, R6, R20 ;  /* 0x000000061804723c */ /* 0x004fee0000001814 */
[----:B------:R-:W-:Y:S01]  /*349b0*/  IMAD.MOV.U32 R23, RZ, RZ, R24 ;  /* 0x000000ffff177224 */ /* 0x000fe200078e0018 */
[----:B------:R-:W-:Y:S01]  /*349c0*/  MOV R22, R25 ;  /* 0x0000001900167202 */ /* 0x000fe20000000f00 */
[----:B------:R-:W-:Y:S01]  /*349d0*/  IMAD.MOV.U32 R21, RZ, RZ, R26 ;  /* 0x000000ffff157224 */ /* 0x000fe200078e001a */
[----:B------:R-:W-:-:S02]  /*349e0*/  MOV R20, R27 ;  /* 0x0000001b00147202 */ /* 0x000fc40000000f00 */
[----:B------:R-:W-:Y:S11]  /*349f0*/  LDSM.16.MT88.4 R24, [R2+0x18080] ;  /* 0x018080000218783b */ /* 0x000ff60000004200 */
[----:B------:R-:W-:Y:S01]  /*34a00*/  @!UPT UIADD3 URZ, URZ, URZ, URZ ;  /* 0x0000003f3f3ff290 */ /* 0x000fe2000fffe03f */
[----:B------:R-:W-:Y:S01]  /*34a10*/  IMAD.MOV.U32 R8, RZ, RZ, R4 ;  /* 0x000000ffff087224 */ /* 0x000fe200078e0004 */
[----:B------:R-:W-:Y:S01]  /*34a20*/  MOV R0, R5 ;  /* 0x0000000500007202 */ /* 0x000fe20000000f00 */
[----:B------:R-:W-:Y:S01]  /*34a30*/  IMAD.MOV.U32 R13, RZ, RZ, R6 ;  /* 0x000000ffff0d7224 */ /* 0x000fe200078e0006 */
[----:B------:R-:W-:Y:S02]  /*34a40*/  MOV R16, R7 ;  /* 0x0000000700107202 */ /* 0x000fe40000000f00 */
[----:B------:R-:W0:Y:S04]  /*34a50*/  LDSM.16.MT88.4 R4, [R2+0x18000] ;  /* 0x018000000204783b */ /* 0x000e280000004200 */
[----:B0-----:R-:W-:Y:S01]  /*34a60*/  STL.64 [R1+0x25f8], R6 ;  /* 0x0025f80601007387 */ /* 0x001fe20000100a00 */
[----:B------:R-:W-:Y:S02]  /*34a70*/  STL.64 [R1+0x25f0], R4 ;  /* 0x0025f00401007387 */ /* 0x000fe40000100a00 */
[----:B------:R-:W-:Y:S02]  /*34a80*/  STL.64 [R1+0x25d8], R26 ;  /* 0x0025d81a01007387 */ /* 0x000fe40000100a00 */
[----:B------:R0:W-:Y:S02]  /*34a90*/  STL.64 [R1+0x25d0], R24 ;  /* 0x0025d01801007387 */ /* 0x0001e40000100a00 */
[----:B0-----:R-:W2:Y:S01]  /*34aa0*/  LDL.LU R24, [R1+0x120] ;  /* 0x0001200001187983 */ /* 0x001ea20000300800 */
[----:B------:R-:W2:Y:S02]  /*34ab0*/  LDL.LU R25, [R1+0x124] ;  /* 0x0001240001197983 */ /* 0x000ea40000300800 */
[----:B------:R-:W2:Y:S02]  /*34ac0*/  LDL.LU R26, [R1+0x128] ;  /* 0x00012800011a7983 */ /* 0x000ea40000300800 */
[----:B------:R-:W2:Y:S02]  /*34ad0*/  LDL.LU R27, [R1+0x12c] ;  /* 0x00012c00011b7983 */ /* 0x000ea40000300800 */
[----:B------:R-:W-:Y:S01]  /*34ae0*/  IMAD.MOV.U32 R4, RZ, RZ, R23 ;  /* 0x000000ffff047224 */ /* 0x000fe200078e0017 */
[----:B------:R-:W-:Y:S01]  /*34af0*/  MOV R5, R22 ;  /* 0x0000001600057202 */ /* 0x000fe20000000f00 */
[----:B------:R-:W-:Y:S01]  /*34b00*/  IMAD.MOV.U32 R6, RZ, RZ, R21 ;  /* 0x000000ffff067224 */ /* 0x000fe200078e0015 */
[----:B------:R-:W-:-:S02]  /*34b10*/  MOV R7, R20 ;  /* 0x0000001400077202 */ /* 0x000fc40000000f00 */
[----:B------:R-:W0:Y:S04]  /*34b20*/  LDSM.16.MT88.4 R20, [R28+0x19000] ;  /* 0x019000001c14783b */ /* 0x000e280000004200 */
[----:B0-----:R-:W-:Y:S01]  /*34b30*/  STL.64 [R1+0x25b0], R22 ;  /* 0x0025b01601007387 */ /* 0x001fe20000100a00 */
[----:B------:R2:W-:Y:S02]  /*34b40*/  STL.64 [R1+0x25a8], R20 ;  /* 0x0025a81401007387 */ /* 0x0005e40000100a00 */
[----:B--2---:R-:W-:Y:S07]  /*34b50*/  HMMA.16816.F32 R20, R4, R10, R24 ;  /* 0x0000000a0414723c */ /* 0x004fee0000001818 */
[----:B------:R-:W-:Y:S01]  /*34b60*/  IMAD.MOV.U32 R24, RZ, RZ, R15 ;  /* 0x000000ffff187224 */ /* 0x000fe200078e000f */
[----:B------:R-:W-:Y:S01]  /*34b70*/  MOV R25, R12 ;  /* 0x0000000c00197202 */ /* 0x000fe20000000f00 */
[----:B------:R-:W2:Y:S01]  /*34b80*/  LDL.LU R15, [R1+0x27b0] ;  /* 0x0027b000010f7983 */ /* 0x000ea20000300800 */
[----:B------:R-:W3:Y:S02]  /*34b90*/  LDL.LU R12, [R1+0x27ac] ;  /* 0x0027ac00010c7983 */ /* 0x000ee40000300800 */
[----:B------:R-:W-:Y:S01]  /*34ba0*/  IMAD.MOV.U32 R26, RZ, RZ, R14 ;  /* 0x000000ffff1a7224 */ /* 0x000fe200078e000e */
[----:B------:R-:W-:Y:S01]  /*34bb0*/  MOV R27, R29 ;  /* 0x0000001d001b7202 */ /* 0x000fe20000000f00 */
[----:B------:R-:W2:Y:S01]  /*34bc0*/  LDL.LU R14, [R1+0x27a8] ;  /* 0x0027a800010e7983 */ /* 0x000ea20000300800 */
[----:B------:R-:W2:Y:S02]  /*34bd0*/  LDL.LU R29, [R1+0x27a4] ;  /* 0x0027a400011d7983 */ /* 0x000ea40000300800 */
[----:B------:R-:W2:Y:S02]  /*34be0*/  LDL.LU R4, [R1+0x80] ;  /* 0x0000800001047983 */ /* 0x000ea40000300800 */
[----:B------:R-:W2:Y:S01]  /*34bf0*/  LDL.LU R5, [R1+0x84] ;  /* 0x0000840001057983 */ /* 0x000ea20000300800 */
[----:B------:R-:W2:Y:S01]  /*34c00*/  LDL.LU R6, [R1+0x88] ;  /* 0x0000880001067983 */ /* 0x000ea20000300800 */
[----:B------:R-:W2:Y:S03]  /*34c10*/  LDL.LU R7, [R1+0x8c] ;  /* 0x00008c0001077983 */ /* 0x000ea60000300800 */
[----:B--2---:R-:W-:Y:S01]  /*34c20*/  STL.64 [R1+0x2638], R6 ;  /* 0x0026380601007387 */ /* 0x004fe20000100a00 */
[----:B------:R-:W-:Y:S02]  /*34c30*/  STL.64 [R1+0x2630], R4 ;  /* 0x0026300401007387 */ /* 0x000fe40000100a00 */
[----:B------:R0:W-:Y:S02]  /*34c40*/  STL.64 [R1+0x25e8], R26 ;  /* 0x0025e81a01007387 */ /* 0x0001e40000100a00 */
        /* <DEDUP_REMOVED lines=9> */
[----:B------:R-:W-:Y:S02]  /*34ce0*/  STL.64 [R1+0x2608], R26 ;  /* 0x0026081a01007387 */ /* 0x000fe40000100a00 */
[----:B------:R0:W-:Y:S02]  /*34cf0*/  STL.64 [R1+0x2600], R24 ;  /* 0x0026001801007387 */ /* 0x0001e40000100a00 */
[----:B0-----:R-:W-:Y:S01]  /*34d00*/  IMAD.MOV.U32 R24, RZ, RZ, R14 ;  /* 0x000000ffff187224 */ /* 0x001fe200078e000e */
[----:B---3--:R-:W-:Y:S01]  /*34d10*/  MOV R25, R12 ;  /* 0x0000000c00197202 */ /* 0x008fe20000000f00 */
[----:B------:R-:W3:Y:S01]  /*34d20*/  LDL.LU R14, [R1+0x2790] ;  /* 0x00279000010e7983 */ /* 0x000ee20000300800 */
[----:B------:R-:W2:Y:S02]  /*34d30*/  LDL.LU R12, [R1+0x278c] ;  /* 0x00278c00010c7983 */ /* 0x000ea40000300800 */
[----:B------:R-:W-:Y:S01]  /*34d40*/  IMAD.MOV.U32 R26, RZ, RZ, R15 ;  /* 0x000000ffff1a7224 */ /* 0x000fe200078e000f */
[----:B----4-:R-:W-:Y:S01]  /*34d50*/  MOV R27, R9 ;  /* 0x00000009001b7202 */ /* 0x010fe20000000f00 */
[----:B------:R-:W4:Y:S01]  /*34d60*/  LDL.LU R15, [R1+0x2788] ;  /* 0x00278800010f7983 */ /* 0x000f220000300800 */
[----:B------:R-:W2:Y:S02]  /*34d70*/  LDL.LU R9, [R1+0x2784] ;  /* 0x0027840001097983 */ /* 0x000ea40000300800 */
[----:B------:R-:W2:Y:S02]  /*34d80*/  LDL.LU R4, [R1+0x20] ;  /* 0x0000200001047983 */ /* 0x000ea40000300800 */
[----:B------:R-:W2:Y:S01]  /*34d90*/  LDL.LU R5, [R1+0x24] ;  /* 0x0000240001057983 */ /* 0x000ea20000300800 */
[----:B------:R-:W2:Y:S01]  /*34da0*/  LDL.LU R6, [R1+0x28] ;  /* 0x0000280001067983 */ /* 0x000ea20000300800 */
[----:B------:R-:W2:Y:S03]  /*34db0*/  LDL.LU R7, [R1+0x2c] ;  /* 0x00002c0001077983 */ /* 0x000ea60000300800 */
[----:B--2---:R-:W-:Y:S01]  /*34dc0*/  STL.64 [R1+0x2668], R6 ;  /* 0x0026680601007387 */ /* 0x004fe20000100a00 */
[----:B------:R-:W-:Y:S02]  /*34dd0*/  STL.64 [R1+0x2660], R4 ;  /* 0x0026600401007387 */ /* 0x000fe40000100a00 */
[----:B------:R-:W-:Y:S02]  /*34de0*/  STL.64 [R1+0x2618], R26 ;  /* 0x0026181a01007387 */ /* 0x000fe40000100a00 */
[----:B------:R-:W-:Y:S01]  /*34df0*/  STL.64 [R1+0x2610], R24 ;  /* 0x0026101801007387 */ /* 0x000fe20000100a00 */
[----:B------:R-:W-:Y:S01]  /*34e00*/  STL.64 [R1+0x25c0], R22 ;  /* 0x0025c01601007387 */ /* 0x000fe20000100a00 */
[----:B------:R0:W-:Y:S03]  /*34e10*/  STL.64 [R1+0x25b8], R20 ;  /* 0x0025b81401007387 */ /* 0x0001e60000100a00 */
[----:B------:R-:W1:Y:S01]  /*34e20*/  LDSM.16.MT88.4 R24, [R28+0x19080] ;  /* 0x019080001c18783b */ /* 0x000e620000004200 */
[----:B0-----:R-:W-:Y:S01]  /*34e30*/  IMAD.MOV.U32 R20, RZ, RZ, R8 ;  /* 0x000000ffff147224 */ /* 0x001fe200078e0008 */
[----:B------:R-:W-:-:S02]  /*34e40*/  MOV R21, R0 ;  /* 0x0000000000157202 */ /* 0x000fc40000000f00 */
[----:B------:R-:W2:Y:S01]  /*34e50*/  LDL.LU R8, [R1+0x2780] ;  /* 0x0027800001087983 */ /* 0x000ea20000300800 */
[----:B------:R-:W2:Y:S02]  /*34e60*/  LDL.LU R0, [R1+0x277c] ;  /* 0x00277c0001007983 */ /* 0x000ea40000300800 */
        /* <DEDUP_REMOVED lines=13> */
[----:B--2---:R-:W-:Y:S01]  /*34f40*/  IMAD.MOV.U32 R20, RZ, RZ, R17 ;  /* 0x000000ffff147224 */ /* 0x004fe200078e0011 */
        /* <DEDUP_REMOVED lines=8> */
[----:B----4-:R-:W-:Y:S01]  /*34fd0*/  IMAD.MOV.U32 R20, RZ, RZ, R15 ;  /* 0x000000ffff147224 */ /* 0x010fe200078e000f */
[----:B------:R-:W-:Y:S01]  /*34fe0*/  MOV R21, R12 ;  /* 0x0000000c00157202 */ /* 0x000fe20000000f00 */
[----:B------:R-:W4:Y:S01]  /*34ff0*/  LDL.LU R15, [R1+0x2760] ;  /* 0x00276000010f7983 */ /* 0x000f220000300800 */
[----:B------:R-:W2:Y:S02]  /*35000*/  LDL.LU R12, [R1+0x275c] ;  /* 0x00275c00010c7983 */ /* 0x000ea40000300800 */
[----:B---3--:R-:W-:Y:S01]  /*35010*/  IMAD.MOV.U32 R22, RZ, RZ, R14 ;  /* 0x000000ffff167224 */ /* 0x008fe200078e000e */
[----:B------:R-:W-:Y:S01]  /*35020*/  MOV R23, R3 ;  /* 0x0000000300177202 */ /* 0x000fe20000000f00 */
[----:B------:R-:W3:Y:S01]  /*35030*/  LDL.LU R14, [R1+0x2758] ;  /* 0x00275800010e7983 */ /* 0x000ee20000300800 */
        /* <DEDUP_REMOVED lines=8> */
[----:B------:R0:W-:Y:S02]  /*350c0*/  STL.64 [R1+0x2650], R20 ;  /* 0x0026501401007387 */ /* 0x0001e40000100a00 */
[----:B0-----:R-:W-:Y:S01]  /*350d0*/  IMAD.MOV.U32 R20, RZ, RZ, R13 ;  /* 0x000000ffff147224 */ /* 0x001fe200078e000d */
[----:B------:R-:W-:Y:S01]  /*350e0*/  MOV R21, R0 ;  /* 0x0000000000157202 */ /* 0x000fe20000000f00 */
        /* <DEDUP_REMOVED lines=11> */
[----:B------:R0:W-:Y:S02]  /*351a0*/  STL.64 [R1+0x26e0], R4 ;  /* 0x0026e00401007387 */ /* 0x0001e40000100a00 */
[----:B0-----:R-:W-:Y:S01]  /*351b0*/  IMAD.MOV.U32 R4, RZ, RZ, R9 ;  /* 0x000000ffff047224 */ /* 0x001fe200078e0009 */
[----:B------:R-:W-:Y:S01]  /*351c0*/  MOV R5, R8 ;  /* 0x0000000800057202 */ /* 0x000fe20000000f00 */
[----:B------:R-:W2:Y:S01]  /*351d0*/  LDL.LU R9, [R1+0x2740] ;  /* 0x0027400001097983 */ /* 0x000ea20000300800 */
[----:B------:R-:W2:Y:S02]  /*351e0*/  LDL.LU R8, [R1+0x273c] ;  /* 0x00273c0001087983 */ /* 0x000ea40000300800 */
[----:B------:R-:W2:Y:S02]  /*351f0*/  LDL.LU R6, [R1+0x68] ;  /* 0x0000680001067983 */ /* 0x000ea40000300800 */
[----:B------:R-:W2:Y:S01]  /*35200*/  LDL.LU R7, [R1+0x6c] ;  /* 0x00006c0001077983 */ /* 0x000ea20000300800 */
[----:B------:R0:W-:Y:S01]  /*35210*/  STL.64 [R1+0x2678], R22 ;  /* 0x0026781601007387 */ /* 0x0001e20000100a00 */
[----:B------:R1:W-:Y:S02]  /*35220*/  STL.64 [R1+0x2670], R20 ;  /* 0x0026701401007387 */ /* 0x0003e40000100a00 */
[----:B------:R-:W2:Y:S02]  /*35230*/  LDL.LU R10, [R1+0x108] ;  /* 0x00010800010a7983 */ /* 0x000ea40000300800 */
[----:B------:R-:W2:Y:S01]  /*35240*/  LDL.LU R11, [R1+0x10c] ;  /* 0x00010c00010b7983 */ /* 0x000ea20000300800 */
[----:B0-----:R-:W-:Y:S01]  /*35250*/  MOV R23, R16 ;  /* 0x0000001000177202 */ /* 0x001fe20000000f00 */
[----:B------:R-:W-:Y:S01]  /*35260*/  IMAD.MOV.U32 R22, RZ, RZ, R17 ;  /* 0x000000ffff167224 */ /* 0x000fe200078e0011 */
[----:B------:R-:W3:Y:S01]  /*35270*/  LDL.LU R16, [R1+0x160] ;  /* 0x0001600001107983 */ /* 0x000ee20000300800 */
[----:B-1----:R-:W-:Y:S01]  /*35280*/  MOV R21, R18 ;  /* 0x0000001200157202 */ /* 0x002fe20000000f00 */
[----:B------:R-:W3:Y:S02]  /*35290*/  LDL.LU R17, [R1+0x164] ;  /* 0x0001640001117983 */ /* 0x000ee40000300800 */
[----:B------:R-:W-:Y:S01]  /*352a0*/  IMAD.MOV.U32 R20, RZ, RZ, R19 ;  /* 0x000000ffff147224 */ /* 0x000fe200078e0013 */
        /* <DEDUP_REMOVED lines=8> */
[----:B------:R-:W-:Y:S01]  /*35330*/  STL.64 [R1+0x2688], R22 ;  /* 0x0026881601007387 */ /* 0x000fe20000100a00 */
[----:B------:R3:W-:Y:S02]  /*35340*/  STL.64 [R1+0x2680], R20 ;  /* 0x0026801401007387 */ /* 0x0007e40000100a00 */
[----:B---3--:R-:W-:Y:S01]  /*35350*/  IMAD.MOV.U32 R20, RZ, RZ, R14 ;  /* 0x000000ffff147224 */ /* 0x008fe200078e000e */
[----:B------:R-:W-:Y:S01]  /*35360*/  MOV R21, R12 ;  /* 0x0000000c00157202 */ /* 0x000fe20000000f00 */
[----:B------:R-:W3:Y:S01]  /*35370*/  LDL.LU R14, [R1+0x2738] ;  /* 0x00273800010e7983 */ /* 0x000ee20000300800 */
[----:B------:R-:W2:Y:S02]  /*35380*/  LDL.LU R12, [R1+0x2734] ;  /* 0x00273400010c7983 */ /* 0x000ea40000300800 */
[----:B----4-:R-:W-:Y:S01]  /*35390*/  IMAD.MOV.U32 R22, RZ, RZ, R15 ;  /* 0x000000ffff167224 */ /* 0x010fe200078e000f */
[----:B------:R-:W-:Y:S01]  /*353a0*/  MOV R23, R29 ;  /* 0x0000001d00177202 */ /* 0x000fe20000000f00 */
[----:B------:R-:W4:Y:S01]  /*353b0*/  LDL.LU R15, [R1+0x2730] ;  /* 0x00273000010f7983 */ /* 0x000f220000300800 */
[----:B------:R-:W4:Y:S03]  /*353c0*/  LDL.LU R29, [R1+0x272c] ;  /* 0x00272c00011d7983 */ /* 0x000f260000300800 */
[----:B------:R-:W-:Y:S01]  /*353d0*/  STL.64 [R1+0x26a8], R22 ;  /* 0x0026a81601007387 */ /* 0x000fe20000100a00 */
[----:B------:R0:W-:Y:S02]  /*353e0*/  STL.64 [R1+0x26a0], R20 ;  /* 0x0026a01401007387 */ /* 0x0001e40000100a00 */
[----:B0-----:R-:W-:-:S02]  /*353f0*/  IMAD.MOV.U32 R20, RZ, RZ, R0 ;  /* 0x000000ffff147224 */ /* 0x001fc400078e0000 */
[----:B------:R-:W4:Y:S01]  /*35400*/  LDL.LU R0, [R1+0x2728] ;  /* 0x0027280001007983 */ /* 0x000f220000300800 */
[----:B------:R-:W-:Y:S02]  /*35410*/  MOV R23, R13 ;  /* 0x0000000d00177202 */ /* 0x000fe40000000f00 */
[----:B---3--:R-:W-:Y:S01]  /*35420*/  MOV R21, R14 ;  /* 0x0000000e00157202 */ /* 0x008fe20000000f00 */
[----:B--2---:R-:W-:Y:S01]  /*35430*/  IMAD.MOV.U32 R22, RZ, RZ, R12 ;  /* 0x000000ffff167224 */ /* 0x004fe200078e000c */
[----:B------:R-:W2:Y:S01]  /*35440*/  LDL.LU R14, [R1+0x2724] ;  /* 0x00272400010e7983 */ /* 0x000ea20000300800 */
[----:B------:R-:W3:Y:S02]  /*35450*/  LDL.LU R12, [R1+0x2720] ;  /* 0x00272000010c7983 */ /* 0x000ee40000300800 */
[----:B------:R-:W3:Y:S01]  /*35460*/  LDL.LU R13, [R1+0x271c] ;  /* 0x00271c00010d7983 */ /* 0x000ee20000300800 */
[----:B------:R4:W-:Y:S01]  /*35470*/  STL.64 [R1+0x26b8], R22 ;  /* 0x0026b81601007387 */ /* 0x0009e20000100a00 */
[----:B------:R0:W-:Y:S01]  /*35480*/  STL.64 [R1+0x26b0], R20 ;  /* 0x0026b01401007387 */ /* 0x0001e20000100a00 */
[----:B----4-:R-:W-:Y:S01]  /*35490*/  MOV R23, R15 ;  /* 0x0000000f00177202 */ /* 0x010fe20000000f00 */
[----:B0-----:R-:W-:-:S02]  /*354a0*/  IMAD.MOV.U32 R20, RZ, RZ, R29 ;  /* 0x000000ffff147224 */ /* 0x001fc400078e001d */
[----:B------:R-:W4:Y:S01]  /*354b0*/  LDL.LU R29, [R1+0x2718] ;  /* 0x00271800011d7983 */ /* 0x000f220000300800 */
[----:B------:R-:W-:-:S03]  /*354c0*/  MOV R21, R0 ;  /* 0x0000000000157202 */ /* 0x000fc60000000f00 */
[----:B------:R-:W4:Y:S01]  /*354d0*/  LDL.LU R0, [R1+0x2714] ;  /* 0x0027140001007983 */ /* 0x000f220000300800 */
[C---:B---3--:R-:W-:Y:S01]  /*354e0*/  HMMA.16816.F32 R16, R4.reuse, R12, R16 ;  /* 0x0000000c0410723c */ /* 0x048fe20000001810 */
[----:B--2---:R-:W-:Y:S02]  /*354f0*/  IMAD.MOV.U32 R22, RZ, RZ, R14 ;  /* 0x000000ffff167224 */ /* 0x004fe400078e000e */
[----:B------:R-:W2:Y:S03]  /*35500*/  LDL.LU R14, [R1+0x2710] ;  /* 0x00271000010e7983 */ /* 0x000ea60000300800 */
[----:B------:R-:W-:Y:S02]  /*35510*/  STL.64 [R1+0x26d8], R22 ;  /* 0x0026d81601007387 */ /* 0x000fe40000100a00 */
[----:B------:R0:W-:Y:S02]  /*35520*/  STL.64 [R1+0x26d0], R20 ;  /* 0x0026d01401007387 */ /* 0x0001e40000100a00 */
[----:B0-----:R-:W3:Y:S01]  /*35530*/  LDL.LU R20, [R1+0xd0] ;  /* 0x0000d00001147983 */ /* 0x001ee20000300800 */
[----:B------:R-:W3:Y:S02]  /*35540*/  LDL.LU R21, [R1+0xd4] ;  /* 0x0000d40001157983 */ /* 0x000ee40000300800 */
[----:B------:R0:W-:Y:S02]  /*35550*/  STL.64 [R1+0x90], R24 ;  /* 0x0000901801007387 */ /* 0x0001e40000100a00 */
[----:B------:R1:W-:Y:S09]  /*35560*/  STL.64 [R1+0x98], R26 ;  /* 0x0000981a01007387 */ /* 0x0003f20000100a00 */
[----:B0-----:R-:W-:Y:S01]  /*35570*/  IMAD.MOV.U32 R25, RZ, RZ, R18 ;  /* 0x000000ffff197224 */ /* 0x001fe200078e0012 */
[----:B------:R-:W-:Y:S01]  /*35580*/  MOV R24, R19 ;  /* 0x0000001300187202 */ /* 0x000fe20000000f00 */
[----:B-1----:R-:W-:Y:S01]  /*35590*/  IMAD.MOV.U32 R27, RZ, RZ, R16 ;  /* 0x000000ffff1b7224 */ /* 0x002fe200078e0010 */
[----:B------:R-:W-:Y:S01]  /*355a0*/  MOV R26, R17 ;  /* 0x00000011001a7202 */ /* 0x000fe20000000f00 */
[----:B------:R-:W2:Y:S01]  /*355b0*/  LDL.LU.64 R18, [R1+0x2708] ;  /* 0x0027080001127983 */ /* 0x000ea20000300a00 */
[----:B------:R-:W2:Y:S01]  /*355c0*/  LDL.LU.64 R16, [R1+0x2700] ;  /* 0x0027000001107983 */ /* 0x000ea20000300a00 */
[----:B----4-:R-:W-:Y:S01]  /*355d0*/  MOV R23, R0 ;  /* 0x0000000000177202 */ /* 0x010fe20000000f00 */
[----:B------:R-:W-:Y:S01]  /*355e0*/  IMAD.MOV.U32 R22, RZ, RZ, R29 ;  /* 0x000000ffff167224 */ /* 0x000fe200078e001d */
[----:B--2---:R-:W-:Y:S01]  /*355f0*/  HMMA.16816.F32 R4, R4, R16, R8 ;  /* 0x000000100404723c */ /* 0x004fe20000001808 */
[----:B------:R-:W2:Y:S01]  /*35600*/  LDL.LU.64 R10, [R1+0x26f8] ;  /* 0x0026f800010a7983 */ /* 0x000ea20000300a00 */
[----:B------:R-:W2:Y:S11]  /*35610*/  LDL.LU.64 R8, [R1+0x26f0] ;  /* 0x0026f00001087983 */ /* 0x000eb60000300a00 */
[----:B------:R-:W-:Y:S11]  /*35620*/  @!UPT UIADD3 URZ, URZ, URZ, URZ ;  /* 0x0000003f3f3ff290 */ /* 0x000ff6000fffe03f */
[----:B------:R-:W-:Y:S01]  /*35630*/  IMAD.MOV.U32 R28, RZ, RZ, R6 ;  /* 0x000000ffff1c7224 */ /* 0x000fe200078e0006 */
[----:B------:R-:W-:Y:S01]  /*35640*/  MOV R0, R7 ;  /* 0x0000000700007202 */ /* 0x000fe20000000f00 */
[----:B------:R-:W-:Y:S01]  /*35650*/  IMAD.MOV.U32 R15, RZ, RZ, R4 ;  /* 0x000000ffff0f7224 */ /* 0x000fe200078e0004 */
[----:B------:R-:W-:Y:S01]  /*35660*/  MOV R29, R5 ;  /* 0x00000005001d7202 */ /* 0x000fe20000000f00 */
[----:B------:R-:W2:Y:S01]  /*35670*/  LDL.LU.64 R6, [R1+0x26e8] ;  /* 0x0026e80001067983 */ /* 0x000ea20000300a00 */
[----:B------:R-:W2:Y:S02]  /*35680*/  LDL.LU.64 R4, [R1+0x26e0] ;  /* 0x0026e00001047983 */ /* 0x000ea40000300a00 */
[C---:B--2---:R-:W-:Y:S08]  /*35690*/  HMMA.16816.F32 R8, R4.reuse, R12, R8 ;  /* 0x0000000c0408723c */ /* 0x044ff00000001808 */
[----:B---3--:R-:W-:Y:S11]  /*356a0*/  HMMA.16816.F32 R4, R4, R16, R20 ;  /* 0x000000100404723c */ /* 0x008ff60000001814 */
[----:B------:R-:W-:Y:S04]  /*356b0*/  @!UPT UIADD3 URZ, URZ, URZ, URZ ;  /* 0x0000003f3f3ff290 */ /* 0x000fe8000fffe03f */
[----:B------:R-:W-:Y:S01]  /*356c0*/  STL.64 [R1+0x25a0], R10 ;  /* 0x0025a00a01007387 */ /* 0x000fe20000100a00 */
[----:B------:R-:W-:Y:S02]  /*356d0*/  STL.64 [R1+0x2598], R8 ;  /* 0x0025980801007387 */ /* 0x000fe40000100a00 */
[----:B------:R-:W2:Y:S02]  /*356e0*/  LDL.LU.64 R22, [R1+0x26d8] ;  /* 0x0026d80001167983 */ /* 0x000ea40000300a00 */
[----:B------:R-:W2:Y:S03]  /*356f0*/  LDL.LU.64 R20, [R1+0x26d0] ;  /* 0x0026d00001147983 */ /* 0x000ea60000300a00 */
        /* <DEDUP_REMOVED lines=34> */
[----:B------:R-:W-:Y:S01]  /*35920*/  IMAD.MOV.U32 R8, RZ, RZ, R27 ;  /* 0x000000ffff087224 */ /* 0x000fe200078e001b */
[----:B--2---:R-:W-:Y:S11]  /*35930*/  HMMA.16816.F32 R20, R4, R12, R20 ;  /* 0x0000000c0414723c */ /* 0x004ff60000001814 */
[----:B------:R-:W-:Y:S11]  /*35940*/  @!UPT UIADD3 URZ, URZ, URZ, URZ ;  /* 0x0000003f3f3ff290 */ /* 0x000ff6000fffe03f */
[----:B------:R-:W-:Y:S01]  /*35950*/  @!UPT UIADD3 URZ, URZ, URZ, URZ ;  /* 0x0000003f3f3ff290 */ /* 0x000fe2000fffe03f */
[----:B------:R-:W-:Y:S01]  /*35960*/  STL.64 [R1+0xe0], R20 ;  /* 0x0000e01401007387 */ /* 0x000fe20000100a00 */
[----:B------:R0:W-:Y:S03]  /*35970*/  STL.64 [R1+0xe8], R22 ;  /* 0x0000e81601007387 */ /* 0x0001e60000100a00 */
[----:B0-----:R-:W2:Y:S01]  /*35980*/  LDL.LU.64 R22, [R1+0x2658] ;  /* 0x0026580001167983 */ /* 0x001ea20000300a00 */
[----:B------:R-:W2:Y:S03]  /*35990*/  LDL.LU.64 R20, [R1+0x2650] ;  /* 0x0026500001147983 */ /* 0x000ea60000300a00 */
[----:B------:R-:W0:Y:S01]  /*359a0*/  S2R R27, SR_TID.X ;  /* 0x00000000001b7919 */ /* 0x000e220000002100 */
[----:B------:R-:W-:Y:S02]  /*359b0*/  MOV R9, R26 ;  /* 0x0000001a00097202 */ /* 0x000fe40000000f00 */
[----:B------:R-:W1:Y:S02]  /*359c0*/  S2R R26, SR_TID.X ;  /* 0x00000000001a7919 */ /* 0x000e640000002100 */
[----:B------:R-:W-:Y:S01]  /*359d0*/  IMAD.MOV.U32 R10, RZ, RZ, R25 ;  /* 0x000000ffff0a7224 */ /* 0x000fe200078e0019 */
[----:B------:R-:W-:-:S02]  /*359e0*/  MOV R11, R24 ;  /* 0x00000018000b7202 */ /* 0x000fc40000000f00 */
[----:B0-----:R-:W-:Y:S02]  /*359f0*/  LOP3.LUT R25, R27, 0x7, RZ, 0xc0, !PT ;  /* 0x000000071b197812 */ /* 0x001fe400078ec0ff */
[----:B-1----:R-:W-:-:S03]  /*35a00*/  LOP3.LUT R27, R26, 0x7, RZ, 0xc0, !PT ;  /* 0x000000071a1b7812 */ /* 0x002fc600078ec0ff */
[----:B------:R-:W-:Y:S01]  /*35a10*/  IMAD.SHL.U32 R24, R25, 0x10, RZ ;  /* 0x0000001019187824 */ /* 0x000fe200078e00ff */
[----:B------:R-:W-:-:S03]  /*35a20*/  SHF.L.U32 R25, R26, 0x1, RZ ;  /* 0x000000011a197819 */ /* 0x000fc600000006ff */
[----:B------:R-:W-:Y:S01]  /*35a30*/  IMAD R27, R27, 0x100, R24 ;  /* 0x000001001b1b7824 */ /* 0x000fe200078e0218 */
[----:B------:R-:W-:-:S04]  /*35a40*/  LOP3.LUT R26, R26, 0x10, RZ, 0xc0, !PT ;  /* 0x000000101a1a7812 */ /* 0x000fc800078ec0ff */
[----:B------:R-:W-:-:S04]  /*35a50*/  LOP3.LUT R27, R27, 0x10, R25, 0x78, !PT ;  /* 0x000000101b1b7812 */ /* 0x000fc800078e7819 */
[----:B------:R-:W-:-:S04]  /*35a60*/  LEA R27, R26, R27, 0x7 ;  /* 0x0000001b1a1b7211 */ /* 0x000fc800078e38ff */
[----:B------:R-:W-:Y:S01]  /*35a70*/  LOP3.LUT R27, R27, 0x20, RZ, 0x3c, !PT ;  /* 0x000000201b1b7812 */ /* 0x000fe200078e3cff */
[----:B--2---:R-:W-:Y:S01]  /*35a80*/  HMMA.16816.F32 R4, R4, R16, R20 ;  /* 0x000000100404723c */ /* 0x004fe20000001814 */
[----:B------:R-:W2:Y:S01]  /*35a90*/  LDL.LU.64 R22, [R1+0x2648] ;  /* 0x0026480001167983 */ /* 0x000ea20000300a00 */
[----:B------:R-:W2:Y:S11]  /*35aa0*/  LDL.LU.64 R20, [R1+0x2640] ;  /* 0x0026400001147983 */ /* 0x000eb60000300a00 */
[----:B------:R-:W-:Y:S10]  /*35ab0*/  @!UPT UIADD3 URZ, URZ, URZ, URZ ;  /* 0x0000003f3f3ff290 */ /* 0x000ff4000fffe03f */
[----:B------:R-:W-:Y:S01]  /*35ac0*/  STL.64 [R1+0xc0], R4 ;  /* 0x0000c00401007387 */ /* 0x000fe20000100a00 */
[----:B------:R-:W-:Y:S02]  /*35ad0*/  STL.64 [R1+0xc8], R6 ;  /* 0x0000c80601007387 */ /* 0x000fe40000100a00 */
[----:B------:R-:W0:Y:S02]  /*35ae0*/  LDSM.16.MT88.4 R4, [R27+0x19000] ;  /* 0x019000001b04783b */ /* 0x000e240000004200 */
[----:B------:R-:W1:Y:S04]  /*35af0*/  LDSM.16.MT88.4 R24, [R27+0x19080] ;  /* 0x019080001b18783b */ /* 0x000e680000004200 */
[----:B0-----:R-:W-:Y:S01]  /*35b00*/  STL.64 [R1+0x20], R4 ;  /* 0x0000200401007387 */ /* 0x001fe20000100a00 */
        /* <DEDUP_REMOVED lines=10> */
[----:B-1----:R-:W-:Y:S02]  /*35bb0*/  STL.64 [R1+0x10], R24 ;  /* 0x0000101801007387 */ /* 0x002fe40000100a00 */
[----:B------:R-:W-:Y:S02]  /*35bc0*/  STL.64 [R1+0x18], R26 ;  /* 0x0000181a01007387 */ /* 0x000fe40000100a00 */
[----:B------:R-:W0:Y:S04]  /*35bd0*/  LDSM.16.MT88.4 R24, [R3+0x19000] ;  /* 0x019000000318783b */ /* 0x000e280000004200 */
[----:B0-----:R-:W-:Y:S01]  /*35be0*/  STL.64 [R1], R24 ;  /* 0x0000001801007387 */ /* 0x001fe20000100a00 */
        /* <DEDUP_REMOVED lines=26> */
[----:B------:R-:W-:Y:S02]  /*35d90*/  STL.64 [R1+0x1d8], R6 ;  /* 0x0001d80601007387 */ /* 0x000fe40000100a00 */
[----:B0-----:R-:W-:Y:S01]  /*35da0*/  IMAD.MOV.U32 R4, RZ, RZ, R15 ;  /* 0x000000ffff047224 */ /* 0x001fe200078e000f */
[----:B------:R-:W-:Y:S01]  /*35db0*/  MOV R5, R29 ;  /* 0x0000001d00057202 */ /* 0x000fe20000000f00 */
[----:B------:R-:W3:Y:S01]  /*35dc0*/  LDL.LU R15, [R1+0x25cc] ;  /* 0x0025cc00010f7983 */ /* 0x000ee20000300800 */
        /* <DEDUP_REMOVED lines=14> */
[----:B0-----:R-:W2:Y:S01]  /*35eb0*/  LDL.LU.64 R24, [R1+0x90] ;  /* 0x0000900001187983 */ /* 0x001ea20000300a00 */
[----:B-1----:R-:W2:Y:S02]  /*35ec0*/  LDL.LU.64 R26, [R1+0x98] ;  /* 0x00009800011a7983 */ /* 0x002ea40000300a00 */
[----:B------:R-:W-:Y:S01]  /*35ed0*/  IMAD.MOV.U32 R6, RZ, RZ, R28 ;  /* 0x000000ffff067224 */ /* 0x000fe200078e001c */
[----:B------:R-:W-:Y:S01]  /*35ee0*/  MOV R7, R0 ;  /* 0x0000000000077202 */ /* 0x000fe20000000f00 */
[C---:B---3--:R-:W-:Y:S11]  /*35ef0*/  HMMA.16816.F32 R8, R20.reuse, R14, R8 ;  /* 0x0000000e1408723c */ /* 0x048ff60000001808 */
        /* <DEDUP_REMOVED lines=8> */
[----:B------:R-:W-:Y:S01]  /*35f80*/  STL [R1+0x249c], R12 ;  /* 0x00249c0c01007387 */ /* 0x000fe20000100800 */
[----:B------:R-:W-:Y:S01]  /*35f90*/  HMMA.16816.F32 R4, R20, R18, R4 ;  /* 0x000000121404723c */ /* 0x000fe20000001804 */
[----:B------:R-:W-:Y:S01]  /*35fa0*/  STL [R1+0x2498], R13 ;  /* 0x0024980d01007387 */ /* 0x000fe20000100800 */
[----:B------:R0:W-:Y:S03]  /*35fb0*/  STL.64 [R1+0x2590], R18 ;  /* 0x0025901201007387 */ /* 0x0001e60000100a00 */
[----:B------:R-:W1:Y:S04]  /*35fc0*/  S2R R0, SR_TID.X ;  /* 0x0000000000007919 */ /* 0x000e680000002100 */
[----:B------:R-:W3:Y:S04]  /*35fd0*/  LDSM.16.MT88.4 R20, [R2+0x19000] ;  /* 0x019000000214783b */ /* 0x000ee80000004200 */
[----:B0-----:R-:W3:Y:S10]  /*35fe0*/  LDL R18, [R1+0x146c] ;  /* 0x00146c0001127983 */ /* 0x001ef40000100800 */
[----:B------:R-:W-:Y:S01]  /*35ff0*/  STL.64 [R1+0x180], R4 ;  /* 0x0001800401007387 */ /* 0x000fe20000100a00 */
[----:B------:R-:W-:Y:S02]  /*36000*/  STL.64 [R1+0x188], R6 ;  /* 0x0001880601007387 */ /* 0x000fe40000100a00 */
[----:B------:R1:W-:Y:S02]  /*36010*/  STL.64 [R1+0x2588], R16 ;  /* 0x0025881001007387 */ /* 0x0003e40000100a00 */
[C---:B-1----:R-:W-:Y:S01]  /*36020*/  LOP3.LUT R17, R0.reuse, 0x7, RZ, 0xc0, !PT ;  /* 0x0000000700117812 */ /* 0x042fe200078ec0ff */
[----:B--2---:R-:W-:Y:S11]  /*36030*/  HMMA.16816.F32 R4, R24, R14, R8 ;  /* 0x0000000e1804723c */ /* 0x004ff60000001808 */
[----:B------:R-:W-:Y:S11]  /*36040*/  @!UPT UIADD3 URZ, URZ, URZ, URZ ;  /* 0x0000003f3f3ff290 */ /* 0x000ff6000fffe03f */
[----:B------:R-:W-:Y:S02]  /*36050*/  @!UPT UIADD3 URZ, URZ, URZ, URZ ;  /* 0x0000003f3f3ff290 */ /* 0x000fe4000fffe03f */
[----:B------:R-:W-:Y:S01]  /*36060*/  IMAD.MOV.U32 R28, RZ, RZ, R7 ;  /* 0x000000ffff1c7224 */ /* 0x000fe200078e0007 */
[----:B------:R-:W-:-:S05]  /*36070*/  LOP3.LUT R7, R0, 0x7, RZ, 0xc0, !PT ;  /* 0x0000000700077812 */ /* 0x000fca00078ec0ff */
[----:B------:R-:W-:Y:S01]  /*36080*/  IMAD.SHL.U32 R7, R7, 0x10, RZ ;  /* 0x0000001007077824 */ /* 0x000fe200078e00ff */
[----:B------:R-:W-:-:S04]  /*36090*/  SHF.L.U32 R0, R0, 0x1, RZ ;  /* 0x0000000100007819 */ /* 0x000fc800000006ff */
[----:B------:R-:W-:-:S04]  /*360a0*/  LEA R19, R17, R7, 0x8 ;  /* 0x0000000711137211 */ /* 0x000fc800078e40ff */
[----:B------:R-:W-:Y:S01]  /*360b0*/  LOP3.LUT R19, R19, 0x10, R0, 0x78, !PT ;  /* 0x0000001013137812 */ /* 0x000fe200078e7800 */
[----:B------:R-:W-:Y:S04]  /*360c0*/  STL.64 [R1+0x170], R4 ;  /* 0x0001700401007387 */ /* 0x000fe80000100a00 */
[----:B----4-:R-:W-:Y:S01]  /*360d0*/  IMAD R19, R29, 0x80, R19 ;  /* 0x000000801d137824 */ /* 0x010fe200078e0213 */
[----:B------:R-:W-:Y:S04]  /*360e0*/  STL [R1+0x178], R6 ;  /* 0x0001780601007387 */ /* 0x000fe80000100800 */
[----:B------:R-:W0:Y:S01]  /*360f0*/  LDSM.16.MT88.4 R4, [R19+0x1a000] ;  /* 0x01a000001304783b */ /* 0x000e220000004200 */
[----:B------:R-:W-:Y:S01]  /*36100*/  IMAD.MOV.U32 R11, RZ, RZ, R24 ;  /* 0x000000ffff0b7224 */ /* 0x000fe200078e0018 */
[----:B------:R-:W-:Y:S01]  /*36110*/  MOV R10, R25 ;  /* 0x00000019000a7202 */ /* 0x000fe20000000f00 */
[----:B------:R-:W-:Y:S01]  /*36120*/  IMAD.MOV.U32 R9, RZ, RZ, R26 ;  /* 0x000000ffff097224 */ /* 0x000fe200078e001a */
[----:B------:R-:W-:Y:S01]  /*36130*/  MOV R8, R27 ;  /* 0x0000001b00087202 */ /* 0x000fe20000000f00 */
[----:B---3--:R-:W-:-:S02]  /*36140*/  MOV R27, R20 ;  /* 0x00000014001b7202 */ /* 0x008fc40000000f00 */
[----:B------:R-:W-:Y:S01]  /*36150*/  IMAD.MOV.U32 R26, RZ, RZ, R21 ;  /* 0x000000ffff1a7224 */ /* 0x000fe200078e0015 */
[----:B------:R-:W-:Y:S01]  /*36160*/  MOV R25, R22 ;  /* 0x0000001600197202 */ /* 0x000fe20000000f00 */
[----:B------:R-:W-:Y:S02]  /*36170*/  IMAD.MOV.U32 R24, RZ, RZ, R23 ;  /* 0x000000ffff187224 */ /* 0x000fe400078e0017 */
[----:B------:R-:W1:Y:S04]  /*36180*/  LDSM.16.MT88.4 R20, [R2+0x19080] ;  /* 0x019080000214783b */ /* 0x000e680000004200 */
[----:B------:R-:W-:Y:S01]  /*36190*/  STL [R1+0x244c], R28 ;  /* 0x00244c1c01007387 */ /* 0x000fe20000100800 */
[----:B0-----:R-:W-:Y:S01]  /*361a0*/  MOV R12, R4 ;  /* 0x00000004000c7202 */ /* 0x001fe20000000f00 */
[----:B------:R-:W-:Y:S01]  /*361b0*/  IMAD.MOV.U32 R13, RZ, RZ, R5 ;  /* 0x000000ffff0d7224 */ /* 0x000fe200078e0005 */
[----:B------:R-:W-:Y:S01]  /*361c0*/  MOV R29, R6 ;  /* 0x00000006001d7202 */ /* 0x000fe20000000f00 */
[----:B------:R-:W-:-:S02]  /*361d0*/  IMAD.MOV.U32 R0, RZ, RZ, R7 ;  /* 0x000000ffff007224 */ /* 0x000fc400078e0007 */
[----:B------:R-:W0:Y:S04]  /*361e0*/  LDSM.16.M88.4 R4, [R18+0x20300] ;  /* 0x020300001204783b */ /* 0x000e280000000200 */
[----:B------:R-:W-:Y:S01]  /*361f0*/  STL.64 [R1+0x2560], R26 ;  /* 0x0025601a01007387 */ /* 0x000fe20000100a00 */
[----:B------:R-:W-:Y:S03]  /*36200*/  STL.64 [R1+0x2558], R24 ;  /* 0x0025581801007387 */ /* 0x000fe60000100a00 */
[----:B-1----:R1:W-:Y:S01]  /*36210*/  STL.64 [R1+0x30], R20 ;  /* 0x0000301401007387 */ /* 0x0023e20000100a00 */
[----:B------:R2:W-:Y:S03]  /*36220*/  STL.64 [R1+0x38], R22 ;  /* 0x0000381601007387 */ /* 0x0005e60000100a00 */
[----:B-1----:R-:W3:Y:S01]  /*36230*/  LDL.LU R20, [R1+0x120] ;  /* 0x0001200001147983 */ /* 0x002ee20000300800 */
[----:B------:R-:W3:Y:S02]  /*36240*/  LDL.LU R21, [R1+0x124] ;  /* 0x0001240001157983 */ /* 0x000ee40000300800 */
[----:B--2---:R-:W3:Y:S02]  /*36250*/  LDL.LU R22, [R1+0x128] ;  /* 0x0001280001167983 */ /* 0x004ee40000300800 */
[----:B------:R-:W3:Y:S01]  /*36260*/  LDL.LU R23, [R1+0x12c] ;  /* 0x00012c0001177983 */ /* 0x000ee20000300800 */
[----:B------:R-:W-:Y:S01]  /*36270*/  STL [R1+0x24ac], R0 ;  /* 0x0024ac0001007387 */ /* 0x000fe20000100800 */
[----:B------:R-:W-:Y:S02]  /*36280*/  STL [R1+0x24a8], R29 ;  /* 0x0024a81d01007387 */ /* 0x000fe40000100800 */
[----:B------:R-:W-:Y:S02]  /*36290*/  STL [R1+0x24a4], R13 ;  /* 0x0024a40d01007387 */ /* 0x000fe40000100800 */
[----:B------:R-:W-:Y:S01]  /*362a0*/  STL [R1+0x24a0], R12 ;  /* 0x0024a00c01007387 */ /* 0x000fe20000100800 */
[----:B0-----:R0:W-:Y:S01]  /*362b0*/  STL [R1+0x2458], R4 ;  /* 0x0024580401007387 */ /* 0x0011e20000100800 */
[----:B------:R1:W-:Y:S02]  /*362c0*/  STL [R1+0x2454], R5 ;  /* 0x0024540501007387 */ /* 0x0003e40000100800 */
[----:B------:R2:W-:Y:S02]  /*362d0*/  STL [R1+0x2450], R6 ;  /* 0x0024500601007387 */ /* 0x0005e40000100800 */
[----:B------:R4:W-:Y:S01]  /*362e0*/  STL [R1+0x2448], R7 ;  /* 0x0024480701007387 */ /* 0x0009e20000100800 */
[----:B0-----:R-:W-:Y:S01]  /*362f0*/  MOV R4, R11 ;  /* 0x0000000b00047202 */ /* 0x001fe20000000f00 */
[----:B-1----:R-:W-:Y:S01]  /*36300*/  IMAD.MOV.U32 R5, RZ, RZ, R10 ;  /* 0x000000ffff057224 */ /* 0x002fe200078e000a */
[----:B--2---:R-:W-:Y:S01]  /*36310*/  MOV R6, R9 ;  /* 0x0000000900067202 */ /* 0x004fe20000000f00 */
[----:B----4-:R-:W-:-:S02]  /*36320*/  IMAD.MOV.U32 R7, RZ, RZ, R8 ;  /* 0x000000ffff077224 */ /* 0x010fc400078e0008 */
[----:B------:R0:W1:Y:S04]  /*36330*/  LDSM.16.M88.4 R8, [R18+0x30300] ;  /* 0x030300001208783b */ /* 0x0000680000000200 */
[----:B0-----:R-:W0:Y:S01]  /*36340*/  S2R R18, SR_TID.X ;  /* 0x0000000000127919 */ /* 0x001e220000002100 */
[----:B------:R-:W-:Y:S02]  /*36350*/  SHF.L.U32 R25, R17, 0x4, RZ ;  /* 0x0000000411197819 */ /* 0x000fe400000006ff */
[C---:B0-----:R-:W-:Y:S01]  /*36360*/  LOP3.LUT R27, R18.reuse, 0x7, RZ, 0xc0, !PT ;  /* 0x00000007121b7812 */ /* 0x041fe200078ec0ff */
[C---:B------:R-:W-:Y:S01]  /*36370*/  IMAD.SHL.U32 R26, R18.reuse, 0x2, RZ ;  /* 0x00000002121a7824 */ /* 0x040fe200078e00ff */
[----:B------:R-:W-:Y:S02]  /*36380*/  LOP3.LUT R28, R18, 0x10, RZ, 0xc0, !PT ;  /* 0x00000010121c7812 */ /* 0x000fe400078ec0ff */
[----:B------:R-:W0:Y:S04]  /*36390*/  LDSM.16.MT88.4 R16, [R19+0x1a080] ;  /* 0x01a080001310783b */ /* 0x000e280000004200 */
[----:B-1----:R1:W-:Y:S01]  /*363a0*/  STL [R1+0x2460], R8 ;  /* 0x0024600801007387 */ /* 0x0023e20000100800 */
[----:B------:R2:W-:Y:S02]  /*363b0*/  STL [R1+0x245c], R9 ;  /* 0x00245c0901007387 */ /* 0x0005e40000100800 */
[----:B------:R4:W-:Y:S02]  /*363c0*/  STL [R1+0x22f4], R10 ;  /* 0x0022f40a01007387 */ /* 0x0009e40000100800 */
[----:B------:R4:W-:Y:S01]  /*363d0*/  STL [R1+0x22f0], R11 ;  /* 0x0022f00b01007387 */ /* 0x0009e20000100800 */
[----:B-1----:R-:W3:Y:S01]  /*363e0*/  LDL.LU R8, [R1+0x110] ;  /* 0x0001100001087983 */ /* 0x002ee20000300800 */
[----:B--2---:R-:W3:Y:S02]  /*363f0*/  LDL.LU R9, [R1+0x114] ;  /* 0x0001140001097983 */ /* 0x004ee40000300800 */
[----:B----4-:R-:W3:Y:S02]  /*36400*/  LDL.LU R10, [R1+0x118] ;  /* 0x00011800010a7983 */ /* 0x010ee40000300800 */
[----:B------:R-:W3:Y:S01]  /*36410*/  LDL.LU R11, [R1+0x11c] ;  /* 0x00011c00010b7983 */ /* 0x000ee20000300800 */
[----:B0-----:R-:W-:Y:S01]  /*36420*/  STL.64 [R1+0x50], R16 ;  /* 0x0000501001007387 */ /* 0x001fe20000100a00 */
[----:B------:R0:W-:Y:S03]  /*36430*/  STL.64 [R1+0x58], R18 ;  /* 0x0000581201007387 */ /* 0x0001e60000100a00 */
[----:B0-----:R-:W3:Y:S01]  /*36440*/  LDL.LU.64 R18, [R1+0x2590] ;  /* 0x0025900001127983 */ /* 0x001ee20000300a00 */
[----:B------:R-:W-:Y:S01]  /*36450*/  LEA R27, R27, R25, 0x8 ;  /* 0x000000191b1b7211 */ /* 0x000fe200078e40ff */
[----:B------:R-:W2:Y:S03]  /*36460*/  LDL.LU.64 R16, [R1+0x2588] ;  /* 0x0025880001107983 */ /* 0x000ea60000300a00 */
[----:B------:R-:W-:-:S05]  /*36470*/  LOP3.LUT R27, R27, 0x10, R26, 0x78, !PT ;  /* 0x000000101b1b7812 */ /* 0x000fca00078e781a */
[----:B------:R-:W-:-:S05]  /*36480*/  IMAD R27, R28, 0x80, R27 ;  /* 0x000000801c1b7824 */ /* 0x000fca00078e021b */
[----:B------:R-:W-:Y:S01]  /*36490*/  LOP3.LUT R27, R27, 0x20, RZ, 0x3c, !PT ;  /* 0x000000201b1b7812 */ /* 0x000fe200078e3cff */
[----:B---3--:R-:W-:Y:S11]  /*364a0*/  HMMA.16816.F32 R8, R4, R18, R8 ;  /* 0x000000120408723c */ /* 0x008ff60000001808 */
[----:B------:R-:W-:Y:S11]  /*364b0*/  @!UPT UIADD3 URZ, URZ, URZ, URZ ;  /* 0x0000003f3f3ff290 */ /* 0x000ff6000fffe03f */
[----:B------:R-:W-:Y:S02]  /*364c0*/  @!UPT UIADD3 URZ, URZ, URZ, URZ ;  /* 0x0000003f3f3ff290 */ /* 0x000fe4000fffe03f */
[----:B------:R-:W-:Y:S01]  /*364d0*/  MOV R5, R8 ;  /* 0x0000000800057202 */ /* 0x000fe20000000f00 */
[----:B------:R-:W-:Y:S01]  /*364e0*/  IMAD.MOV.U32 R6, RZ, RZ, R9 ;  /* 0x000000ffff067224 */ /* 0x000fe200078e0009 */
[----:B------:R-:W-:Y:S01]  /*364f0*/  MOV R28, R10 ;  /* 0x0000000a001c7202 */ /* 0x000fe20000000f00 */
[----:B------:R-:W-:Y:S02]  /*36500*/  IMAD.MOV.U32 R7, RZ, RZ, R11 ;  /* 0x000000ffff077224 */ /* 0x000fe400078e000b */
[----:B------:R-:W0:Y:S04]  /*36510*/  LDSM.16.MT88.4 R8, [R27+0x1a000] ;  /* 0x01a000001b08783b */ /* 0x000e280000004200 */
[----:B------:R-:W-:Y:S01]  /*36520*/  STL [R1+0x24b0], R28 ;  /* 0x0024b01c01007387 */ /* 0x000fe20000100800 */
[----:B------:R-:W-:Y:S02]  /*36530*/  STL [R1+0x2464], R6 ;  /* 0x0024640601007387 */ /* 0x000fe40000100800 */
[----:B------:R-:W3:Y:S01]  /*36540*/  LDL.LU R24, [R1+0xf0] ;  /* 0x0000f00001187983 */ /* 0x000ee20000300800 */
[----:B0-----:R-:W-:Y:S01]  /*36550*/  STL.64 [R1+0x80], R8 ;  /* 0x0000800801007387 */ /* 0x001fe20000100a00 */
[----:B------:R-:W-:Y:S02]  /*36560*/  STL.64 [R1+0x88], R10 ;  /* 0x0000880a01007387 */ /* 0x000fe40000100a00 */
[----:B------:R-:W3:Y:S02]  /*36570*/  LDL.LU R25, [R1+0xf4] ;  /* 0x0000f40001197983 */ /* 0x000ee40000300800 */
[----:B------:R-:W4:Y:S01]  /*36580*/  LDL.LU R26, [R1+0xf8] ;  /* 0x0000f800011a7983 */ /* 0x000f220000300800 */
[----:B------:R-:W4:Y:S04]  /*36590*/  LDL.LU R27, [R1+0xfc] ;  /* 0x0000fc00011b7983 */ /* 0x000f280000300800 */
[----:B----4-:R-:W-:Y:S01]  /*365a0*/  STL.64 [R1+0x2580], R26 ;  /* 0x0025801a01007387 */ /* 0x010fe20000100a00 */
[----:B---3--:R0:W-:Y:S03]  /*365b0*/  STL.64 [R1+0x2578], R24 ;  /* 0x0025781801007387 */ /* 0x0081e60000100a00 */
[----:B0-----:R-:W3:Y:S01]  /*365c0*/  LDL.LU R24, [R1+0x20] ;  /* 0x0000200001187983 */ /* 0x001ee20000300800 */
[----:B------:R-:W3:Y:S02]  /*365d0*/  LDL.LU R25, [R1+0x24] ;  /* 0x0000240001197983 */ /* 0x000ee40000300800 */
[----:B------:R-:W3:Y:S02]  /*365e0*/  LDL.LU R26, [R1+0x28] ;  /* 0x00002800011a7983 */ /* 0x000ee40000300800 */
[----:B------:R-:W3:Y:S02]  /*365f0*/  LDL.LU R27, [R1+0x2c] ;  /* 0x00002c00011b7983 */ /* 0x000ee40000300800 */
[C---:B---3--:R-:W-:Y:S11]  /*36600*/  HMMA.16816.F32 R20, R24.reuse, R14, R20 ;  /* 0x0000000e1814723c */ /* 0x048ff60000001814 */
[----:B------:R-:W-:Y:S11]  /*36610*/  @!UPT UIADD3 URZ, URZ, URZ, URZ ;  /* 0x0000003f3f3ff290 */ /* 0x000ff6000fffe03f */
[----:B------:R-:W-:Y:S02]  /*36620*/  @!UPT UIADD3 URZ, URZ, URZ, URZ ;  /* 0x0000003f3f3ff290 */ /* 0x000fe4000fffe03f */
[----:B------:R-:W-:Y:S01]  /*36630*/  MOV R6, R20 ;  /* 0x0000001400067202 */ /* 0x000fe20000000f00 */
[----:B------:R-:W-:Y:S01]  /*36640*/  IMAD.MOV.U32 R8, RZ, RZ, R21 ;  /* 0x000000ffff087224 */ /* 0x000fe200078e0015 */
[----:B------:R-:W3:Y:S01]  /*36650*/  LDL.LU R20, [R1+0xe0] ;  /* 0x0000e00001147983 */ /* 0x000ee20000300800 */
[----:B------:R-:W-:Y:S01]  /*36660*/  MOV R9, R22 ;  /* 0x0000001600097202 */ /* 0x000fe20000000f00 */
[----:B------:R-:W3:Y:S02]  /*36670*/  LDL.LU R21, [R1+0xe4] ;  /* 0x0000e40001157983 */ /* 0x000ee40000300800 */
[----:B------:R-:W-:Y:S01]  /*36680*/  IMAD.MOV.U32 R4, RZ, RZ, R23 ;  /* 0x000000ffff047224 */ /* 0x000fe200078e0017 */
[----:B------:R-:W4:Y:S01]  /*36690*/  LDL.LU R22, [R1+0xe8] ;  /* 0x0000e80001167983 */ /* 0x000f220000300800 */
[----:B------:R-:W4:Y:S03]  /*366a0*/  LDL.LU R23, [R1+0xec] ;  /* 0x0000ec0001177983 */ /* 0x000f260000300800 */
[----:B----4-:R-:W-:Y:S01]  /*366b0*/  STL.64 [R1+0x2570], R22 ;  /* 0x0025701601007387 */ /* 0x010fe20000100a00 */
[----:B---3--:R0:W-:Y:S03]  /*366c0*/  STL.64 [R1+0x2568], R20 ;  /* 0x0025681401007387 */ /* 0x0081e60000100a00 */
[----:B0-----:R-:W3:Y:S01]  /*366d0*/  LDL.LU R20, [R1+0x10] ;  /* 0x0000100001147983 */ /* 0x001ee20000300800 */
[----:B------:R-:W3:Y:S02]  /*366e0*/  LDL.LU R21, [R1+0x14] ;  /* 0x0000140001157983 */ /* 0x000ee40000300800 */
[----:B------:R-:W3:Y:S02]  /*366f0*/  LDL.LU R22, [R1+0x18] ;  /* 0x0000180001167983 */ /* 0x000ee40000300800 */
[----:B------:R-:W3:Y:S01]  /*36700*/  LDL.LU R23, [R1+0x1c] ;  /* 0x00001c0001177983 */ /* 0x000ee20000300800 */
[----:B------:R-:W-:Y:S01]  /*36710*/  STL [R1+0x24b8], R9 ;  /* 0x0024b80901007387 */ /* 0x000fe20000100800 */
[----:B------:R0:W-:Y:S03]  /*36720*/  STL [R1+0x24b4], R8 ;  /* 0x0024b40801007387 */ /* 0x0001e60000100800 */
[----:B0-----:R-:W4:Y:S01]  /*36730*/  LDL.LU R8, [R1+0x100] ;  /* 0x0001000001087983 */ /* 0x001f220000300800 */
[----:B------:R-:W4:Y:S02]  /*36740*/  LDL.LU R9, [R1+0x104] ;  /* 0x0001040001097983 */ /* 0x000f240000300800 */
[----:B------:R-:W4:Y:S02]  /*36750*/  LDL.LU R10, [R1+0x108] ;  /* 0x00010800010a7983 */ /* 0x000f240000300800 */
[----:B------:R-:W4:Y:S01]  /*36760*/  LDL.LU R11, [R1+0x10c] ;  /* 0x00010c00010b7983 */ /* 0x000f220000300800 */
[----:B------:R-:W-:Y:S01]  /*36770*/  STL.64 [R1+0x2470], R6 ;  /* 0x0024700601007387 */ /* 0x000fe20000100a00 */
[----:B------:R0:W-:Y:S03]  /*36780*/  STL.64 [R1+0x2468], R4 ;  /* 0x0024680401007387 */ /* 0x0001e60000100a00 */
[----:B0-----:R-:W2:Y:S01]  /*36790*/  LDL.LU.64 R4, [R1] ;  /* 0x0000000001047983 */ /* 0x001ea20000300a00 */
[----:B------:R-:W2:Y:S01]  /*367a0*/  LDL.LU.64 R6, [R1+0x8] ;  /* 0x0000080001067983 */ /* 0x000ea20000300a00 */
[----:B----4-:R-:W-:Y:S11]  /*367b0*/  HMMA.16816.F32 R24, R24, R18, R8 ;  /* 0x000000121818723c */ /* 0x010ff60000001808 */
[----:B------:R-:W-:Y:S11]  /*367c0*/  @!UPT UIADD3 URZ, URZ, URZ, URZ ;  /* 0x0000003f3f3ff290 */ /* 0x000ff6000fffe03f */
[----:B------:R-:W-:Y:S02]  /*367d0*/  @!UPT UIADD3 URZ, URZ, URZ, URZ ;  /* 0x0000003f3f3ff290 */ /* 0x000fe4000fffe03f */
        /* <DEDUP_REMOVED lines=9> */
[----:B------:R-:W-:Y:S01]  /*36870*/  STL [R1+0x24bc], R13 ;  /* 0x0024bc0d01007387 */ /* 0x000fe20000100800 */
[C---:B---3--:R-:W-:Y:S11]  /*36880*/  HMMA.16816.F32 R24, R20.reuse, R14, R24 ;  /* 0x0000000e1418723c */ /* 0x048ff60000001818 */
[----:B------:R-:W-:Y:S11]  /*36890*/  @!UPT UIADD3 URZ, URZ, URZ, URZ ;  /* 0x0000003f3f3ff290 */ /* 0x000ff6000fffe03f */
[----:B------:R-:W-:Y:S02]  /*368a0*/  @!UPT UIADD3 URZ, URZ, URZ, URZ ;  /* 0x0000003f3f3ff290 */ /* 0x000fe4000fffe03f */
[----:B------:R-:W-:Y:S01]  /*368b0*/  MOV R8, R24 ;  /* 0x0000001800087202 */ /* 0x000fe20000000f00 */
[----:B------:R-:W-:Y:S02]  /*368c0*/  IMAD.MOV.U32 R29, RZ, RZ, R27 ;  /* 0x000000ffff1d7224 */ /* 0x000fe400078e001b */
[----:B------:R-:W-:Y:S01]  /*368d0*/  IMAD.MOV.U32 R28, RZ, RZ, R25 ;  /* 0x000000ffff1c7224 */ /* 0x000fe200078e0019 */
[----:B------:R-:W-:Y:S01]  /*368e0*/  MOV R0, R26 ;  /* 0x0000001a00007202 */ /* 0x000fe20000000f00 */
[----:B------:R-:W3:Y:S01]  /*368f0*/  LDL.LU R24, [R1+0xc0] ;  /* 0x0000c00001187983 */ /* 0x000ee20000300800 */
[----:B------:R-:W3:Y:S02]  /*36900*/  LDL.LU R25, [R1+0xc4] ;  /* 0x0000c40001197983 */ /* 0x000ee40000300800 */
[----:B------:R-:W3:Y:S02]  /*36910*/  LDL.LU R26, [R1+0xc8] ;  /* 0x0000c800011a7983 */ /* 0x000ee40000300800 */
[----:B------:R-:W3:Y:S01]  /*36920*/  LDL.LU R27, [R1+0xcc] ;  /* 0x0000cc00011b7983 */ /* 0x000ee20000300800 */
[----:B------:R-:W-:Y:S01]  /*36930*/  STL [R1+0x24d8], R29 ;  /* 0x0024d81d01007387 */ /* 0x000fe20000100800 */
[----:B------:R-:W-:Y:S02]  /*36940*/  STL [R1+0x24d4], R0 ;  /* 0x0024d40001007387 */ /* 0x000fe40000100800 */
[----:B------:R-:W-:Y:S02]  /*36950*/  STL [R1+0x24d0], R28 ;  /* 0x0024d01c01007387 */ /* 0x000fe40000100800 */
[----:B------:R0:W-:Y:S02]  /*36960*/  STL [R1+0x24cc], R8 ;  /* 0x0024cc0801007387 */ /* 0x0001e40000100800 */
[----:B0-----:R-:W4:Y:S01]  /*36970*/  LDL.LU R8, [R1+0xd0] ;  /* 0x0000d00001087983 */ /* 0x001f220000300800 */
[----:B------:R-:W4:Y:S02]  /*36980*/  LDL.LU R9, [R1+0xd4] ;  /* 0x0000d40001097983 */ /* 0x000f240000300800 */
[----:B------:R-:W4:Y:S02]  /*36990*/  LDL.LU R10, [R1+0xd8] ;  /* 0x0000d800010a7983 */ /* 0x000f240000300800 */
[----:B------:R-:W4:Y:S02]  /*369a0*/  LDL.LU R11, [R1+0xdc] ;  /* 0x0000dc00010b7983 */ /* 0x000f240000300800 */
[----:B----4-:R-:W-:Y:S11]  /*369b0*/  HMMA.16816.F32 R20, R20, R18, R8 ;  /* 0x000000121414723c */ /* 0x010ff60000001808 */
[----:B------:R-:W-:Y:S11]  /*369c0*/  @!UPT UIADD3 URZ, URZ, URZ, URZ ;  /* 0x0000003f3f3ff290 */ /* 0x000ff6000fffe03f */
[----:B------:R-:W-:Y:S02]  /*369d0*/  @!UPT UIADD3 URZ, URZ, URZ, URZ ;  /* 0x0000003f3f3ff290 */ /* 0x000fe4000fffe03f */
[----:B------:R-:W-:Y:S01]  /*369e0*/  MOV R13, R22 ;  /* 0x00000016000d7202 */ /* 0x000fe20000000f00 */
[----:B------:R-:W-:Y:S01]  /*369f0*/  IMAD.MOV.U32 R9, RZ, RZ, R23 ;  /* 0x000000ffff097224 */ /* 0x000fe200078e0017 */
[----:B------:R-:W-:Y:S01]  /*36a00*/  MOV R11, R20 ;  /* 0x00000014000b7202 */ /* 0x000fe20000000f00 */
[----:B------:R-:W-:Y:S01]  /*36a10*/  IMAD.MOV.U32 R12, RZ, RZ, R21 ;  /* 0x000000ffff0c7224 */ /* 0x000fe200078e0015 */
[----:B------:R-:W4:Y:S01]  /*36a20*/  LDL.LU.64 R22, [R1+0x2570] ;  /* 0x0025700001167983 */ /* 0x000f220000300a00 */
[----:B------:R-:W4:Y:S02]  /*36a30*/  LDL.LU.64 R20, [R1+0x2568] ;  /* 0x0025680001147983 */ /* 0x000f240000300a00 */
[----:B------:R0:W-:Y:S02]  /*36a40*/  STL [R1+0x24e8], R9 ;  /* 0x0024e80901007387 */ /* 0x0001e40000100800 */
[----:B------:R-:W-:Y:S01]  /*36a50*/  STL [R1+0x24e4], R13 ;  /* 0x0024e40d01007387 */ /* 0x000fe20000100800 */
[----:B------:R-:W-:Y:S01]  /*36a60*/  STL [R1+0x24e0], R12 ;  /* 0x0024e00c01007387 */ /* 0x000fe20000100800 */
[----:B--2---:R-:W-:Y:S01]  /*36a70*/  MOV R10, R4 ;  /* 0x00000004000a7202 */ /* 0x004fe20000000f00 */
[----:B------:R-:W-:-:S02]  /*36a80*/  IMAD.MOV.U32 R0, RZ, RZ, R7 ;  /* 0x000000ffff007224 */ /* 0x000fc400078e0007 */
[----:B------:R-:W-:Y:S01]  /*36a90*/  STL [R1+0x24dc], R11 ;  /* 0x0024dc0b01007387 */ /* 0x000fe20000100800 */
[----:B------:R-:W-:Y:S01]  /*36aa0*/  MOV R8, R6 ;  /* 0x0000000600087202 */ /* 0x000fe20000000f00 */
[----:B0-----:R-:W-:Y:S01]  /*36ab0*/  IMAD.MOV.U32 R9, RZ, RZ, R5 ;  /* 0x000000ffff097224 */ /* 0x001fe200078e0005 */
[----:B----4-:R-:W-:Y:S11]  /*36ac0*/  HMMA.16816.F32 R20, R4, R14, R20 ;  /* 0x0000000e0414723c */ /* 0x010ff60000001814 */
[----:B------:R-:W-:Y:S11]  /*36ad0*/  @!UPT UIADD3 URZ, URZ, URZ, URZ ;  /* 0x0000003f3f3ff290 */ /* 0x000ff6000fffe03f */
[----:B------:R-:W-:Y:S02]  /*36ae0*/  @!UPT UIADD3 URZ, URZ, URZ, URZ ;  /* 0x0000003f3f3ff290 */ /* 0x000fe4000fffe03f */
[----:B------:R-:W-:Y:S01]  /*36af0*/  MOV R7, R20 ;  /* 0x0000001400077202 */ /* 0x000fe20000000f00 */
[----:B------:R-:W-:Y:S02]  /*36b00*/  IMAD.MOV.U32 R4, RZ, RZ, R23 ;  /* 0x000000ffff047224 */ /* 0x000fe400078e0017 */
[----:B------:R-:W-:Y:S01]  /*36b10*/  IMAD.MOV.U32 R6, RZ, RZ, R21 ;  /* 0x000000ffff067224 */ /* 0x000fe200078e0015 */
[----:B------:R-:W2:Y:S01]  /*36b20*/  LDL.LU R20, [R1+0x130] ;  /* 0x0001300001147983 */ /* 0x000ea20000300800 */
[----:B------:R-:W-:Y:S01]  /*36b30*/  MOV R5, R22 ;  /* 0x0000001600057202 */ /* 0x000fe20000000f00 */
[----:B------:R-:W2:Y:S02]  /*36b40*/  LDL.LU R21, [R1+0x134] ;  /* 0x0001340001157983 */ /* 0x000ea40000300800 */
[----:B------:R-:W2:Y:S01]  /*36b50*/  LDL.LU R22, [R1+0x138] ;  /* 0x0001380001167983 */ /* 0x000ea20000300800 */
[----:B------:R-:W2:Y:S01]  /*36b60*/  LDL.LU R23, [R1+0x13c] ;  /* 0x00013c0001177983 */ /* 0x000ea20000300800 */
[----:B------:R0:W-:Y:S02]  /*36b70*/  STL [R1+0x24f8], R4 ;  /* 0x0024f80401007387 */ /* 0x0001e40000100800 */
[----:B------:R1:W-:Y:S01]  /*36b80*/  STL [R1+0x24f4], R5 ;  /* 0x0024f40501007387 */ /* 0x0003e20000100800 */
[----:B0-----:R-:W-:-:S02]  /*36b90*/  MOV R4, R10 ;  /* 0x0000000a00047202 */ /* 0x001fc40000000f00 */
[----:B------:R-:W0:Y:S01]  /*36ba0*/  S2R R10, SR_TID.X ;  /* 0x00000000000a7919 */ /* 0x000e220000002100 */
[----:B-1----:R-:W-:Y:S02]  /*36bb0*/  IMAD.MOV.U32 R5, RZ, RZ, R9 ;  /* 0x000000ffff057224 */ /* 0x002fe400078e0009 */
[----:B------:R-:W1:Y:S01]  /*36bc0*/  S2R R9, SR_TID.X ;  /* 0x0000000000097919 */ /* 0x000e620000002100 */
[----:B------:R4:W-:Y:S01]  /*36bd0*/  STL [R1+0x24f0], R6 ;  /* 0x0024f00601007387 */ /* 0x0009e20000100800 */
[----:B------:R3:W-:Y:S01]  /*36be0*/  STL [R1+0x24ec], R7 ;  /* 0x0024ec0701007387 */ /* 0x0007e20000100800 */
[----:B----4-:R-:W-:Y:S01]  /*36bf0*/  MOV R6, R8 ;  /* 0x0000000800067202 */ /* 0x010fe20000000f00 */
[----:B---3--:R-:W-:-:S07]  /*36c00*/  IMAD.MOV.U32 R7, RZ, RZ, R0 ;  /* 0x000000ffff077224 */ /* 0x008fce00078e0000 */
[----:B------:R-:W-:Y:S01]  /*36c10*/  HMMA.16816.F32 R4, R4, R18, R24 ;  /* 0x000000120404723c */ /* 0x000fe20000001818 */
[----:B------:R-:W3:Y:S01]  /*36c20*/  LDL.LU.64 R26, [R1+0x2560] ;  /* 0x00256000011a7983 */ /* 0x000ee20000300a00 */
[----:B------:R-:W4:Y:S01]  /*36c30*/  LDL.LU.64 R24, [R1+0x2558] ;  /* 0x0025580001187983 */ /* 0x000f220000300a00 */
[----:B0-----:R-:W-:Y:S02]  /*36c40*/  LOP3.LUT R13, R10, 0x7, RZ, 0xc0, !PT ;  /* 0x000000070a0d7812 */ /* 0x001fe400078ec0ff */
[----:B-1----:R-:W-:Y:S02]  /*36c50*/  LOP3.LUT R29, R9, 0x7, RZ, 0xc0, !PT ;  /* 0x00000007091d7812 */ /* 0x002fe400078ec0ff */
[----:B------:R-:W-:Y:S01]  /*36c60*/  SHF.L.U32 R12, R13, 0x4, RZ ;  /* 0x000000040d0c7819 */ /* 0x000fe200000006ff */
[----:B------:R-:W-:-:S03]  /*36c70*/  IMAD.SHL.U32 R13, R9, 0x2, RZ ;  /* 0x00000002090d7824 */ /* 0x000fc600078e00ff */
[----:B------:R-:W-:Y:S02]  /*36c80*/  LEA R29, R29, R12, 0x8 ;  /* 0x0000000c1d1d7211 */ /* 0x000fe400078e40ff */
[----:B------:R-:W-:Y:S02]  /*36c90*/  LOP3.LUT R9, R9, 0x10, RZ, 0xc0, !PT ;  /* 0x0000001009097812 */ /* 0x000fe400078ec0ff */
[----:B------:R-:W-:-:S05]  /*36ca0*/  LOP3.LUT R29, R29, 0x10, R13, 0x78, !PT ;  /* 0x000000101d1d7812 */ /* 0x000fca00078e780d */
[----:B------:R-:W-:-:S05]  /*36cb0*/  IMAD R29, R9, 0x80, R29 ;  /* 0x00000080091d7824 */ /* 0x000fca00078e021d */
[----:B------:R-:W-:Y:S02]  /*36cc0*/  LOP3.LUT R29, R29, 0x20, RZ, 0x3c, !PT ;  /* 0x000000201d1d7812 */ /* 0x000fe400078e3cff */
[----:B------:R-:W-:Y:S01]  /*36cd0*/  MOV R0, R4 ;  /* 0x0000000400007202 */ /* 0x000fe20000000f00 */
[----:B------:R-:W-:Y:S01]  /*36ce0*/  IMAD.MOV.U32 R28, RZ, RZ, R5 ;  /* 0x000000ffff1c7224 */ /* 0x000fe200078e0005 */
[----:B------:R-:W-:Y:S01]  /*36cf0*/  MOV R8, R6 ;  /* 0x0000000600087202 */ /* 0x000fe20000000f00 */
[----:B------:R-:W-:Y:S02]  /*36d00*/  IMAD.MOV.U32 R10, RZ, RZ, R7 ;  /* 0x000000ffff0a7224 */ /* 0x000fe400078e0007 */
[----:B------:R-:W0:Y:S04]  /*36d10*/  LDSM.16.MT88.4 R4, [R29+0x1a080] ;  /* 0x01a080001d04783b */ /* 0x000e280000004200 */
[----:B------:R-:W-:Y:S01]  /*36d20*/  STL [R1+0x2508], R10 ;  /* 0x0025080a01007387 */ /* 0x000fe20000100800 */
[----:B0-----:R-:W-:Y:S01]  /*36d30*/  MOV R13, R4 ;  /* 0x00000004000d7202 */ /* 0x001fe20000000f00 */
[----:B------:R-:W-:Y:S01]  /*36d40*/  IMAD.MOV.U32 R12, RZ, RZ, R5 ;  /* 0x000000ffff0c7224 */ /* 0x000fe200078e0005 */
[----:B------:R-:W-:Y:S01]  /*36d50*/  MOV R11, R6 ;  /* 0x00000006000b7202 */ /* 0x000fe20000000f00 */
[----:B------:R-:W-:-:S02]  /*36d60*/  IMAD.MOV.U32 R29, RZ, RZ, R7 ;  /* 0x000000ffff1d7224 */ /* 0x000fc400078e0007 */
[----:B------:R-:W0:Y:S04]  /*36d70*/  LDSM.16.MT88.4 R4, [R3+0x1a000] ;  /* 0x01a000000304783b */ /* 0x000e280000004200 */
[----:B------:R0:W-:Y:S01]  /*36d80*/  STL [R1+0x2504], R8 ;  /* 0x0025040801007387 */ /* 0x0001e20000100800 */
[----:B------:R1:W-:Y:S02]  /*36d90*/  STL [R1+0x2500], R28 ;  /* 0x0025001c01007387 */ /* 0x0003e40000100800 */
[----:B------:R0:W-:Y:S02]  /*36da0*/  STL [R1+0x24fc], R0 ;  /* 0x0024fc0001007387 */ /* 0x0001e40000100800 */
[----:B------:R-:W-:Y:S01]  /*36db0*/  STL [R1+0x2518], R29 ;  /* 0x0025181d01007387 */ /* 0x000fe20000100800 */
[----:B------:R-:W-:Y:S01]  /*36dc0*/  STL [R1+0x2514], R11 ;  /* 0x0025140b01007387 */ /* 0x000fe20000100800 */
[----:B------:R-:W-:Y:S02]  /*36dd0*/  STL [R1+0x2510], R12 ;  /* 0x0025100c01007387 */ /* 0x000fe40000100800 */
[----:B------:R-:W-:Y:S01]  /*36de0*/  STL [R1+0x250c], R13 ;  /* 0x00250c0d01007387 */ /* 0x000fe20000100800 */
[----:B0-----:R-:W-:Y:S01]  /*36df0*/  MOV R8, R4 ;  /* 0x0000000400087202 */ /* 0x001fe20000000f00 */
[----:B------:R-:W-:-:S02]  /*36e00*/  IMAD.MOV.U32 R4, RZ, RZ, R7 ;  /* 0x000000ffff047224 */ /* 0x000fc400078e0007 */
[----:B-1----:R-:W-:Y:S01]  /*36e10*/  IMAD.MOV.U32 R28, RZ, RZ, R5 ;  /* 0x000000ffff1c7224 */ /* 0x002fe200078e0005 */
[----:B------:R-:W-:Y:S02]  /*36e20*/  MOV R0, R6 ;  /* 0x0000000600007202 */ /* 0x000fe40000000f00 */
[----:B------:R0:W-:Y:S04]  /*36e30*/  STL [R1+0x2528], R4 ;  /* 0x0025280401007387 */ /* 0x0001e80000100800 */
[----:B0-----:R-:W2:Y:S01]  /*36e40*/  LDL.LU.64 R4, [R1+0x70] ;  /* 0x0000700001047983 */ /* 0x001ea20000300a00 */
[----:B------:R-:W2:Y:S02]  /*36e50*/  LDL.LU.64 R6, [R1+0x78] ;  /* 0x0000780001067983 */ /* 0x000ea40000300a00 */
[----:B------:R-:W-:Y:S02]  /*36e60*/  STL [R1+0x2524], R0 ;  /* 0x0025240001007387 */ /* 0x000fe40000100800 */
[----:B------:R-:W-:Y:S01]  /*36e70*/  STL [R1+0x2520], R28 ;  /* 0x0025201c01007387 */ /* 0x000fe20000100800 */
[----:B------:R0:W-:Y:S01]  /*36e80*/  STL [R1+0x251c], R8 ;  /* 0x00251c0801007387 */ /* 0x0001e20000100800 */
[----:B------:R1:W-:Y:S02]  /*36e90*/  STL.64 [R1+0x2550], R14 ;  /* 0x0025500e01007387 */ /* 0x0003e40000100a00 */
[----:B------:R-:W3:Y:S02]  /*36ea0*/  LDL.LU R12, [R1+0x1b0] ;  /* 0x0001b000010c7983 */ /* 0x000ee40000300800 */
[----:B------:R-:W3:Y:S01]  /*36eb0*/  LDL.LU R13, [R1+0x1b4] ;  /* 0x0001b400010d7983 */ /* 0x000ee20000300800 */
[----:B--2---:R-:W-:Y:S01]  /*36ec0*/  HMMA.16816.F32 R20, R4, R14, R20 ;  /* 0x0000000e0414723c */ /* 0x004fe20000001814 */
[----:B------:R-:W-:Y:S01]  /*36ed0*/  IMAD.MOV.U32 R10, RZ, RZ, R5 ;  /* 0x000000ffff0a7224 */ /* 0x000fe200078e0005 */
[----:B0-----:R-:W-:Y:S01]  /*36ee0*/  MOV R8, R6 ;  /* 0x0000000600087202 */ /* 0x001fe20000000f00 */
[----:B------:R-:W-:Y:S01]  /*36ef0*/  IMAD.MOV.U32 R0, RZ, RZ, R7 ;  /* 0x000000ffff007224 */ /* 0x000fe200078e0007 */
[----:B------:R-:W-:Y:S01]  /*36f00*/  MOV R11, R4 ;  /* 0x00000004000b7202 */ /* 0x000fe20000000f00 */
[----:B-1----:R-:W3:Y:S01]  /*36f10*/  LDL.LU R14, [R1+0x1b8] ;  /* 0x0001b800010e7983 */ /* 0x002ee20000300800 */
[----:B------:R-:W3:Y:S11]  /*36f20*/  LDL.LU R15, [R1+0x1bc] ;  /* 0x0001bc00010f7983 */ /* 0x000ef60000300800 */
[----:B------:R-:W-:Y:S07]  /*36f30*/  @!UPT UIADD3 URZ, URZ, URZ, URZ ;  /* 0x0000003f3f3ff290 */ /* 0x000fee000fffe03f */
[----:B------:R-:W-:Y:S01]  /*36f40*/  MOV R5, R20 ;  /* 0x0000001400057202 */ /* 0x000fe20000000f00 */
[----:B------:R-:W-:Y:S01]  /*36f50*/  IMAD.MOV.U32 R6, RZ, RZ, R21 ;  /* 0x000000ffff067224 */ /* 0x000fe200078e0015 */
[----:B------:R-:W-:Y:S01]  /*36f60*/  MOV R7, R22 ;  /* 0x0000001600077202 */ /* 0x000fe20000000f00 */
[----:B------:R-:W-:Y:S02]  /*36f70*/  IMAD.MOV.U32 R9, RZ, RZ, R23 ;  /* 0x000000ffff097224 */ /* 0x000fe400078e0017 */
[----:B------:R-:W0:Y:S02]  /*36f80*/  LDSM.16.MT88.4 R20, [R3+0x1a080] ;  /* 0x01a080000314783b */ /* 0x000e240000004200 */
[----:B0-----:R-:W-:Y:S02]  /*36f90*/  MOV R4, R23 ;  /* 0x0000001700047202 */ /* 0x001fe40000000f00 */
[----:B------:R-:W-:Y:S01]  /*36fa0*/  STL.64 [R1], R20 ;  /* 0x0000001401007387 */ /* 0x000fe20000100a00 */
[----:B------:R-:W-:Y:S02]  /*36fb0*/  STL [R1+0x8], R22 ;  /* 0x0000081601007387 */ /* 0x000fe40000100800 */
[----:B------:R-:W-:Y:S02]  /*36fc0*/  STL.64 [R1+0x2538], R6 ;  /* 0x0025380601007387 */ /* 0x000fe40000100a00 */
[----:B------:R-:W0:Y:S01]  /*36fd0*/  LDSM.16.MT88.4 R20, [R2+0x1a000] ;  /* 0x01a000000214783b */ /* 0x000e220000004200 */
[----:B------:R1:W-:Y:S04]  /*36fe0*/  STL.64 [R1+0x2530], R4 ;  /* 0x0025300401007387 */ /* 0x0003e80000100a00 */
[----:B-1----:R-:W2:Y:S01]  /*36ff0*/  LDL.LU R4, [R1+0x1e0] ;  /* 0x0001e00001047983 */ /* 0x002ea20000300800 */
[----:B------:R-:W2:Y:S02]  /*37000*/  LDL.LU R5, [R1+0x1e4] ;  /* 0x0001e40001057983 */ /* 0x000ea40000300800 */
[----:B------:R-:W2:Y:S02]  /*37010*/  LDL.LU R6, [R1+0x1e8] ;  /* 0x0001e80001067983 */ /* 0x000ea40000300800 */
[----:B------:R-:W2:Y:S01]  /*37020*/  LDL.LU R7, [R1+0x1ec] ;  /* 0x0001ec0001077983 */ /* 0x000ea20000300800 */
[----:B------:R-:W1:Y:S04]  /*37030*/  S2R R29, SR_TID.X ;  /* 0x00000000001d7919 */ /* 0x000e680000002100 */
[----:B--2---:R-:W-:Y:S01]  /*37040*/  STL.64 [R1+0x2548], R6 ;  /* 0x0025480601007387 */ /* 0x004fe20000100a00 */
[----:B------:R2:W-:Y:S02]  /*37050*/  STL.64 [R1+0x2540], R4 ;  /* 0x0025400401007387 */ /* 0x0005e40000100a00 */
[----:B--2---:R-:W-:-:S02]  /*37060*/  MOV R5, R10 ;  /* 0x0000000a00057202 */ /* 0x004fc40000000f00 */
[----:B------:R-:W2:Y:S01]  /*37070*/  S2R R10, SR_TID.X ;  /* 0x00000000000a7919 */ /* 0x000ea20000002100 */
[----:B------:R-:W-:Y:S02]  /*37080*/  IMAD.MOV.U32 R4, RZ, RZ, R11 ;  /* 0x000000ffff047224 */ /* 0x000fe400078e000b */
[----:B------:R-:W-:Y:S01]  /*37090*/  IMAD.MOV.U32 R6, RZ, RZ, R8 ;  /* 0x000000ffff067224 */ /* 0x000fe200078e0008 */
[----:B------:R-:W-:Y:S02]  /*370a0*/  MOV R7, R0 ;  /* 0x0000000000077202 */ /* 0x000fe40000000f00 */
[----:B-1----:R-:W-:-:S05]  /*370b0*/  LOP3.LUT R11, R29, 0x7, RZ, 0xc0, !PT ;  /* 0x000000071d0b7812 */ /* 0x002fca00078ec0ff */
[----:B---3--:R-:W-:Y:S01]  /*370c0*/  HMMA.16816.F32 R4, R4, R18, R12 ;  /* 0x000000120404723c */ /* 0x008fe2000000180c */
[----:B------:R-:W-:Y:S01]  /*370d0*/  IMAD.SHL.U32 R0, R11, 0x10, RZ ;  /* 0x000000100b007824 */ /* 0x000fe200078e00ff */
[----:B0-----:R-:W-:Y:S01]  /*370e0*/  STL.64 [R1+0x2330], R22 ;  /* 0x0023301601007387 */ /* 0x001fe20000100a00 */
[----:B------:R0:W-:Y:S01]  /*370f0*/  STL.64 [R1+0x2328], R20 ;  /* 0x0023281401007387 */ /* 0x0001e20000100a00 */
[C---:B--2---:R-:W-:Y:S02]  /*37100*/  LOP3.LUT R29, R10.reuse, 0x7, RZ, 0xc0, !PT ;  /* 0x000000070a1d7812 */ /* 0x044fe400078ec0ff */
[----:B------:R-:W-:-:S03]  /*37110*/  SHF.L.U32 R11, R10, 0x1, RZ ;  /* 0x000000010a0b7819 */ /* 0x000fc600000006ff */
[----:B------:R-:W-:Y:S01]  /*37120*/  IMAD R29, R29, 0x100, R0 ;  /* 0x000001001d1d7824 */ /* 0x000fe200078e0200 */
[----:B------:R-:W-:Y:S01]  /*37130*/  LOP3.LUT R10, R10, 0x10, RZ, 0xc0, !PT ;  /* 0x000000100a0a7812 */ /* 0x000fe200078ec0ff */
[----:B0-----:R-:W-:Y:S01]  /*37140*/  IMAD.MOV.U32 R20, RZ, RZ, R27 ;  /* 0x000000ffff147224 */ /* 0x001fe200078e001b */
[----:B------:R-:W-:Y:S01]  /*37150*/  MOV R21, R26 ;  /* 0x0000001a00157202 */ /* 0x000fe20000000f00 */
[----:B----4-:R-:W-:Y:S01]  /*37160*/  IMAD.MOV.U32 R22, RZ, RZ, R25 ;  /* 0x000000ffff167224 */ /* 0x010fe200078e0019 */
[----:B------:R-:W-:Y:S02]  /*37170*/  LOP3.LUT R29, R29, 0x10, R11, 0x78, !PT ;  /* 0x000000101d1d7812 */ /* 0x000fe400078e780b */
[----:B------:R-:W-:Y:S02]  /*37180*/  MOV R23, R24 ;  /* 0x0000001800177202 */ /* 0x000fe40000000f00 */
[----:B------:R-:W0:Y:S01]  /*37190*/  LDSM.16.MT88.4 R24, [R2+0x1a080] ;  /* 0x01a080000218783b */ /* 0x000e220000004200 */
[----:B------:R-:W-:-:S05]  /*371a0*/  LEA R29, R10, R29, 0x7 ;  /* 0x0000001d0a1d7211 */ /* 0x000fca00078e38ff */
[----:B------:R-:W-:Y:S01]  /*371b0*/  IMAD.MOV.U32 R11, RZ, RZ, R4 ;  /* 0x000000ffff0b7224 */ /* 0x000fe200078e0004 */
[----:B------:R-:W-:Y:S01]  /*371c0*/  MOV R12, R5 ;  /* 0x00000005000c7202 */ /* 0x000fe20000000f00 */
[----:B------:R-:W-:Y:S01]  /*371d0*/  IMAD.MOV.U32 R13, RZ, RZ, R6 ;  /* 0x000000ffff0d7224 */ /* 0x000fe200078e0006 */
[----:B------:R-:W-:Y:S02]  /*371e0*/  MOV R10, R7 ;  /* 0x00000007000a7202 */ /* 0x000fe40000000f00 */
[----:B------:R-:W1:Y:S04]  /*371f0*/  LDSM.16.MT88.4 R4, [R29+0x1b000] ;  /* 0x01b000001d04783b */ /* 0x000e680000004200 */
[----:B0-----:R-:W-:Y:S01]  /*37200*/  STL.64 [R1+0x2310], R26 ;  /* 0x0023101a01007387 */ /* 0x001fe20000100a00 */
[----:B------:R0:W-:Y:S03]  /*37210*/  STL.64 [R1+0x2308], R24 ;  /* 0x0023081801007387 */ /* 0x0001e60000100a00 */
[----:B0-----:R-:W2:Y:S01]  /*37220*/  LDL.LU R24, [R1+0x1d0] ;  /* 0x0001d00001187983 */ /* 0x001ea20000300800 */
[----:B------:R-:W2:Y:S02]  /*37230*/  LDL.LU R25, [R1+0x1d4] ;  /* 0x0001d40001197983 */ /* 0x000ea40000300800 */
[----:B------:R-:W2:Y:S02]  /*37240*/  LDL.LU R26, [R1+0x1d8] ;  /* 0x0001d800011a7983 */ /* 0x000ea40000300800 */
[----:B------:R-:W2:Y:S01]  /*37250*/  LDL.LU R27, [R1+0x1dc] ;  /* 0x0001dc00011b7983 */ /* 0x000ea20000300800 */
[----:B------:R-:W3:Y:S01]  /*37260*/  LDL.LU.64 R14, [R1+0x2550] ;  /* 0x00255000010e7983 */ /* 0x000ee20000300a00 */
[----:B-1----:R-:W-:Y:S02]  /*37270*/  STL.64 [R1+0x90], R4 ;  /* 0x0000900401007387 */ /* 0x002fe40000100a00 */
[----:B------:R0:W-:Y:S02]  /*37280*/  STL.64 [R1+0x98], R6 ;  /* 0x0000980601007387 */ /* 0x0001e40000100a00 */
[----:B0-----:R-:W3:Y:S01]  /*37290*/  LDL.LU.64 R6, [R1+0x2548] ;  /* 0x0025480001067983 */ /* 0x001ee20000300a00 */
[----:B------:R-:W3:Y:S02]  /*372a0*/  LDL.LU.64 R4, [R1+0x2540] ;  /* 0x0025400001047983 */ /* 0x000ee40000300a00 */
[C---:B---3--:R-:W-:Y:S08]  /*372b0*/  HMMA.16816.F32 R4, R20.reuse, R14, R4 ;  /* 0x0000000e1404723c */ /* 0x048ff00000001804 */
[----:B--2---:R-:W-:Y:S11]  /*372c0*/  HMMA.16816.F32 R24, R20, R18, R24 ;  /* 0x000000121418723c */ /* 0x004ff60000001818 */
[----:B------:R-:W-:Y:S05]  /*372d0*/  @!UPT UIADD3 URZ, URZ, URZ, URZ ;  /* 0x0000003f3f3ff290 */ /* 0x000fea000fffe03f */
[----:B------:R-:W-:Y:S01]  /*372e0*/  IMAD.MOV.U32 R8, RZ, RZ, R6 ;  /* 0x000000ffff087224 */ /* 0x000fe200078e0006 */
[----:B------:R-:W-:Y:S01]  /*372f0*/  MOV R29, R7 ;  /* 0x00000007001d7202 */ /* 0x000fe20000000f00 */
[----:B------:R-:W-:Y:S01]  /*37300*/  IMAD.MOV.U32 R0, RZ, RZ, R4 ;  /* 0x000000ffff007224 */ /* 0x000fe200078e0004 */
[----:B------:R-:W-:Y:S01]  /*37310*/  MOV R28, R5 ;  /* 0x00000005001c7202 */ /* 0x000fe20000000f00 */
[----:B------:R-:W2:Y:S01]  /*37320*/  LDL.LU.64 R6, [R1+0x2538] ;  /* 0x0025380001067983 */ /* 0x000ea20000300a00 */
[----:B------:R-:W3:Y:S02]  /*37330*/  LDL.LU.64 R4, [R1+0x2530] ;  /* 0x0025300001047983 */ /* 0x000ee40000300a00 */
[----:B------:R-:W-:Y:S02]  /*37340*/  STL.64 [R1+0x2490], R18 ;  /* 0x0024901201007387 */ /* 0x000fe40000100a00 */
[----:B------:R-:W-:Y:S01]  /*37350*/  STL.64 [R1+0x2488], R16 ;  /* 0x0024881001007387 */ /* 0x000fe20000100a00 */
[----:B------:R-:W4:Y:S01]  /*37360*/  LDL.LU R20, [R1] ;  /* 0x0000000001147983 */ /* 0x000f220000300800 */
[----:B------:R-:W4:Y:S02]  /*37370*/  LDL.LU R21, [R1+0x4] ;  /* 0x0000040001157983 */ /* 0x000f240000300800 */
[----:B------:R-:W2:Y:S02]  /*37380*/  LDL.LU R22, [R1+0x8] ;  /* 0x0000080001167983 */ /* 0x000ea40000300800 */
[----:B---3--:R-:W-:-:S02]  /*37390*/  IMAD.MOV.U32 R23, RZ, RZ, R4 ;  /* 0x000000ffff177224 */ /* 0x008fc400078e0004 */
[----:B------:R-:W3:Y:S03]  /*373a0*/  LDL.LU R4, [R1+0x2528] ;  /* 0x0025280001047983 */ /* 0x000ee60000300800 */
[----:B--2---:R-:W-:Y:S02]  /*373b0*/  STL.64 [R1+0x2360], R22 ;  /* 0x0023601601007387 */ /* 0x004fe40000100a00 */
[----:B----4-:R-:W-:Y:S02]  /*373c0*/  STL.64 [R1+0x2358], R20 ;  /* 0x0023581401007387 */ /* 0x010fe40000100a00 */
[----:B------:R-:W-:Y:S01]  /*373d0*/  STL.64 [R1+0x2320], R26 ;  /* 0x0023201a01007387 */ /* 0x000fe20000100a00 */
[----:B------:R0:W-:Y:S02]  /*373e0*/  STL.64 [R1+0x2318], R24 ;  /* 0x0023181801007387 */ /* 0x0001e40000100a00 */
[----:B0-----:R-:W-:Y:S01]  /*373f0*/  MOV R24, R0 ;  /* 0x0000000000187202 */ /* 0x001fe20000000f00 */
[----:B------:R-:W-:Y:S01]  /*37400*/  IMAD.MOV.U32 R25, RZ, RZ, R28 ;  /* 0x000000ffff197224 */ /* 0x000fe200078e001c */
[----:B------:R-:W2:Y:S01]  /*37410*/  LDL.LU R0, [R1+0x2524] ;  /* 0x0025240001007983 */ /* 0x000ea20000300800 */
[----:B------:R-:W4:Y:S01]  /*37420*/  LDL.LU R28, [R1+0x2520] ;  /* 0x00252000011c7983 */ /* 0x000f220000300800 */
[----:B------:R-:W-:-:S02]  /*37430*/  MOV R26, R8 ;  /* 0x00000008001a7202 */ /* 0x000fc40000000f00 */
[----:B------:R-:W3:Y:S01]  /*37440*/  LDL.LU R8, [R1+0x251c] ;  /* 0x00251c0001087983 */ /* 0x000ee20000300800 */
[----:B------:R-:W-:Y:S02]  /*37450*/  IMAD.MOV.U32 R27, RZ, RZ, R29 ;  /* 0x000000ffff1b7224 */ /* 0x000fe400078e001d */
[----:B------:R-:W3:Y:S03]  /*37460*/  LDL.LU R29, [R1+0x2518] ;  /* 0x00251800011d7983 */ /* 0x000ee60000300800 */
[----:B------:R-:W-:Y:S01]  /*37470*/  STL.64 [R1+0x2340], R26 ;  /* 0x0023401a01007387 */ /* 0x000fe20000100a00 */
[----:B------:R0:W-:Y:S02]  /*37480*/  STL.64 [R1+0x2338], R24 ;  /* 0x0023381801007387 */ /* 0x0001e40000100a00 */
[----:B0-----:R-:W-:Y:S01]  /*37490*/  MOV R24, R11 ;  /* 0x0000000b00187202 */ /* 0x001fe20000000f00 */
[----:B------:R-:W-:Y:S01]  /*374a0*/  IMAD.MOV.U32 R25, RZ, RZ, R12 ;  /* 0x000000ffff197224 */ /* 0x000fe200078e000c */
[----:B------:R-:W3:Y:S01]  /*374b0*/  LDL.LU R11, [R1+0x2514] ;  /* 0x00251400010b7983 */ /* 0x000ee20000300800 */
[----:B------:R-:W3:Y:S01]  /*374c0*/  LDL.LU R12, [R1+0x2510] ;  /* 0x00251000010c7983 */ /* 0x000ee20000300800 */
[----:B------:R-:W-:-:S02]  /*374d0*/  MOV R26, R13 ;  /* 0x0000000d001a7202 */ /* 0x000fc40000000f00 */
[----:B------:R-:W3:Y:S01]  /*374e0*/  LDL.LU R13, [R1+0x250c] ;  /* 0x00250c00010d7983 */ /* 0x000ee20000300800 */
[----:B------:R-:W-:Y:S02]  /*374f0*/  IMAD.MOV.U32 R27, RZ, RZ, R10 ;  /* 0x000000ffff1b7224 */ /* 0x000fe400078e000a */
[----:B------:R-:W3:Y:S01]  /*37500*/  LDL.LU R10, [R1+0x2508] ;  /* 0x00250800010a7983 */ /* 0x000ee20000300800 */
[----:B--2---:R-:W-:Y:S01]  /*37510*/  MOV R22, R0 ;  /* 0x0000000000167202 */ /* 0x004fe20000000f00 */
[----:B----4-:R-:W-:Y:S01]  /*37520*/  IMAD.MOV.U32 R21, RZ, RZ, R28 ;  /* 0x000000ffff157224 */ /* 0x010fe200078e001c */
[----:B---3--:R-:W-:Y:S02]  /*37530*/  MOV R20, R8 ;  /* 0x0000000800147202 */ /* 0x008fe40000000f00 */
[----:B------:R-:W2:Y:S01]  /*37540*/  LDL.LU R8, [R1+0x2504] ;  /* 0x0025040001087983 */ /* 0x000ea20000300800 */
[----:B------:R-:W3:Y:S02]  /*37550*/  LDL.LU R28, [R1+0x2500] ;  /* 0x00250000011c7983 */ /* 0x000ee40000300800 */
[----:B------:R-:W4:Y:S02]  /*37560*/  LDL.LU R0, [R1+0x24fc] ;  /* 0x0024fc0001007983 */ /* 0x000f240000300800 */
[----:B------:R-:W-:-:S02]  /*37570*/  IMAD.MOV.U32 R23, RZ, RZ, R4 ;  /* 0x000000ffff177224 */ /* 0x000fc400078e0004 */
[----:B------:R-:W4:Y:S03]  /*37580*/  LDL.LU R4, [R1+0x24f8] ;  /* 0x0024f80001047983 */ /* 0x000f260000300800 */
[----:B------:R-:W-:Y:S02]  /*37590*/  STL.64 [R1+0x2390], R22 ;  /* 0x0023901601007387 */ /* 0x000fe40000100a00 */
[----:B------:R-:W-:Y:S02]  /*375a0*/  STL.64 [R1+0x2388], R20 ;  /* 0x0023881401007387 */ /* 0x000fe40000100a00 */
[----:B------:R-:W-:Y:S01]  /*375b0*/  STL.64 [R1+0x2350], R26 ;  /* 0x0023501a01007387 */ /* 0x000fe20000100a00 */
[----:B------:R0:W-:Y:S02]  /*375c0*/  STL.64 [R1+0x2348], R24 ;  /* 0x0023481801007387 */ /* 0x0001e40000100a00 */
[----:B0-----:R-:W-:Y:S01]  /*375d0*/  MOV R24, R5 ;  /* 0x0000000500187202 */ /* 0x001fe20000000f00 */
[----:B------:R-:W-:Y:S01]  /*375e0*/  IMAD.MOV.U32 R25, RZ, RZ, R6 ;  /* 0x000000ffff197224 */ /* 0x000fe200078e0006 */
[----:B------:R-:W4:Y:S01]  /*375f0*/  LDL.LU R5, [R1+0x24f4] ;  /* 0x0024f40001057983 */ /* 0x000f220000300800 */
[----:B------:R-:W4:Y:S01]  /*37600*/  LDL.LU R6, [R1+0x24f0] ;  /* 0x0024f00001067983 */ /* 0x000f220000300800 */
[----:B------:R-:W-:Y:S01]  /*37610*/  MOV R26, R7 ;  /* 0x00000007001a7202 */ /* 0x000fe20000000f00 */
[----:B------:R-:W-:Y:S01]  /*37620*/  IMAD.MOV.U32 R27, RZ, RZ, R9 ;  /* 0x000000ffff1b7224 */ /* 0x000fe200078e0009 */
[----:B------:R-:W4:Y:S01]  /*37630*/  LDL.LU R7, [R1+0x24ec] ;  /* 0x0024ec0001077983 */ /* 0x000f220000300800 */
[----:B------:R-:W4:Y:S01]  /*37640*/  LDL.LU R9, [R1+0x24e8] ;  /* 0x0024e80001097983 */ /* 0x000f220000300800 */
[----:B------:R-:W-:-:S02]  /*37650*/  MOV R20, R13 ;  /* 0x0000000d00147202 */ /* 0x000fc40000000f00 */
[----:B------:R-:W-:Y:S01]  /*37660*/  MOV R22, R11 ;  /* 0x0000000b00167202 */ /* 0x000fe20000000f00 */
[----:B------:R-:W-:Y:S01]  /*37670*/  IMAD.MOV.U32 R23, RZ, RZ, R29 ;  /* 0x000000ffff177224 */ /* 0x000fe200078e001d */
[----:B------:R-:W4:Y:S01]  /*37680*/  LDL.LU R13, [R1+0x24e4] ;  /* 0x0024e400010d7983 */ /* 0x000f220000300800 */
[----:B------:R-:W-:Y:S02]  /*37690*/  IMAD.MOV.U32 R21, RZ, RZ, R12 ;  /* 0x000000ffff157224 */ /* 0x000fe400078e000c */
[----:B------:R-:W4:Y:S02]  /*376a0*/  LDL.LU R12, [R1+0x24e0] ;  /* 0x0024e000010c7983 */ /* 0x000f240000300800 */
[----:B------:R-:W4:Y:S01]  /*376b0*/  LDL.LU R11, [R1+0x24dc] ;  /* 0x0024dc00010b7983 */ /* 0x000f220000300800 */
[----:B------:R-:W4:Y:S01]  /*376c0*/  LDL.LU R29, [R1+0x24d8] ;  /* 0x0024d800011d7983 */ /* 0x000f220000300800 */
[----:B------:R-:W-:Y:S02]  /*376d0*/  STL.64 [R1+0x23c0], R22 ;  /* 0x0023c01601007387 */ /* 0x000fe40000100a00 */
[----:B------:R-:W-:Y:S02]  /*376e0*/  STL.64 [R1+0x23b8], R20 ;  /* 0x0023b81401007387 */ /* 0x000fe40000100a00 */
[----:B------:R0:W-:Y:S01]  /*376f0*/  STL.64 [R1+0x2370], R26 ;  /* 0x0023701a01007387 */ /* 0x0001e20000100a00 */
[----:B------:R3:W-:Y:S01]  /*37700*/  STL.64 [R1+0x2368], R24 ;  /* 0x0023681801007387 */ /* 0x0007e20000100a00 */
[----:B0-----:R-:W-:Y:S01]  /*37710*/  IMAD.MOV.U32 R27, RZ, RZ, R10 ;  /* 0x000000ffff1b7224 */ /* 0x001fe200078e000a */
[----:B--2---:R-:W-:Y:S01]  /*37720*/  MOV R26, R8 ;  /* 0x00000008001a7202 */ /* 0x004fe20000000f00 */
[----:B---3--:R-:W-:Y:S01]  /*37730*/  IMAD.MOV.U32 R25, RZ, RZ, R28 ;  /* 0x000000ffff197224 */ /* 0x008fe200078e001c */
[----:B----4-:R-:W-:-:S02]  /*37740*/  MOV R24, R0 ;  /* 0x0000000000187202 */ /* 0x010fc40000000f00 */
[----:B------:R-:W2:Y:S01]  /*37750*/  LDL.LU R0, [R1+0x24d4] ;  /* 0x0024d40001007983 */ /* 0x000ea20000300800 */
[----:B------:R-:W3:Y:S02]  /*37760*/  LDL.LU R28, [R1+0x24d0] ;  /* 0x0024d000011c7983 */ /* 0x000ee40000300800 */
[----:B------:R-:W4:Y:S02]  /*37770*/  LDL.LU R8, [R1+0x24cc] ;  /* 0x0024cc0001087983 */ /* 0x000f240000300800 */
[----:B------:R-:W2:Y:S01]  /*37780*/  LDL.LU R10, [R1+0x24c8] ;  /* 0x0024c800010a7983 */ /* 0x000ea20000300800 */
[----:B------:R-:W2:Y:S01]  /*37790*/  LDL.LU R20, [R1+0x80] ;  /* 0x0000800001147983 */ /* 0x000ea20000300800 */
[----:B------:R-:W2:Y:S02]  /*377a0*/  LDL.LU R21, [R1+0x84] ;  /* 0x0000840001157983 */ /* 0x000ea40000300800 */
[----:B------:R-:W2:Y:S02]  /*377b0*/  LDL.LU R22, [R1+0x88] ;  /* 0x0000880001167983 */ /* 0x000ea40000300800 */
[----:B------:R-:W2:Y:S02]  /*377c0*/  LDL.LU R23, [R1+0x8c] ;  /* 0x00008c0001177983 */ /* 0x000ea40000300800 */
[----:B--2---:R-:W-:Y:S01]  /*377d0*/  STL.64 [R1+0x2400], R22 ;  /* 0x0024001601007387 */ /* 0x004fe20000100a00 */
[----:B------:R-:W-:Y:S02]  /*377e0*/  STL.64 [R1+0x23f8], R20 ;  /* 0x0023f81401007387 */ /* 0x000fe40000100a00 */
[----:B------:R0:W-:Y:S02]  /*377f0*/  STL.64 [R1+0x2380], R26 ;  /* 0x0023801a01007387 */ /* 0x0001e40000100a00 */
[----:B------:R1:W-:Y:S01]  /*37800*/  STL.64 [R1+0x2378], R24 ;  /* 0x0023781801007387 */ /* 0x0003e20000100a00 */
[----:B0-----:R-:W-:Y:S01]  /*37810*/  MOV R26, R5 ;  /* 0x00000005001a7202 */ /* 0x001fe20000000f00 */
[----:B------:R-:W-:Y:S01]  /*37820*/  IMAD.MOV.U32 R27, RZ, RZ, R4 ;  /* 0x000000ffff1b7224 */ /* 0x000fe200078e0004 */
[----:B-1----:R-:W-:Y:S01]  /*37830*/  MOV R24, R7 ;  /* 0x0000000700187202 */ /* 0x002fe20000000f00 */
[----:B------:R-:W-:Y:S01]  /*37840*/  IMAD.MOV.U32 R25, RZ, RZ, R6 ;  /* 0x000000ffff197224 */ /* 0x000fe200078e0006 */
[----:B------:R-:W2:Y:S01]  /*37850*/  LDL.LU R4, [R1+0x30] ;  /* 0x0000300001047983 */ /* 0x000ea20000300800 */
[----:B------:R-:W2:Y:S02]  /*37860*/  LDL.LU R5, [R1+0x34] ;  /* 0x0000340001057983 */ /* 0x000ea40000300800 */
[----:B------:R-:W2:Y:S02]  /*37870*/  LDL.LU R6, [R1+0x38] ;  /* 0x0000380001067983 */ /* 0x000ea40000300800 */
[----:B------:R-:W2:Y:S01]  /*37880*/  LDL.LU R7, [R1+0x3c] ;  /* 0x00003c0001077983 */ /* 0x000ea20000300800 */
[----:B------:R-:W-:Y:S01]  /*37890*/  STL.64 [R1+0x23a0], R26 ;  /* 0x0023a01a01007387 */ /* 0x000fe20000100a00 */
[----:B------:R0:W-:Y:S02]  /*378a0*/  STL.64 [R1+0x2398], R24 ;  /* 0x0023981801007387 */ /* 0x0001e40000100a00 */
[----:B0-----:R-:W-:Y:S01]  /*378b0*/  MOV R24, R11 ;  /* 0x0000000b00187202 */ /* 0x001fe20000000f00 */
[----:B------:R-:W-:Y:S01]  /*378c0*/  IMAD.MOV.U32 R25, RZ, RZ, R12 ;  /* 0x000000ffff197224 */ /* 0x000fe200078e000c */
[----:B------:R-:W2:Y:S01]  /*378d0*/  LDL.LU R11, [R1+0x24c4] ;  /* 0x0024c400010b7983 */ /* 0x000ea20000300800 */
[----:B------:R-:W2:Y:S01]  /*378e0*/  LDL.LU R12, [R1+0x24c0] ;  /* 0x0024c000010c7983 */ /* 0x000ea20000300800 */
[----:B------:R-:W-:Y:S01]  /*378f0*/  MOV R26, R13 ;  /* 0x0000000d001a7202 */ /* 0x000fe20000000f00 */
[----:B------:R-:W-:Y:S01]  /*37900*/  IMAD.MOV.U32 R27, RZ, RZ, R9 ;  /* 0x000000ffff1b7224 */ /* 0x000fe200078e0009 */
[----:B------:R-:W2:Y:S01]  /*37910*/  LDL.LU R13, [R1+0x24bc] ;  /* 0x0024bc00010d7983 */ /* 0x000ea20000300800 */
[----:B------:R-:W2:Y:S02]  /*37920*/  LDL.LU R9, [R1+0x24b8] ;  /* 0x0024b80001097983 */ /* 0x000ea40000300800 */
        /* <DEDUP_REMOVED lines=9> */
[----:B------:R-:W-:Y:S02]  /*379c0*/  STL.64 [R1+0x2430], R20 ;  /* 0x0024301401007387 */ /* 0x000fe40000100a00 */
[----:B------:R0:W-:Y:S02]  /*379d0*/  STL.64 [R1+0x23b0], R26 ;  /* 0x0023b01a01007387 */ /* 0x0001e40000100a00 */
[----:B------:R4:W-:Y:S01]  /*379e0*/  STL.64 [R1+0x23a8], R24 ;  /* 0x0023a81801007387 */ /* 0x0009e20000100a00 */
[----:B0-----:R-:W-:-:S02]  /*379f0*/  MOV R26, R0 ;  /* 0x00000000001a7202 */ /* 0x001fc40000000f00 */
[----:B----4-:R-:W-:Y:S01]  /*37a00*/  MOV R24, R8 ;  /* 0x0000000800187202 */ /* 0x010fe20000000f00 */
[----:B------:R-:W-:Y:S01]  /*37a10*/  IMAD.MOV.U32 R27, RZ, RZ, R29 ;  /* 0x000000ffff1b7224 */ /* 0x000fe200078e001d */
[----:B------:R-:W2:Y:S01]  /*37a20*/  LDL.LU R8, [R1+0x24b4] ;  /* 0x0024b40001087983 */ /* 0x000ea20000300800 */
[----:B---3--:R-:W-:Y:S02]  /*37a30*/  IMAD.MOV.U32 R25, RZ, RZ, R28 ;  /* 0x000000ffff197224 */ /* 0x008fe400078e001c */
[----:B------:R-:W3:Y:S02]  /*37a40*/  LDL.LU R28, [R1+0x24b0] ;  /* 0x0024b000011c7983 */ /* 0x000ee40000300800 */
[----:B------:R-:W4:Y:S01]  /*37a50*/  LDL.LU R0, [R1+0x24ac] ;  /* 0x0024ac0001007983 */ /* 0x000f220000300800 */
[----:B------:R-:W2:Y:S01]  /*37a60*/  LDL.LU R29, [R1+0x24a8] ;  /* 0x0024a800011d7983 */ /* 0x000ea20000300800 */
[----:B------:R-:W-:Y:S02]  /*37a70*/  STL.64 [R1+0x23d0], R26 ;  /* 0x0023d01a01007387 */ /* 0x000fe40000100a00 */
[----:B------:R0:W-:Y:S02]  /*37a80*/  STL.64 [R1+0x23c8], R24 ;  /* 0x0023c81801007387 */ /* 0x0001e40000100a00 */
[----:B0-----:R-:W-:Y:S01]  /*37a90*/  MOV R24, R13 ;  /* 0x0000000d00187202 */ /* 0x001fe20000000f00 */
[----:B------:R-:W-:Y:S01]  /*37aa0*/  IMAD.MOV.U32 R25, RZ, RZ, R12 ;  /* 0x000000ffff197224 */ /* 0x000fe200078e000c */
[----:B------:R-:W2:Y:S01]  /*37ab0*/  LDL.LU R13, [R1+0x24a4] ;  /* 0x0024a400010d7983 */ /* 0x000ea20000300800 */
[----:B------:R-:W2:Y:S02]  /*37ac0*/  LDL.LU R12, [R1+0x24a0] ;  /* 0x0024a000010c7983 */ /* 0x000ea40000300800 */
[----:B------:R-:W2:Y:S02]  /*37ad0*/  LDL.LU R20, [R1+0x180] ;  /* 0x0001800001147983 */ /* 0x000ea40000300800 */
[----:B------:R-:W2:Y:S01]  /*37ae0*/  LDL.LU R21, [R1+0x184] ;  /* 0x0001840001157983 */ /* 0x000ea20000300800 */
[----:B------:R-:W2:Y:S01]  /*37af0*/  LDL.LU R22, [R1+0x188] ;  /* 0x0001880001167983 */ /* 0x000ea20000300800 */
[----:B------:R-:W2:Y:S01]  /*37b00*/  LDL.LU R23, [R1+0x18c] ;  /* 0x00018c0001177983 */ /* 0x000ea20000300800 */
[----:B------:R-:W-:Y:S01]  /*37b10*/  HMMA.16816.F32 R16, R4, R14, R16 ;  /* 0x0000000e0410723c */ /* 0x000fe20000001810 */
[----:B------:R-:W-:Y:S01]  /*37b20*/  MOV R26, R11 ;  /* 0x0000000b001a7202 */ /* 0x000fe20000000f00 */
[----:B------:R-:W-:Y:S11]  /*37b30*/  IMAD.MOV.U32 R27, RZ, RZ, R10 ;  /* 0x000000ffff1b7224 */ /* 0x000ff600078e000a */
[----:B------:R-:W-:Y:S11]  /*37b40*/  @!UPT UIADD3 URZ, URZ, URZ, URZ ;  /* 0x0000003f3f3ff290 */ /* 0x000ff6000fffe03f */
        /* <DEDUP_REMOVED lines=8> */
[----:B------:R4:W-:Y:S01]  /*37bd0*/  STL.64 [R1+0x23e0], R26 ;  /* 0x0023e01a01007387 */ /* 0x0009e20000100a00 */
[----:B------:R0:W-:Y:S02]  /*37be0*/  STL.64 [R1+0x23d8], R24 ;  /* 0x0023d81801007387 */ /* 0x0001e40000100a00 */
[----:B----4-:R-:W-:Y:S01]  /*37bf0*/  IMAD.MOV.U32 R27, RZ, RZ, R0 ;  /* 0x000000ffff1b7224 */ /* 0x010fe200078e0000 */
[----:B0-----:R-:W-:Y:S01]  /*37c00*/  MOV R24, R12 ;  /* 0x0000000c00187202 */ /* 0x001fe20000000f00 */
[----:B------:R-:W-:Y:S01]  /*37c10*/  IMAD.MOV.U32 R25, RZ, RZ, R13 ;  /* 0x000000ffff197224 */ /* 0x000fe200078e000d */
[----:B------:R-:W4:Y:S01]  /*37c20*/  LDL.LU R12, [R1+0x249c] ;  /* 0x00249c00010c7983 */ /* 0x000f220000300800 */
[----:B------:R-:W4:Y:S01]  /*37c30*/  LDL.LU R13, [R1+0x2498] ;  /* 0x00249800010d7983 */ /* 0x000f220000300800 */
[----:B------:R-:W-:Y:S01]  /*37c40*/  MOV R26, R29 ;  /* 0x0000001d001a7202 */ /* 0x000fe20000000f00 */
[----:B------:R-:W-:Y:S01]  /*37c50*/  IMAD.MOV.U32 R0, RZ, RZ, R19 ;  /* 0x000000ffff007224 */ /* 0x000fe200078e0013 */
[----:B------:R-:W-:Y:S01]  /*37c60*/  MOV R29, R16 ;  /* 0x00000010001d7202 */ /* 0x000fe20000000f00 */
[----:B------:R-:W2:Y:S01]  /*37c70*/  LDL.LU.64 R18, [R1+0x2490] ;  /* 0x0024900001127983 */ /* 0x000ea20000300a00 */
[----:B------:R-:W2:Y:S02]  /*37c80*/  LDL.LU.64 R16, [R1+0x2488] ;  /* 0x0024880001107983 */ /* 0x000ea40000300a00 */
[----:B--2---:R-:W-:Y:S01]  /*37c90*/  MOV R14, R17 ;  /* 0x00000011000e7202 */ /* 0x004fe20000000f00 */
[----:B------:R-:W-:-:S02]  /*37ca0*/  IMAD.MOV.U32 R15, RZ, RZ, R16 ;  /* 0x000000ffff0f7224 */ /* 0x000fc400078e0010 */
[----:B------:R-:W-:Y:S01]  /*37cb0*/  HMMA.16816.F32 R16, R4, R18, R20 ;  /* 0x000000120410723c */ /* 0x000fe20000001814 */
[----:B------:R-:W2:Y:S01]  /*37cc0*/  LDL.LU.64 R22, [R1+0x2480] ;  /* 0x0024800001167983 */ /* 0x000ea20000300a00 */
[----:B------:R-:W2:Y:S02]  /*37cd0*/  LDL.LU.64 R20, [R1+0x2478] ;  /* 0x0024780001147983 */ /* 0x000ea40000300a00 */
[----:B------:R-:W2:Y:S02]  /*37ce0*/  LDL.LU.64 R6, [R1+0x2470] ;  /* 0x0024700001067983 */ /* 0x000ea40000300a00 */
[----:B------:R-:W3:Y:S11]  /*37cf0*/  LDL.LU.64 R4, [R1+0x2468] ;  /* 0x0024680001047983 */ /* 0x000ef60000300a00 */
[----:B------:R-:W-:Y:S06]  /*37d00*/  @!UPT UIADD3 URZ, URZ, URZ, URZ ;  /* 0x0000003f3f3ff290 */ /* 0x000fec000fffe03f */
[----:B------:R-:W-:Y:S01]  /*37d10*/  STL.64 [R1+0x23f0], R18 ;  /* 0x0023f01201007387 */ /* 0x000fe20000100a00 */
[----:B------:R2:W-:Y:S02]  /*37d20*/  STL.64 [R1+0x23e8], R16 ;  /* 0x0023e81001007387 */ /* 0x0005e40000100a00 */
[----:B--2---:R-:W-:Y:S02]  /*37d30*/  MOV R16, R6 ;  /* 0x0000000600107202 */ /* 0x004fe40000000f00 */
[----:B------:R-:W2:Y:S01]  /*37d40*/  LDL.LU R6, [R1+0x2464] ;  /* 0x0024640001067983 */ /* 0x000ea20000300800 */
[----:B------:R-:W-:Y:S01]  /*37d50*/  MOV R18, R9 ;  /* 0x0000000900127202 */ /* 0x000fe20000000f00 */
[----:B---3--:R-:W-:Y:S02]  /*37d60*/  IMAD.MOV.U32 R19, RZ, RZ, R4 ;  /* 0x000000ffff137224 */ /* 0x008fe400078e0004 */
[----:B------:R-:W-:Y:S02]  /*37d70*/  IMAD.MOV.U32 R17, RZ, RZ, R8 ;  /* 0x000000ffff117224 */ /* 0x000fe400078e0008 */
[----:B------:R-:W3:Y:S01]  /*37d80*/  LDL.LU R8, [R1+0x2460] ;  /* 0x0024600001087983 */ /* 0x000ee20000300800 */
[----:B------:R-:W3:Y:S02]  /*37d90*/  LDL.LU R9, [R1+0x245c] ;  /* 0x00245c0001097983 */ /* 0x000ee40000300800 */
[----:B------:R-:W4:Y:S02]  /*37da0*/  LDL.LU R4, [R1+0x2458] ;  /* 0x0024580001047983 */ /* 0x000f240000300800 */
[----:B------:R-:W-:Y:S01]  /*37db0*/  STL.64 [R1+0x2410], R18 ;  /* 0x0024101201007387 */ /* 0x000fe20000100a00 */
[----:B------:R0:W-:Y:S02]  /*37dc0*/  STL.64 [R1+0x2408], R16 ;  /* 0x0024081001007387 */ /* 0x0001e40000100a00 */
[----:B0-----:R-:W-:-:S02]  /*37dd0*/  MOV R16, R5 ;  /* 0x0000000500107202 */ /* 0x001fc40000000f00 */
[----:B------:R-:W4:Y:S01]  /*37de0*/  LDL.LU R5, [R1+0x2454] ;  /* 0x0024540001057983 */ /* 0x000f220000300800 */
[----:B------:R-:W-:Y:S01]  /*37df0*/  MOV R18, R28 ;  /* 0x0000001c00127202 */ /* 0x000fe20000000f00 */
[----:B--2---:R-:W-:Y:S02]  /*37e00*/  IMAD.MOV.U32 R17, RZ, RZ, R6 ;  /* 0x000000ffff117224 */ /* 0x004fe400078e0006 */
[----:B------:R-:W2:Y:S01]  /*37e10*/  LDL.LU R6, [R1+0x2450] ;  /* 0x0024500001067983 */ /* 0x000ea20000300800 */
[----:B------:R-:W2:Y:S02]  /*37e20*/  LDL.LU R28, [R1+0x244c] ;  /* 0x00244c00011c7983 */ /* 0x000ea40000300800 */
[----:B------:R-:W-:Y:S02]  /*37e30*/  IMAD.MOV.U32 R19, RZ, RZ, R7 ;  /* 0x000000ffff137224 */ /* 0x000fe400078e0007 */
[----:B------:R-:W2:Y:S01]  /*37e40*/  LDL.LU R7, [R1+0x2448] ;  /* 0x0024480001077983 */ /* 0x000ea20000300800 */
[C---:B----4-:R-:W-:Y:S03]  /*37e50*/  HMMA.16816.F32 R12, R24.reuse, R4, R12 ;  /* 0x00000004180c723c */ /* 0x050fe6000000180c */
[----:B------:R-:W-:Y:S01]  /*37e60*/  STL.64 [R1+0x2428], R18 ;  /* 0x0024281201007387 */ /* 0x000fe20000100a00 */
[----:B------:R0:W-:Y:S04]  /*37e70*/  STL.64 [R1+0x2420], R16 ;  /* 0x0024201001007387 */ /* 0x0001e80000100a00 */
[----:B---3--:R-:W-:Y:S01]  /*37e80*/  HMMA.16816.F32 R24, R24, R8, R20 ;  /* 0x000000081818723c */ /* 0x008fe20000001814 */
[----:B0-----:R-:W3:Y:S01]  /*37e90*/  LDL.LU R16, [R1+0x170] ;  /* 0x0001700001107983 */ /* 0x001ee20000300800 */
[----:B------:R-:W3:Y:S02]  /*37ea0*/  LDL.LU R17, [R1+0x174] ;  /* 0x0001740001117983 */ /* 0x000ee40000300800 */
[----:B------:R-:W3:Y:S01]  /*37eb0*/  LDL.LU R18, [R1+0x178] ;  /* 0x0001780001127983 */ /* 0x000ee20000300800 */
[----:B--2---:R-:W-:-:S02]  /*37ec0*/  MOV R19, R28 ;  /* 0x0000001c00137202 */ /* 0x004fc40000000f00 */
[----:B------:R-:W2:Y:S08]  /*37ed0*/  LDL.LU R28, [R1+0x2444] ;  /* 0x00244400011c7983 */ /* 0x000eb00000300800 */
[----:B------:R-:W-:Y:S02]  /*37ee0*/  STL.64 [R1+0x2300], R14 ;  /* 0x0023000e01007387 */ /* 0x000fe40000100a00 */
[----:B------:R0:W-:Y:S02]  /*37ef0*/  STL.64 [R1+0x22f8], R12 ;  /* 0x0022f80c01007387 */ /* 0x0001e40000100a00 */
[----:B0-----:R-:W-:-:S02]  /*37f00*/  IMAD.MOV.U32 R12, RZ, RZ, R29 ;  /* 0x000000ffff0c7224 */ /* 0x001fc400078e001d */
[----:B------:R-:W4:Y:S01]  /*37f10*/  LDL.LU R29, [R1+0x2440] ;  /* 0x00244000011d7983 */ /* 0x000f220000300800 */
[----:B------:R-:W3:Y:S02]  /*37f20*/  LDL.LU.64 R22, [R1+0x2438] ;  /* 0x0024380001167983 */ /* 0x000ee40000300a00 */
[----:B------:R-:W3:Y:S02]  /*37f30*/  LDL.LU.64 R20, [R1+0x2430] ;  /* 0x0024300001147983 */ /* 0x000ee40000300a00 */
[----:B------:R-:W-:Y:S01]  /*37f40*/  IMAD.MOV.U32 R14, RZ, RZ, R10 ;  /* 0x000000ffff0e7224 */ /* 0x000fe200078e000a */
[----:B------:R-:W-:Y:S01]  /*37f50*/  MOV R15, R0 ;  /* 0x00000000000f7202 */ /* 0x000fe20000000f00 */
[----:B------:R-:W-:Y:S01]  /*37f60*/  IMAD.MOV.U32 R10, RZ, RZ, R26 ;  /* 0x000000ffff0a7224 */ /* 0x000fe200078e001a */
[----:B------:R2:W-:Y:S01]  /*37f70*/  STL.64 [R1+0x60], R24 ;  /* 0x0000601801007387 */ /* 0x0005e20000100a00 */
[----:B---3--:R-:W-:Y:S01]  /*37f80*/  HMMA.16816.F32 R16, R20, R4, R16 ;  /* 0x000000041410723c */ /* 0x008fe20000001810 */
[C---:B--2---:R-:W-:Y:S01]  /*37f90*/  LOP3.LUT R25, R28.reuse, 0x10, RZ, 0xc0, !PT ;  /* 0x000000101c197812 */ /* 0x044fe200078ec0ff */
[C---:B------:R-:W-:Y:S01]  /*37fa0*/  IMAD.SHL.U32 R24, R28.reuse, 0x2, RZ ;  /* 0x000000021c187824 */ /* 0x040fe200078e00ff */
[----:B------:R-:W-:-:S02]  /*37fb0*/  LOP3.LUT R26, R28, 0x7, RZ, 0xc0, !PT ;  /* 0x000000071c1a7812 */ /* 0x000fc400078ec0ff */
[----:B----4-:R-:W-:Y:S11]  /*37fc0*/  SHF.L.U32 R0, R29, 0x4, RZ ;  /* 0x000000041d007819 */ /* 0x010ff600000006ff */
[----:B------:R-:W-:Y:S07]  /*37fd0*/  @!UPT UIADD3 URZ, URZ, URZ, URZ ;  /* 0x0000003f3f3ff290 */ /* 0x000fee000fffe03f */
[----:B------:R0:W-:Y:S01]  /*37fe0*/  STL.64 [R1+0x180], R16 ;  /* 0x0001801001007387 */ /* 0x0001e20000100a00 */
[----:B------:R-:W-:Y:S01]  /*37ff0*/  IMAD.MOV.U32 R29, RZ, RZ, R18 ;  /* 0x000000ffff1d7224 */ /* 0x000fe200078e0012 */
[----:B------:R-:W-:Y:S02]  /*38000*/  MOV R28, R19 ;  /* 0x00000013001c7202 */ /* 0x000fe40000000f00 */
[----:B------:R-:W2:Y:S04]  /*38010*/  LDL.LU.64 R18, [R1+0x2428] ;  /* 0x0024280001127983 */ /* 0x000ea80000300a00 */
[----:B0-----:R-:W2:Y:S01]  /*38020*/  LDL.LU.64 R16, [R1+0x2420] ;  /* 0x0024200001107983 */ /* 0x001ea20000300a00 */
[----:B------:R-:W-:Y:S01]  /*38030*/  MOV R13, R11 ;  /* 0x0000000b000d7202 */ /* 0x000fe20000000f00 */
[----:B------:R-:W-:-:S02]  /*38040*/  MOV R11, R27 ;  /* 0x0000001b000b7202 */ /* 0x000fc40000000f00 */
[C-C-:B------:R-:W-:Y:S02]  /*38050*/  IMAD R27, R26.reuse, 0x100, R0.reuse ;  /* 0x000001001a1b7824 */ /* 0x140fe400078e0200 */
[----:B------:R-:W-:Y:S02]  /*38060*/  IMAD R26, R26, 0x100, R0 ;  /* 0x000001001a1a7824 */ /* 0x000fe400078e0200 */
[----:B------:R-:W3:Y:S01]  /*38070*/  LDL.LU R0, [R1+0x2418] ;  /* 0x0024180001007983 */ /* 0x000ee20000300800 */
[----:B--2---:R-:W-:Y:S03]  /*38080*/  HMMA.16816.F32 R20, R20, R8, R16 ;  /* 0x000000081414723c */ /* 0x004fe60000001810 */
[----:B------:R-:W2:Y:S01]  /*38090*/  LDL.LU.64 R18, [R1+0x2410] ;  /* 0x0024100001127983 */ /* 0x000ea20000300a00 */
[----:B------:R-:W2:Y:S11]  /*380a0*/  LDL.LU.64 R16, [R1+0x2408] ;  /* 0x0024080001107983 */ /* 0x000eb60000300a00 */
[----:B------:R-:W-:Y:S08]  /*380b0*/  @!UPT UIADD3 URZ, URZ, URZ, URZ ;  /* 0x0000003f3f3ff290 */ /* 0x000ff0000fffe03f */
[----:B------:R-:W-:Y:S01]  /*380c0*/  STL.64 [R1+0x170], R20 ;  /* 0x0001701401007387 */ /* 0x000fe20000100a00 */
[----:B------:R0:W-:Y:S03]  /*380d0*/  STL.64 [R1+0x178], R22 ;  /* 0x0001781601007387 */ /* 0x0001e60000100a00 */
[----:B0-----:R-:W2:Y:S01]  /*380e0*/  LDL.LU.64 R22, [R1+0x2400] ;  /* 0x0024000001167983 */ /* 0x001ea20000300a00 */
[----:B------:R-:W2:Y:S01]  /*380f0*/  LDL.LU.64 R20, [R1+0x23f8] ;  /* 0x0023f80001147983 */ /* 0x000ea20000300a00 */
[----:B------:R-:W-:-:S04]  /*38100*/  LOP3.LUT R26, R26, 0x10, R24, 0x78, !PT ;  /* 0x000000101a1a7812 */ /* 0x000fc800078e7818 */
[----:B------:R-:W-:Y:S02]  /*38110*/  LEA R26, R25, R26, 0x7 ;  /* 0x0000001a191a7211 */ /* 0x000fe400078e38ff */
[----:B------:R-:W-:-:S04]  /*38120*/  LOP3.LUT R27, R27, 0x10, R24, 0x78, !PT ;  /* 0x000000101b1b7812 */ /* 0x000fc800078e7818 */
[----:B------:R-:W-:-:S04]  /*38130*/  LEA R27, R25, R27, 0x7 ;  /* 0x0000001b191b7211 */ /* 0x000fc800078e38ff */
[----:B------:R-:W-:Y:S01]  /*38140*/  LOP3.LUT R27, R27, 0x20, RZ, 0x3c, !PT ;  /* 0x000000201b1b7812 */ /* 0x000fe200078e3cff */
[C---:B--2---:R-:W-:Y:S11]  /*38150*/  HMMA.16816.F32 R16, R20.reuse, R4, R16 ;  /* 0x000000041410723c */ /* 0x044ff60000001810 */
[----:B------:R-:W-:Y:S11]  /*38160*/  @!UPT UIADD3 URZ, URZ, URZ, URZ ;  /* 0x0000003f3f3ff290 */ /* 0x000ff6000fffe03f */
[----:B------:R-:W-:Y:S01]  /*38170*/  @!UPT UIADD3 URZ, URZ, URZ, URZ ;  /* 0x0000003f3f3ff290 */ /* 0x000fe2000fffe03f */
[----:B------:R-:W-:Y:S01]  /*38180*/  STL.64 [R1+0x150], R16 ;  /* 0x0001501001007387 */ /* 0x000fe20000100a00 */
[----:B------:R-:W-:Y:S02]  /*38190*/  STL.64 [R1+0x158], R18 ;  /* 0x0001581201007387 */ /* 0x000fe40000100a00 */
[----:B------:R-:W0:Y:S02]  /*381a0*/  LDSM.16.MT88.4 R16, [R26+0x1b080] ;  /* 0x01b080001a10783b */ /* 0x000e240000004200 */
[----:B0-----:R-:W-:Y:S02]  /*381b0*/  STL.64 [R1+0x50], R16 ;  /* 0x0000501001007387 */ /* 0x001fe40000100a00 */
[----:B------:R-:W-:Y:S02]  /*381c0*/  STL.64 [R1+0x58], R18 ;  /* 0x0000581201007387 */ /* 0x000fe40000100a00 */
[----:B------:R-:W0:Y:S02]  /*381d0*/  LDSM.16.MT88.4 R16, [R27+0x1b000] ;  /* 0x01b000001b10783b */ /* 0x000e240000004200 */
[----:B------:R-:W1:Y:S04]  /*381e0*/  LDSM.16.MT88.4 R24, [R27+0x1b080] ;  /* 0x01b080001b18783b */ /* 0x000e680000004200 */
[----:B0-----:R-:W-:Y:S01]  /*381f0*/  STL.64 [R1+0x40], R16 ;  /* 0x0000401001007387 */ /* 0x001fe20000100a00 */
[----:B------:R0:W-:Y:S03]  /*38200*/  STL.64 [R1+0x48], R18 ;  /* 0x0000481201007387 */ /* 0x0001e60000100a00 */
[----:B0-----:R-:W2:Y:S01]  /*38210*/  LDL.LU.64 R18, [R1+0x23f0] ;  /* 0x0023f00001127983 */ /* 0x001ea20000300a00 */
[----:B------:R-:W2:Y:S02]  /*38220*/  LDL.LU.64 R16, [R1+0x23e8] ;  /* 0x0023e80001107983 */ /* 0x000ea40000300a00 */
[----:B-1----:R-:W-:Y:S02]  /*38230*/  STL.64 [R1+0x30], R24 ;  /* 0x0000301801007387 */ /* 0x002fe40000100a00 */
[----:B------:R0:W-:Y:S02]  /*38240*/  STL.64 [R1+0x38], R26 ;  /* 0x0000381a01007387 */ /* 0x0001e40000100a00 */
[----:B0-----:R-:W4:Y:S01]  /*38250*/  LDL.LU.64 R26, [R1+0x23e0] ;  /* 0x0023e000011a7983 */ /* 0x001f220000300a00 */
[----:B------:R-:W4:Y:S02]  /*38260*/  LDL.LU.64 R24, [R1+0x23d8] ;  /* 0x0023d80001187983 */ /* 0x000f240000300a00 */
[----:B----4-:R-:W-:Y:S01]  /*38270*/  HMMA.16816.F32 R20, R20, R8, R24 ;  /* 0x000000081414723c */ /* 0x010fe20000001818 */
[----:B------:R-:W4:Y:S01]  /*38280*/  LDL.LU.64 R26, [R1+0x23d0] ;  /* 0x0023d000011a7983 */ /* 0x000f220000300a00 */
[----:B------:R-:W4:Y:S11]  /*38290*/  LDL.LU.64 R24, [R1+0x23c8] ;  /* 0x0023c80001187983 */ /* 0x000f360000300a00 */
[----:B------:R-:W-:Y:S10]  /*382a0*/  @!UPT UIADD3 URZ, URZ, URZ, URZ ;  /* 0x0000003f3f3ff290 */ /* 0x000ff4000fffe03f */
[----:B------:R-:W-:Y:S01]  /*382b0*/  STL.64 [R1+0x130], R20 ;  /* 0x0001301401007387 */ /* 0x000fe20000100a00 */
[----:B------:R-:W-:Y:S02]  /*382c0*/  STL.64 [R1+0x138], R22 ;  /* 0x0001381601007387 */ /* 0x000fe40000100a00 */
[----:B------:R-:W0:Y:S02]  /*382d0*/  LDSM.16.MT88.4 R20, [R3+0x1b000] ;  /* 0x01b000000314783b */ /* 0x000e240000004200 */
[----:B0-----:R-:W-:Y:S02]  /*382e0*/  STL.64 [R1+0x70], R20 ;  /* 0x0000701401007387 */ /* 0x001fe40000100a00 */
[----:B------:R0:W-:Y:S02]  /*382f0*/  STL.64 [R1+0x78], R22 ;  /* 0x0000781601007387 */ /* 0x0001e40000100a00 */
[----:B0-----:R-:W4:Y:S01]  /*38300*/  LDL.LU.64 R22, [R1+0x23c0] ;  /* 0x0023c00001167983 */ /* 0x001f220000300a00 */
[----:B------:R-:W4:Y:S02]  /*38310*/  LDL.LU.64 R20, [R1+0x23b8] ;  /* 0x0023b80001147983 */ /* 0x000f240000300a00 */
        /* <DEDUP_REMOVED lines=8> */
[----:B------:R-:W4:Y:S01]  /*383a0*/  LDL.LU.64 R26, [R1+0x23a0] ;  /* 0x0023a000011a7983 */ /* 0x000f220000300a00 */
[----:B------:R-:W4:Y:S11]  /*383b0*/  LDL.LU.64 R24, [R1+0x2398] ;  /* 0x0023980001187983 */ /* 0x000f360000300a00 */
[----:B------:R-:W-:Y:S10]  /*383c0*/  @!UPT UIADD3 URZ, URZ, URZ, URZ ;  /* 0x0000003f3f3ff290 */ /* 0x000ff4000fffe03f */
[----:B------:R-:W-:Y:S01]  /*383d0*/  STL.64 [R1+0x110], R20 ;  /* 0x0001101401007387 */ /* 0x000fe20000100a00 */
[----:B------:R0:W-:Y:S03]  /*383e0*/  STL.64 [R1+0x118], R22 ;  /* 0x0001181601007387 */ /* 0x0001e60000100a00 */
        /* <DEDUP_REMOVED lines=44> */
[----:B------:R4:W-:Y:S02]  /*386b0*/  STL.64 [R1+0xd8], R22 ;  /* 0x0000d81601007387 */ /* 0x0009e40000100a00 */
[C---:B----4-:R-:W-:Y:S01]  /*386c0*/  HMMA.16816.F32 R20, R24.reuse, R4, R12 ;  /* 0x000000041814723c */ /* 0x050fe2000000180c */
[----:B------:R-:W0:Y:S11]  /*386d0*/  S2R R14, SR_TID.X ;  /* 0x00000000000e7919 */ /* 0x000e360000002100 */
[----:B------:R-:W-:Y:S11]  /*386e0*/  @!UPT UIADD3 URZ, URZ, URZ, URZ ;  /* 0x0000003f3f3ff290 */ /* 0x000ff6000fffe03f */
[----:B------:R-:W-:Y:S01]  /*386f0*/  STL.64 [R1+0xc0], R20 ;  /* 0x0000c01401007387 */ /* 0x000fe20000100a00 */
[----:B------:R2:W-:Y:S02]  /*38700*/  STL.64 [R1+0xc8], R22 ;  /* 0x0000c81601007387 */ /* 0x0005e40000100a00 */
[----:B--2---:R-:W-:Y:S01]  /*38710*/  HMMA.16816.F32 R20, R24, R8, R16 ;  /* 0x000000081814723c */ /* 0x004fe20000001810 */
[C---:B0-----:R-:W-:Y:S01]  /*38720*/  LOP3.LUT R15, R14.reuse, 0x7, RZ, 0xc0, !PT ;  /* 0x000000070e0f7812 */ /* 0x041fe200078ec0ff */
[----:B------:R-:W2:Y:S01]  /*38730*/  LDL.LU.64 R16, [R1+0x90] ;  /* 0x0000900001107983 */ /* 0x000ea20000300a00 */
[----:B------:R-:W4:Y:S04]  /*38740*/  LDL.LU.64 R18, [R1+0x98] ;  /* 0x0000980001127983 */ /* 0x000f280000300a00 */
[C---:B------:R-:W-:Y:S11]  /*38750*/  LOP3.LUT R8, R14.reuse, 0x10, RZ, 0xc0, !PT ;  /* 0x000000100e087812 */ /* 0x040ff600078ec0ff */
[----:B------:R-:W-:Y:S05]  /*38760*/  @!UPT UIADD3 URZ, URZ, URZ, URZ ;  /* 0x0000003f3f3ff290 */ /* 0x000fea000fffe03f */
[----:B------:R-:W-:Y:S01]  /*38770*/  STL.64 [R1+0xb0], R20 ;  /* 0x0000b01401007387 */ /* 0x000fe20000100a00 */
[----:B------:R0:W-:Y:S02]  /*38780*/  STL.64 [R1+0xb8], R22 ;  /* 0x0000b81601007387 */ /* 0x0001e40000100a00 */
[----:B------:R-:W4:Y:S01]  /*38790*/  LDL R27, [R1+0x73c] ;  /* 0x00073c00011b7983 */ /* 0x000f220000100800 */
[----:B0-----:R-:W-:Y:S01]  /*387a0*/  LOP3.LUT R23, R14, 0x7, RZ, 0xc0, !PT ;  /* 0x000000070e177812 */ /* 0x001fe200078ec0ff */
[----:B------:R-:W-:Y:S02]  /*387b0*/  IMAD.SHL.U32 R22, R15, 0x10, RZ ;  /* 0x000000100f167824 */ /* 0x000fe400078e00ff */
[----:B------:R-:W0:Y:S02]  /*387c0*/  LDSM.16.MT88.4 R12, [R3+0x1b080] ;  /* 0x01b08000030c783b */ /* 0x000e240000004200 */
[----:B0-----:R-:W-:Y:S02]  /*387d0*/  MOV R5, R14 ;  /* 0x0000000e00057202 */ /* 0x001fe40000000f00 */
[----:B------:R0:W-:Y:S01]  /*387e0*/  STL.64 [R1], R12 ;  /* 0x0000000c01007387 */ /* 0x0001e20000100a00 */
[----:B------:R-:W-:-:S02]  /*387f0*/  IMAD.MOV.U32 R4, RZ, RZ, R15 ;  /* 0x000000ffff047224 */ /* 0x000fc400078e000f */
[----:B------:R-:W4:Y:S01]  /*38800*/  LDL.LU.64 R14, [R1+0x2300] ;  /* 0x00230000010e7983 */ /* 0x000f220000300a00 */
[----:B0-----:R-:W4:Y:S01]  /*38810*/  LDL.LU.64 R12, [R1+0x22f8] ;  /* 0x0022f800010c7983 */ /* 0x001f220000300a00 */
[----:B------:R-:W-:Y:S01]  /*38820*/  LEA R9, R23, R22, 0x8 ;  /* 0x0000001617097211 */ /* 0x000fe200078e40ff */
[----:B------:R-:W-:Y:S02]  /*38830*/  STL [R1+0x22a0], R3 ;  /* 0x0022a00301007387 */ /* 0x000fe40000100800 */
[----:B------:R4:W-:Y:S01]  /*38840*/  STL [R1+0x21f8], R8 ;  /* 0x0021f80801007387 */ /* 0x0009e20000100800 */
[----:B---3--:R-:W-:-:S05]  /*38850*/  LOP3.LUT R9, R9, 0x10, R0, 0x78, !PT ;  /* 0x0000001009097812 */ /* 0x008fca00078e7800 */
[----:B------:R-:W-:Y:S01]  /*38860*/  IMAD R9, R8, 0x80, R9 ;  /* 0x0000008008097824 */ /* 0x000fe200078e0209 */
[----:B--2---:R-:W-:Y:S01]  /*38870*/  MOV R21, R16 ;  /* 0x0000001000157202 */ /* 0x004fe20000000f00 */
[----:B------:R-:W-:Y:S01]  /*38880*/  IMAD.MOV.U32 R20, RZ, RZ, R17 ;  /* 0x000000ffff147224 */ /* 0x000fe200078e0011 */
[----:B----4-:R-:W-:Y:S01]  /*38890*/  MOV R8, R18 ;  /* 0x0000001200087202 */ /* 0x010fe20000000f00 */
[----:B------:R-:W-:Y:S01]  /*388a0*/  IMAD.MOV.U32 R0, RZ, RZ, R19 ;  /* 0x000000ffff007224 */ /* 0x000fe200078e0013 */
[----:B------:R-:W-:Y:S01]  /*388b0*/  HMMA.16816.F32 R12, R16, R6, R12 ;  /* 0x00000006100c723c */ /* 0x000fe2000000180c */
[----:B------:R-:W-:Y:S11]  /*388c0*/  LDSM.16.MT88.4 R16, [R2+0x1b080] ;  /* 0x01b080000210783b */ /* 0x000ff60000004200 */
[----:B------:R-:W-:Y:S11]  /*388d0*/  @!UPT UIADD3 URZ, URZ, URZ, URZ ;  /* 0x0000003f3f3ff290 */ /* 0x000ff6000fffe03f */
[----:B------:R-:W-:Y:S01]  /*388e0*/  STL.64 [R1+0xa0], R12 ;  /* 0x0000a00c01007387 */ /* 0x000fe20000100a00 */
[----:B------:R-:W-:Y:S01]  /*388f0*/  STL [R1+0xac], R15 ;  /* 0x0000ac0f01007387 */ /* 0x000fe20000100800 */
[----:B------:R-:W-:Y:S02]  /*38900*/  MOV R3, R14 ;  /* 0x0000000e00037202 */ /* 0x000fe40000000f00 */
[----:B------:R-:W0:Y:S04]  /*38910*/  LDSM.16.MT88.4 R12, [R2+0x1b000] ;  /* 0x01b00000020c783b */ /* 0x000e280000004200 */
[----:B0-----:R-:W-:Y:S01]  /*38920*/  STL.64 [R1+0x2238], R14 ;  /* 0x0022380e01007387 */ /* 0x001fe20000100a00 */
[----:B------:R0:W-:Y:S03]  /*38930*/  STL.64 [R1+0x2230], R12 ;  /* 0x0022300c01007387 */ /* 0x0001e60000100a00 */
[----:B0-----:R-:W2:Y:S01]  /*38940*/  LDL.LU R12, [R1+0x180] ;  /* 0x00018000010c7983 */ /* 0x001ea20000300800 */
[----:B------:R-:W2:Y:S02]  /*38950*/  LDL.LU R13, [R1+0x184] ;  /* 0x00018400010d7983 */ /* 0x000ea40000300800 */
[----:B------:R0:W-:Y:S02]  /*38960*/  STL [R1+0x2208], R16 ;  /* 0x0022081001007387 */ /* 0x0001e40000100800 */
[----:B------:R1:W-:Y:S02]  /*38970*/  STL [R1+0x2204], R17 ;  /* 0x0022041101007387 */ /* 0x0003e40000100800 */
[----:B0-----:R-:W-:Y:S01]  /*38980*/  IMAD.MOV.U32 R16, RZ, RZ, R21 ;  /* 0x000000ffff107224 */ /* 0x001fe200078e0015 */
[----:B-1----:R-:W-:-:S02]  /*38990*/  MOV R17, R20 ;  /* 0x0000001400117202 */ /* 0x002fc40000000f00 */
[----:B------:R-:W0:Y:S04]  /*389a0*/  LDSM.16.MT88.4 R20, [R9+0x1c000] ;  /* 0x01c000000914783b */ /* 0x000e280000004200 */
[----:B------:R-:W-:Y:S01]  /*389b0*/  STL [R1+0x2200], R18 ;  /* 0x0022001201007387 */ /* 0x000fe20000100800 */
[----:B------:R1:W-:Y:S02]  /*389c0*/  STL [R1+0x21fc], R19 ;  /* 0x0021fc1301007387 */ /* 0x0003e40000100800 */
[----:B------:R-:W-:Y:S01]  /*389d0*/  IMAD.MOV.U32 R14, RZ, RZ, R29 ;  /* 0x000000ffff0e7224 */ /* 0x000fe200078e001d */
[----:B------:R-:W-:Y:S02]  /*389e0*/  MOV R15, R28 ;  /* 0x0000001c000f7202 */ /* 0x000fe40000000f00 */
[----:B-1----:R-:W-:Y:S01]  /*389f0*/  MOV R19, R0 ;  /* 0x0000000000137202 */ /* 0x002fe20000000f00 */
[----:B0-----:R-:W-:Y:S01]  /*38a00*/  IMAD.MOV.U32 R29, RZ, RZ, R21 ;  /* 0x000000ffff1d7224 */ /* 0x001fe200078e0015 */
[----:B------:R-:W-:Y:S01]  /*38a10*/  MOV R28, R22 ;  /* 0x00000016001c7202 */ /* 0x000fe20000000f00 */
[----:B------:R-:W-:Y:S01]  /*38a20*/  STL [R1+0x10], R20 ;  /* 0x0000101401007387 */ /* 0x000fe20000100800 */
[----:B------:R-:W-:-:S02]  /*38a30*/  IMAD.MOV.U32 R0, RZ, RZ, R23 ;  /* 0x000000ffff007224 */ /* 0x000fc400078e0017 */
[----:B------:R-:W0:Y:S02]  /*38a40*/  LDSM.16.M88.4 R20, [R27+0x20380] ;  /* 0x020380001b14783b */ /* 0x000e240000000200 */
[----:B------:R-:W1:Y:S04]  /*38a50*/  LDSM.16.M88.4 R24, [R27+0x30380] ;  /* 0x030380001b18783b */ /* 0x000e680000000200 */
[----:B0-----:R0:W-:Y:S01]  /*38a60*/  STL [R1+0x2144], R22 ;  /* 0x0021441601007387 */ /* 0x0011e20000100800 */
[----:B------:R3:W-:Y:S02]  /*38a70*/  STL [R1+0x2140], R23 ;  /* 0x0021401701007387 */ /* 0x0007e40000100800 */
[----:B------:R4:W-:Y:S01]  /*38a80*/  STL.64 [R1+0x21e0], R20 ;  /* 0x0021e01401007387 */ /* 0x0009e20000100a00 */
[----:B0-----:R-:W-:Y:S01]  /*38a90*/  MOV R22, R10 ;  /* 0x0000000a00167202 */ /* 0x001fe20000000f00 */
[----:B---3--:R-:W-:Y:S01]  /*38aa0*/  IMAD.MOV.U32 R23, RZ, RZ, R11 ;  /* 0x000000ffff177224 */ /* 0x008fe200078e000b */
[----:B----4-:R-:W3:Y:S01]  /*38ab0*/  LDL.LU R20, [R1+0x60] ;  /* 0x0000600001147983 */ /* 0x010ee20000300800 */
[----:B------:R-:W3:Y:S02]  /*38ac0*/  LDL.LU R21, [R1+0x64] ;  /* 0x0000640001157983 */ /* 0x000ee40000300800 */
[----:B------:R-:W3:Y:S02]  /*38ad0*/  LDL.LU R10, [R1+0x22f4] ;  /* 0x0022f400010a7983 */ /* 0x000ee40000300800 */
[----:B------:R-:W3:Y:S01]  /*38ae0*/  LDL.LU R11, [R1+0x22f0] ;  /* 0x0022f000010b7983 */ /* 0x000ee20000300800 */
[----:B-1----:R-:W-:Y:S01]  /*38af0*/  STL [R1+0x2148], R27 ;  /* 0x0021481b01007387 */ /* 0x002fe20000100800 */
[----:B------:R-:W-:Y:S02]  /*38b00*/  STL [R1+0x21d8], R26 ;  /* 0x0021d81a01007387 */ /* 0x000fe40000100800 */
[----:B------:R0:W-:Y:S02]  /*38b10*/  STL.64 [R1+0x21d0], R24 ;  /* 0x0021d01801007387 */ /* 0x0001e40000100a00 */
[----:B0-----:R-:W2:Y:S01]  /*38b20*/  LDL.LU R24, [R1+0x50] ;  /* 0x0000500001187983 */ /* 0x001ea20000300800 */
[----:B------:R-:W2:Y:S02]  /*38b30*/  LDL.LU R25, [R1+0x54] ;  /* 0x0000540001197983 */ /* 0x000ea40000300800 */
[----:B------:R-:W2:Y:S02]  /*38b40*/  LDL.LU R26, [R1+0x58] ;  /* 0x00005800011a7983 */ /* 0x000ea40000300800 */
[----:B------:R-:W2:Y:S02]  /*38b50*/  LDL.LU R27, [R1+0x5c] ;  /* 0x00005c00011b7983 */ /* 0x000ea40000300800 */
[----:B------:R-:W-:-:S07]  /*38b60*/  IMAD.MOV.U32 R18, RZ, RZ, R8 ;  /* 0x000000ffff127224 */ /* 0x000fce00078e0008 */
[----:B---3--:R-:W-:Y:S01]  /*38b70*/  HMMA.16816.F32 R16, R16, R10, R20 ;  /* 0x0000000a1010723c */ /* 0x008fe20000001814 */
[----:B------:R-:W0:Y:S07]  /*38b80*/  LDSM.16.MT88.4 R20, [R9+0x1c080] ;  /* 0x01c080000914783b */ /* 0x000e2e0000004200 */
[----:B--2---:R-:W-:Y:S11]  /*38b90*/  HMMA.16816.F32 R12, R24, R6, R12 ;  /* 0x00000006180c723c */ /* 0x004ff6000000180c */
[----:B------:R-:W-:Y:S04]  /*38ba0*/  @!UPT UIADD3 URZ, URZ, URZ, URZ ;  /* 0x0000003f3f3ff290 */ /* 0x000fe8000fffe03f */
[----:B------:R-:W-:Y:S01]  /*38bb0*/  STL.64 [R1+0x80], R16 ;  /* 0x0000801001007387 */ /* 0x000fe20000100a00 */
[----:B------:R1:W-:Y:S01]  /*38bc0*/  STL [R1+0x88], R18 ;  /* 0x0000881201007387 */ /* 0x0003e20000100800 */
[----:B------:R-:W-:-:S07]  /*38bd0*/  MOV R8, R19 ;  /* 0x0000001300087202 */ /* 0x000fce0000000f00 */
[----:B-1----:R-:W-:Y:S01]  /*38be0*/  IMAD.MOV.U32 R18, RZ, RZ, R14 ;  /* 0x000000ffff127224 */ /* 0x002fe200078e000e */
[----:B------:R-:W-:Y:S01]  /*38bf0*/  MOV R19, R15 ;  /* 0x0000000f00137202 */ /* 0x000fe20000000f00 */
[----:B------:R-:W-:Y:S01]  /*38c00*/  IMAD.MOV.U32 R16, RZ, RZ, R12 ;  /* 0x000000ffff107224 */ /* 0x000fe200078e000c */
[----:B------:R-:W-:Y:S01]  /*38c10*/  MOV R17, R13 ;  /* 0x0000000d00117202 */ /* 0x000fe20000000f00 */
[----:B0-----:R-:W-:Y:S01]  /*38c20*/  STL.64 [R1+0x60], R20 ;  /* 0x0000601401007387 */ /* 0x001fe20000100a00 */
[----:B------:R-:W-:Y:S02]  /*38c30*/  STL.64 [R1+0x68], R22 ;  /* 0x0000681601007387 */ /* 0x000fe40000100a00 */
[----:B------:R-:W-:Y:S02]  /*38c40*/  STL.64 [R1+0x22e8], R6 ;  /* 0x0022e80601007387 */ /* 0x000fe40000100a00 */
[----:B------:R-:W-:Y:S01]  /*38c50*/  STL.64 [R1+0x2218], R18 ;  /* 0x0022181201007387 */ /* 0x000fe20000100a00 */
[----:B------:R0:W-:Y:S04]  /*38c60*/  STL.64 [R1+0x2210], R16 ;  /* 0x0022101001007387 */ /* 0x0001e80000100a00 */
[----:B0-----:R-:W2:Y:S01]  /*38c70*/  LDL.LU R16, [R1+0xd0] ;  /* 0x0000d00001107983 */ /* 0x001ea20000300800 */
[----:B------:R-:W2:Y:S02]  /*38c80*/  LDL.LU R17, [R1+0xd4] ;  /* 0x0000d40001117983 */ /* 0x000ea40000300800 */
[----:B------:R-:W3:Y:S02]  /*38c90*/  LDL.LU R18, [R1+0xd8] ;  /* 0x0000d80001127983 */ /* 0x000ee40000300800 */
[----:B------:R-:W3:Y:S01]  /*38ca0*/  LDL.LU R19, [R1+0xdc] ;  /* 0x0000dc0001137983 */ /* 0x000ee20000300800 */
[----:B------:R-:W4:Y:S01]  /*38cb0*/  LDL.LU R12, [R1] ;  /* 0x00000000010c7983 */ /* 0x000f220000300800 */
[----:B------:R-:W4:Y:S02]  /*38cc0*/  LDL.LU R13, [R1+0x4] ;  /* 0x00000400010d7983 */ /* 0x000f240000300800 */
[----:B------:R-:W-:Y:S01]  /*38cd0*/  IMAD.MOV.U32 R14, RZ, RZ, R5 ;  /* 0x000000ffff0e7224 */ /* 0x000fe200078e0005 */
[----:B------:R-:W-:-:S05]  /*38ce0*/  MOV R15, R4 ;  /* 0x00000004000f7202 */ /* 0x000fca0000000f00 */
[----:B------:R-:W-:Y:S04]  /*38cf0*/  STL.64 [R1+0x2268], R14 ;  /* 0x0022680e01007387 */ /* 0x000fe80000100a00 */
[----:B----4-:R0:W-:Y:S04]  /*38d00*/  STL.64 [R1+0x2260], R12 ;  /* 0x0022600c01007387 */ /* 0x0101e80000100a00 */
[----:B0-----:R-:W4:Y:S01]  /*38d10*/  LDL.LU R12, [R1+0x70] ;  /* 0x00007000010c7983 */ /* 0x001f220000300800 */
[----:B------:R-:W4:Y:S02]  /*38d20*/  LDL.LU R13, [R1+0x74] ;  /* 0x00007400010d7983 */ /* 0x000f240000300800 */
[----:B------:R-:W2:Y:S02]  /*38d30*/  LDL.LU R14, [R1+0x78] ;  /* 0x00007800010e7983 */ /* 0x000ea40000300800 */
[----:B------:R-:W2:Y:S02]  /*38d40*/  LDL.LU R15, [R1+0x7c] ;  /* 0x00007c00010f7983 */ /* 0x000ea40000300800 */
[----:B--2---:R-:W-:Y:S01]  /*38d50*/  STL.64 [R1+0x22b0], R14 ;  /* 0x0022b00e01007387 */ /* 0x004fe20000100a00 */
[----:B----4-:R-:W-:Y:S02]  /*38d60*/  STL.64 [R1+0x22a8], R12 ;  /* 0x0022a80c01007387 */ /* 0x010fe40000100a00 */
[----:B---3--:R-:W-:Y:S02]  /*38d70*/  STL.64 [R1+0x2228], R18 ;  /* 0x0022281201007387 */ /* 0x008fe40000100a00 */
[----:B------:R0:W-:Y:S02]  /*38d80*/  STL.64 [R1+0x2220], R16 ;  /* 0x0022201001007387 */ /* 0x0001e40000100a00 */
        /* <DEDUP_REMOVED lines=21> */
[----:B------:R-:W3:Y:S01]  /*38ee0*/  LDL.LU R19, [R1+0x10c] ;  /* 0x00010c0001137983 */ /* 0x000ee20000300800 */
[----:B------:R-:W4:Y:S01]  /*38ef0*/  LDL.LU R4, [R1+0x170] ;  /* 0x0001700001047983 */ /* 0x000f220000300800 */
[----:B------:R-:W4:Y:S02]  /*38f00*/  LDL.LU R5, [R1+0x174] ;  /* 0x0001740001057983 */ /* 0x000f240000300800 */
[----:B------:R-:W4:Y:S02]  /*38f10*/  LDL.LU R6, [R1+0x178] ;  /* 0x0001780001067983 */ /* 0x000f240000300800 */
[----:B------:R-:W4:Y:S01]  /*38f20*/  LDL.LU R7, [R1+0x17c] ;  /* 0x00017c0001077983 */ /* 0x000f220000300800 */
[----:B------:R-:W2:Y:S01]  /*38f30*/  LDL.LU R20, [R1+0x150] ;  /* 0x0001500001147983 */ /* 0x000ea20000300800 */
[----:B------:R-:W2:Y:S02]  /*38f40*/  LDL.LU R21, [R1+0x154] ;  /* 0x0001540001157983 */ /* 0x000ea40000300800 */
[----:B------:R-:W2:Y:S02]  /*38f50*/  LDL.LU R22, [R1+0x158] ;  /* 0x0001580001167983 */ /* 0x000ea40000300800 */
[----:B------:R-:W2:Y:S01]  /*38f60*/  LDL.LU R23, [R1+0x15c] ;  /* 0x00015c0001177983 */ /* 0x000ea20000300800 */
[----:B------:R-:W2:Y:S01]  /*38f70*/  LDL.LU R12, [R1+0x110] ;  /* 0x00011000010c7983 */ /* 0x000ea20000300800 */
        /* <DEDUP_REMOVED lines=19> */
[----:B------:R-:W2:Y:S02]  /*390b0*/  LDL.LU R18, [R1+0x28] ;  /* 0x0000280001127983 */ /* 0x000ea40000300800 */
[----:B------:R-:W2:Y:S01]  /*390c0*/  LDL.LU R19, [R1+0x2c] ;  /* 0x00002c0001137983 */ /* 0x000ea20000300800 */
[----:B----4-:R-:W-:Y:S01]  /*390d0*/  HMMA.16816.F32 R24, R24, R10, R4 ;  /* 0x0000000a1818723c */ /* 0x010fe20000001804 */
[----:B--2---:R-:W-:Y:S01]  /*390e0*/  STL.64 [R1+0x22e0], R18 ;  /* 0x0022e01201007387 */ /* 0x004fe20000100a00 */
[----:B---3--:R0:W-:Y:S03]  /*390f0*/  STL.64 [R1+0x22d8], R16 ;  /* 0x0022d81001007387 */ /* 0x0081e60000100a00 */
[----:B0-----:R-:W2:Y:S01]  /*39100*/  LDL.LU R16, [R1+0x130] ;  /* 0x0001300001107983 */ /* 0x001ea20000300800 */
[----:B------:R-:W2:Y:S02]  /*39110*/  LDL.LU R17, [R1+0x134] ;  /* 0x0001340001117983 */ /* 0x000ea40000300800 */
[----:B------:R-:W2:Y:S02]  /*39120*/  LDL.LU R18, [R1+0x138] ;  /* 0x0001380001127983 */ /* 0x000ea40000300800 */
[----:B------:R-:W2:Y:S01]  /*39130*/  LDL.LU R19, [R1+0x13c] ;  /* 0x00013c0001137983 */ /* 0x000ea20000300800 */
[----:B------:R-:W3:Y:S11]  /*39140*/  LDL.LU.64 R6, [R1+0x22e8] ;  /* 0x0022e80001067983 */ /* 0x000ef60000300a00 */
[----:B------:R-:W-:Y:S02]  /*39150*/  @!UPT UIADD3 URZ, URZ, URZ, URZ ;  /* 0x0000003f3f3ff290 */ /* 0x000fe4000fffe03f */
[----:B------:R-:W-:Y:S02]  /*39160*/  IMAD.MOV.U32 R5, RZ, RZ, R26 ;  /* 0x000000ffff057224 */ /* 0x000fe400078e001a */
[----:B------:R3:W-:Y:S01]  /*39170*/  STL.64 [R1+0x190], R24 ;  /* 0x0001901801007387 */ /* 0x0007e20000100a00 */
[----:B------:R-:W-:Y:S02]  /*39180*/  MOV R4, R27 ;  /* 0x0000001b00047202 */ /* 0x000fe40000000f00 */
[C---:B---3--:R-:W-:Y:S01]  /*39190*/  HMMA.16816.F32 R24, R12.reuse, R6, R20 ;  /* 0x000000060c18723c */ /* 0x048fe20000001814 */
[----:B------:R-:W3:Y:S11]  /*391a0*/  LDL.LU R20, [R1+0xb0] ;  /* 0x0000b00001147983 */ /* 0x000ef60000300800 */
[----:B------:R-:W-:Y:S11]  /*391b0*/  @!UPT UIADD3 URZ, URZ, URZ, URZ ;  /* 0x0000003f3f3ff290 */ /* 0x000ff6000fffe03f */
[----:B------:R-:W-:Y:S01]  /*391c0*/  STL.64 [R1+0x1b0], R24 ;  /* 0x0001b01801007387 */ /* 0x000fe20000100a00 */
[----:B------:R-:W-:Y:S02]  /*391d0*/  STL.64 [R1+0x1b8], R26 ;  /* 0x0001b81a01007387 */ /* 0x000fe40000100a00 */
[----:B------:R-:W3:Y:S02]  /*391e0*/  LDL.LU R21, [R1+0xb4] ;  /* 0x0000b40001157983 */ /* 0x000ee40000300800 */
[----:B------:R-:W4:Y:S01]  /*391f0*/  LDL.LU R22, [R1+0xb8] ;  /* 0x0000b80001167983 */ /* 0x000f220000300800 */
[----:B------:R-:W4:Y:S01]  /*39200*/  LDL.LU R23, [R1+0xbc] ;  /* 0x0000bc0001177983 */ /* 0x000f220000300800 */
[----:B--2---:R-:W-:Y:S03]  /*39210*/  HMMA.16816.F32 R12, R12, R10, R16 ;  /* 0x0000000a0c0c723c */ /* 0x004fe60000001810 */
[----:B----4-:R-:W-:Y:S01]  /*39220*/  STL.64 [R1+0x21f0], R22 ;  /* 0x0021f01601007387 */ /* 0x010fe20000100a00 */
        /* <DEDUP_REMOVED lines=9> */
[----:B------:R-:W2:Y:S02]  /*392c0*/  LDL.LU R22, [R1+0x38] ;  /* 0x0000380001167983 */ /* 0x000ea40000300800 */
[----:B------:R-:W2:Y:S01]  /*392d0*/  LDL.LU R23, [R1+0x3c] ;  /* 0x00003c0001177983 */ /* 0x000ea20000300800 */
[----:B------:R-:W3:Y:S01]  /*392e0*/  LDL.LU.64 R18, [R1+0x22e0] ;  /* 0x0022e00001127983 */ /* 0x000ee20000300a00 */
[----:B------:R-:W3:Y:S02]  /*392f0*/  LDL.LU.64 R16, [R1+0x22d8] ;  /* 0x0022d80001107983 */ /* 0x000ee40000300a00 */
[----:B------:R-:W-:Y:S02]  /*39300*/  STL.64 [R1+0x1a0], R12 ;  /* 0x0001a00c01007387 */ /* 0x000fe40000100a00 */
[----:B------:R0:W-:Y:S02]  /*39310*/  STL.64 [R1+0x1a8], R14 ;  /* 0x0001a80e01007387 */ /* 0x0001e40000100a00 */
        /* <DEDUP_REMOVED lines=8> */
[----:B------:R-:W2:Y:S03]  /*393a0*/  LDL.LU.64 R12, [R1+0x22b8] ;  /* 0x0022b800010c7983 */ /* 0x000ea60000300a00 */
[----:B------:R-:W0:Y:S04]  /*393b0*/  S2R R26, SR_TID.X ;  /* 0x00000000001a7919 */ /* 0x000e280000002100 */
[----:B------:R-:W1:Y:S01]  /*393c0*/  S2R R27, SR_TID.X ;  /* 0x00000000001b7919 */ /* 0x000e620000002100 */
[----:B--2---:R-:W-:Y:S03]  /*393d0*/  HMMA.16816.F32 R20, R20, R10, R12 ;  /* 0x0000000a1414723c */ /* 0x004fe6000000180c */
[----:B------:R-:W3:Y:S01]  /*393e0*/  LDL.LU.64 R14, [R1+0x22b0] ;  /* 0x0022b000010e7983 */ /* 0x000ee20000300a00 */
[----:B------:R-:W3:Y:S01]  /*393f0*/  LDL.LU.64 R12, [R1+0x22a8] ;  /* 0x0022a800010c7983 */ /* 0x000ee20000300a00 */
[----:B0-----:R-:W-:-:S02]  /*39400*/  LOP3.LUT R26, R26, 0x7, RZ, 0xc0, !PT ;  /* 0x000000071a1a7812 */ /* 0x001fc400078ec0ff */
[C---:B-1----:R-:W-:Y:S11]  /*39410*/  LOP3.LUT R25, R27.reuse, 0x7, RZ, 0xc0, !PT ;  /* 0x000000071b197812 */ /* 0x042ff600078ec0ff */
[----:B------:R-:W-:Y:S05]  /*39420*/  @!UPT UIADD3 URZ, URZ, URZ, URZ ;  /* 0x0000003f3f3ff290 */ /* 0x000fea000fffe03f */
[----:B------:R-:W-:Y:S01]  /*39430*/  STL.64 [R1+0x110], R20 ;  /* 0x0001101401007387 */ /* 0x000fe20000100a00 */
[----:B------:R3:W-:Y:S02]  /*39440*/  STL.64 [R1+0x118], R22 ;  /* 0x0001181601007387 */ /* 0x0007e40000100a00 */
[----:B---3--:R-:W-:Y:S07]  /*39450*/  HMMA.16816.F32 R20, R12, R6, R16 ;  /* 0x000000060c14723c */ /* 0x008fee0000001810 */
[----:B------:R-:W-:Y:S01]  /*39460*/  IMAD.SHL.U32 R19, R26, 0x10, RZ ;  /* 0x000000101a137824 */ /* 0x000fe200078e00ff */
[----:B------:R-:W-:-:S03]  /*39470*/  SHF.L.U32 R26, R27, 0x1, RZ ;  /* 0x000000011b1a7819 */ /* 0x000fc600000006ff */
[----:B------:R-:W-:-:S05]  /*39480*/  IMAD R19, R25, 0x100, R19 ;  /* 0x0000010019137824 */ /* 0x000fca00078e0213 */
[----:B------:R-:W-:Y:S01]  /*39490*/  LOP3.LUT R19, R19, 0x10, R26, 0x78, !PT ;  /* 0x0000001013137812 */ /* 0x000fe200078e781a */
[----:B------:R-:W-:-:S06]  /*394a0*/  IMAD.MOV.U32 R26, RZ, RZ, R3 ;  /* 0x000000ffff1a7224 */ /* 0x000fcc00078e0003 */
[----:B------:R-:W-:Y:S01]  /*394b0*/  STL.64 [R1+0x170], R20 ;  /* 0x0001701401007387 */ /* 0x000fe20000100a00 */
[----:B------:R-:W-:Y:S02]  /*394c0*/  STL.64 [R1+0x178], R22 ;  /* 0x0001781601007387 */ /* 0x000fe40000100a00 */
[----:B------:R-:W2:Y:S02]  /*394d0*/  LDL.LU R24, [R1+0xa0] ;  /* 0x0000a00001187983 */ /* 0x000ea40000300800 */
[----:B------:R-:W2:Y:S01]  /*394e0*/  LDL.LU R25, [R1+0xa4] ;  /* 0x0000a40001197983 */ /* 0x000ea20000300800 */
[----:B------:R-:W3:Y:S01]  /*394f0*/  LDL.LU R3, [R1+0x22a0] ;  /* 0x0022a00001037983 */ /* 0x000ee20000300800 */
[----:B------:R-:W-:-:S04]  /*39500*/  LOP3.LUT R27, R27, 0x10, RZ, 0xc0, !PT ;  /* 0x000000101b1b7812 */ /* 0x000fc800078ec0ff */
[----:B------:R-:W-:Y:S02]  /*39510*/  LEA R19, R27, R19, 0x7 ;  /* 0x000000131b137211 */ /* 0x000fe400078e38ff */
[----:B------:R-:W2:Y:S02]  /*39520*/  LDL.LU R27, [R1+0xac] ;  /* 0x0000ac00011b7983 */ /* 0x000ea40000300800 */
[----:B------:R-:W-:-:S05]  /*39530*/  LOP3.LUT R19, R19, 0x20, RZ, 0x3c, !PT ;  /* 0x0000002013137812 */ /* 0x000fca00078e3cff */
[----:B------:R-:W0:Y:S02]  /*39540*/  LDSM.16.MT88.4 R20, [R19+0x1c000] ;  /* 0x01c000001314783b */ /* 0x000e240000004200 */
[----:B------:R-:W1:Y:S02]  /*39550*/  LDSM.16.MT88.4 R16, [R19+0x1c080] ;  /* 0x01c080001310783b */ /* 0x000e640000004200 */
[----:B0-----:R-:W-:Y:S02]  /*39560*/  STL.64 [R1+0x50], R20 ;  /* 0x0000501401007387 */ /* 0x001fe40000100a00 */
[----:B------:R0:W-:Y:S02]  /*39570*/  STL.64 [R1+0x58], R22 ;  /* 0x0000581601007387 */ /* 0x0001e40000100a00 */
[----:B0-----:R-:W4:Y:S01]  /*39580*/  LDL.LU.64 R22, [R1+0x2298] ;  /* 0x0022980001167983 */ /* 0x001f220000300a00 */
[----:B------:R-:W4:Y:S02]  /*39590*/  LDL.LU.64 R20, [R1+0x2290] ;  /* 0x0022900001147983 */ /* 0x000f240000300a00 */
[----:B-1----:R-:W-:Y:S02]  /*395a0*/  STL.64 [R1+0x40], R16 ;  /* 0x0000401001007387 */ /* 0x002fe40000100a00 */
[----:B------:R-:W-:Y:S02]  /*395b0*/  STL.64 [R1+0x48], R18 ;  /* 0x0000481201007387 */ /* 0x000fe40000100a00 */
[----:B---3--:R-:W0:Y:S04]  /*395c0*/  LDSM.16.MT88.4 R16, [R3+0x1c000] ;  /* 0x01c000000310783b */ /* 0x008e280000004200 */
[----:B0-----:R-:W-:Y:S01]  /*395d0*/  STL.64 [R1+0x30], R16 ;  /* 0x0000301001007387 */ /* 0x001fe20000100a00 */
[----:B------:R-:W-:Y:S02]  /*395e0*/  STL.64 [R1+0x38], R18 ;  /* 0x0000381201007387 */ /* 0x000fe40000100a00 */
[----:B------:R-:W0:Y:S02]  /*395f0*/  LDSM.16.MT88.4 R16, [R3+0x1c080] ;  /* 0x01c080000310783b */ /* 0x000e240000004200 */
[----:B0-----:R-:W-:Y:S02]  /*39600*/  STL.64 [R1+0x20], R16 ;  /* 0x0000201001007387 */ /* 0x001fe40000100a00 */
[----:B------:R0:W-:Y:S02]  /*39610*/  STL.64 [R1+0x28], R18 ;  /* 0x0000281201007387 */ /* 0x0001e40000100a00 */
[----:B0-----:R-:W3:Y:S01]  /*39620*/  LDL.LU.64 R18, [R1+0x2288] ;  /* 0x0022880001127983 */ /* 0x001ee20000300a00 */
[----:B------:R-:W3:Y:S02]  /*39630*/  LDL.LU.64 R16, [R1+0x2280] ;  /* 0x0022800001107983 */ /* 0x000ee40000300a00 */
[----:B------:R-:W-:Y:S01]  /*39640*/  STL [R1+0x21b0], R3 ;  /* 0x0021b00301007387 */ /* 0x000fe20000100800 */
        /* <DEDUP_REMOVED lines=22> */
[----:B------:R-:W-:Y:S01]  /*397b0*/  STL.64 [R1], R12 ;  /* 0x0000000c01007387 */ /* 0x000fe20000100a00 */
        /* <DEDUP_REMOVED lines=12> */
[----:B------:R-:W2:Y:S11]  /*39880*/  LDL.LU.64 R16, [R1+0x2210] ;  /* 0x0022100001107983 */ /* 0x000eb60000300a00 */
[----:B------:R-:W-:Y:S10]  /*39890*/  @!UPT UIADD3 URZ, URZ, URZ, URZ ;  /* 0x0000003f3f3ff290 */ /* 0x000ff4000fffe03f */
[----:B------:R2:W-:Y:S01]  /*398a0*/  STL.64 [R1+0xd0], R12 ;  /* 0x0000d00c01007387 */ /* 0x0005e20000100a00 */
[----:B------:R3:W-:Y:S01]  /*398b0*/  STL.64 [R1+0xd8], R14 ;  /* 0x0000d80e01007387 */ /* 0x0007e20000100a00 */
[----:B--2---:R-:W-:Y:S01]  /*398c0*/  MOV R12, R16 ;  /* 0x00000010000c7202 */ /* 0x004fe20000000f00 */
[----:B------:R-:W-:Y:S01]  /*398d0*/  IMAD.MOV.U32 R13, RZ, RZ, R17 ;  /* 0x000000ffff0d7224 */ /* 0x000fe200078e0011 */
[----:B------:R-:W4:Y:S01]  /*398e0*/  LDL.LU R16, [R1+0x2208] ;  /* 0x0022080001107983 */ /* 0x000f220000300800 */
[----:B------:R-:W4:Y:S01]  /*398f0*/  LDL.LU R17, [R1+0x2204] ;  /* 0x0022040001117983 */ /* 0x000f220000300800 */
[----:B---3--:R-:W-:Y:S01]  /*39900*/  MOV R14, R18 ;  /* 0x00000012000e7202 */ /* 0x008fe20000000f00 */
[----:B------:R-:W-:Y:S01]  /*39910*/  IMAD.MOV.U32 R15, RZ, RZ, R19 ;  /* 0x000000ffff0f7224 */ /* 0x000fe200078e0013 */
[----:B------:R-:W4:Y:S01]  /*39920*/  LDL.LU R18, [R1+0x2200] ;  /* 0x0022000001127983 */ /* 0x000f220000300800 */
[----:B------:R-:W4:Y:S03]  /*39930*/  LDL.LU R19, [R1+0x21fc] ;  /* 0x0021fc0001137983 */ /* 0x000f260000300800 */
[----:B------:R-:W-:Y:S01]  /*39940*/  STL.64 [R1+0x21c8], R14 ;  /* 0x0021c80e01007387 */ /* 0x000fe20000100a00 */
[----:B------:R0:W-:Y:S03]  /*39950*/  STL.64 [R1+0x21c0], R12 ;  /* 0x0021c00c01007387 */ /* 0x0001e60000100a00 */
[----:B0-----:R-:W2:Y:S01]  /*39960*/  LDL.LU R12, [R1+0x80] ;  /* 0x00008000010c7983 */ /* 0x001ea20000300800 */
[----:B------:R-:W2:Y:S02]  /*39970*/  LDL.LU R13, [R1+0x84] ;  /* 0x00008400010d7983 */ /* 0x000ea40000300800 */
[----:B------:R-:W2:Y:S01]  /*39980*/  LDL.LU R14, [R1+0x88] ;  /* 0x00008800010e7983 */ /* 0x000ea20000300800 */
[----:B------:R-:W-:-:S02]  /*39990*/  MOV R15, R8 ;  /* 0x00000008000f7202 */ /* 0x000fc40000000f00 */
        /* <DEDUP_REMOVED lines=9> */
[----:B------:R-:W4:Y:S11]  /*39a30*/  LDL.LU.64 R20, [R1+0x21e0] ;  /* 0x0021e00001147983 */ /* 0x000f360000300a00 */
[----:B------:R-:W-:Y:S11]  /*39a40*/  @!UPT UIADD3 URZ, URZ, URZ, URZ ;  /* 0x0000003f3f3ff290 */ /* 0x000ff6000fffe03f */
[----:B------:R0:W-:Y:S01]  /*39a50*/  STL.64 [R1+0x130], R16 ;  /* 0x0001301001007387 */ /* 0x0001e20000100a00 */
[----:B------:R1:W-:Y:S03]  /*39a60*/  STL.64 [R1+0x138], R18 ;  /* 0x0001381201007387 */ /* 0x0003e60000100a00 */
[----:B0-----:R-:W4:Y:S01]  /*39a70*/  LDL.LU R16, [R1+0x10] ;  /* 0x0000100001107983 */ /* 0x001f220000300800 */
[----:B------:R-:W-:Y:S01]  /*39a80*/  IMAD.MOV.U32 R17, RZ, RZ, R29 ;  /* 0x000000ffff117224 */ /* 0x000fe200078e001d */
[----:B-1----:R-:W-:Y:S01]  /*39a90*/  MOV R18, R28 ;  /* 0x0000001c00127202 */ /* 0x002fe20000000f00 */
[----:B------:R-:W-:Y:S01]  /*39aa0*/  IMAD.MOV.U32 R19, RZ, RZ, R0 ;  /* 0x000000ffff137224 */ /* 0x000fe200078e0000 */
[----:B---3--:R0:W-:Y:S04]  /*39ab0*/  STL.64 [R1+0x21b8], R8 ;  /* 0x0021b80801007387 */ /* 0x0081e80000100a00 */
[----:B0-----:R-:W3:Y:S01]  /*39ac0*/  LDL.LU.64 R8, [R1+0x60] ;  /* 0x0000600001087983 */ /* 0x001ee20000300a00 */
[----:B------:R-:W2:Y:S01]  /*39ad0*/  LDL.LU.64 R10, [R1+0x68] ;  /* 0x00006800010a7983 */ /* 0x000ea20000300a00 */
[C---:B----4-:R-:W-:Y:S11]  /*39ae0*/  HMMA.16816.F32 R24, R16.reuse, R20, R24 ;  /* 0x000000141018723c */ /* 0x050ff60000001818 */
[----:B------:R-:W-:Y:S11]  /*39af0*/  @!UPT UIADD3 URZ, URZ, URZ, URZ ;  /* 0x0000003f3f3ff290 */ /* 0x000ff6000fffe03f */
[----:B------:R-:W-:Y:S01]  /*39b00*/  @!UPT UIADD3 URZ, URZ, URZ, URZ ;  /* 0x0000003f3f3ff290 */ /* 0x000fe2000fffe03f */
[----:B------:R0:W-:Y:S01]  /*39b10*/  STL [R1+0x120], R24 ;  /* 0x0001201801007387 */ /* 0x0001e20000100800 */
[----:B------:R-:W-:Y:S01]  /*39b20*/  IMAD.MOV.U32 R28, RZ, RZ, R26 ;  /* 0x000000ffff1c7224 */ /* 0x000fe200078e001a */
[----:B------:R-:W-:Y:S01]  /*39b30*/  MOV R3, R25 ;  /* 0x0000001900037202 */ /* 0x000fe20000000f00 */
[----:B------:R-:W4:Y:S01]  /*39b40*/  LDL.LU R26, [R1+0x21d8] ;  /* 0x0021d800011a7983 */ /* 0x000f220000300800 */
[----:B0-----:R-:W2:Y:S02]  /*39b50*/  LDL.LU.64 R24, [R1+0x21d0] ;  /* 0x0021d00001187983 */ /* 0x001ea40000300a00 */
[----:B--2---:R-:W-:Y:S02]  /*39b60*/  HMMA.16816.F32 R16, R16, R24, R12 ;  /* 0x000000181010723c */ /* 0x004fe4000000180c */
[----:B------:R-:W2:Y:S01]  /*39b70*/  LDL.LU.64 R14, [R1+0x21c8] ;  /* 0x0021c800010e7983 */ /* 0x000ea20000300a00 */
[----:B------:R-:W2:Y:S11]  /*39b80*/  LDL.LU.64 R12, [R1+0x21c0] ;  /* 0x0021c000010c7983 */ /* 0x000eb60000300a00 */
[----:B------:R-:W-:Y:S09]  /*39b90*/  @!UPT UIADD3 URZ, URZ, URZ, URZ ;  /* 0x0000003f3f3ff290 */ /* 0x000ff2000fffe03f */
[----:B------:R-:W-:Y:S01]  /*39ba0*/  STL.64 [R1+0xe0], R16 ;  /* 0x0000e01001007387 */ /* 0x000fe20000100a00 */
[----:B------:R-:W-:Y:S02]  /*39bb0*/  STL.64 [R1+0xe8], R18 ;  /* 0x0000e81201007387 */ /* 0x000fe40000100a00 */
[----:B------:R-:W0:Y:S01]  /*39bc0*/  LDSM.16.MT88.4 R16, [R2+0x1c080] ;  /* 0x01c080000210783b */ /* 0x000e220000004200 */
[----:B---3--:R-:W-:Y:S01]  /*39bd0*/  MOV R6, R9 ;  /* 0x0000000900067202 */ /* 0x008fe20000000f00 */
[----:B0-----:R-:W-:Y:S02]  /*39be0*/  STL.64 [R1+0x20c8], R18 ;  /* 0x0020c81201007387 */ /* 0x001fe40000100a00 */
[----:B------:R0:W-:Y:S02]  /*39bf0*/  STL.64 [R1+0x20c0], R16 ;  /* 0x0020c01001007387 */ /* 0x0001e40000100a00 */
[----:B0-----:R-:W-:Y:S01]  /*39c00*/  IMAD.MOV.U32 R17, RZ, RZ, R8 ;  /* 0x000000ffff117224 */ /* 0x001fe200078e0008 */
[----:B--2---:R-:W-:Y:S01]  /*39c10*/  HMMA.16816.F32 R12, R8, R20, R12 ;  /* 0x00000014080c723c */ /* 0x004fe2000000180c */
[----:B------:R-:W2:Y:S01]  /*39c20*/  LDL.LU.64 R8, [R1+0x21b8] ;  /* 0x0021b80001087983 */ /* 0x000ea20000300a00 */
[----:B------:R-:W-:Y:S01]  /*39c30*/  MOV R0, R27 ;  /* 0x0000001b00007202 */ /* 0x000fe20000000f00 */
[----:B------:R-:W-:-:S04]  /*39c40*/  IMAD.MOV.U32 R16, RZ, RZ, R10 ;  /* 0x000000ffff107224 */ /* 0x000fc800078e000a */
[----:B------:R-:W-:Y:S11]  /*39c50*/  MOV R10, R11 ;  /* 0x0000000b000a7202 */ /* 0x000ff60000000f00 */
[----:B------:R-:W-:Y:S06]  /*39c60*/  @!UPT UIADD3 URZ, URZ, URZ, URZ ;  /* 0x0000003f3f3ff290 */ /* 0x000fec000fffe03f */
[----:B------:R-:W-:Y:S01]  /*39c70*/  IMAD.MOV.U32 R27, RZ, RZ, R12 ;  /* 0x000000ffff1b7224 */ /* 0x000fe200078e000c */
[----:B------:R-:W-:Y:S01]  /*39c80*/  MOV R22, R13 ;  /* 0x0000000d00167202 */ /* 0x000fe20000000f00 */
[----:B------:R-:W-:Y:S01]  /*39c90*/  IMAD.MOV.U32 R23, RZ, RZ, R14 ;  /* 0x000000ffff177224 */ /* 0x000fe200078e000e */
[----:B------:R-:W-:Y:S01]  /*39ca0*/  MOV R29, R15 ;  /* 0x0000000f001d7202 */ /* 0x000fe20000000f00 */
[----:B------:R-:W0:Y:S04]  /*39cb0*/  S2R R11, SR_TID.X ;  /* 0x00000000000b7919 */ /* 0x000e280000002100 */
[----:B------:R-:W1:Y:S01]  /*39cc0*/  S2R R7, SR_TID.X ;  /* 0x0000000000077919 */ /* 0x000e620000002100 */
[----:B0-----:R-:W-:-:S05]  /*39cd0*/  LOP3.LUT R11, R11, 0x7, RZ, 0xc0, !PT ;  /* 0x000000070b0b7812 */ /* 0x001fca00078ec0ff */
[----:B------:R-:W-:Y:S01]  /*39ce0*/  IMAD.SHL.U32 R11, R11, 0x10, RZ ;  /* 0x000000100b0b7824 */ /* 0x000fe200078e00ff */
[----:B--2---:R-:W0:Y:S04]  /*39cf0*/  LDSM.16.MT88.4 R12, [R9+0x1d000] ;  /* 0x01d00000090c783b */ /* 0x004e280000004200 */
[----:B0-----:R-:W-:Y:S01]  /*39d00*/  STL.64 [R1+0x20a8], R14 ;  /* 0x0020a80e01007387 */ /* 0x001fe20000100a00 */
[----:B------:R0:W-:Y:S02]  /*39d10*/  STL.64 [R1+0x20a0], R12 ;  /* 0x0020a00c01007387 */ /* 0x0001e40000100a00 */
[----:B0-----:R-:W-:Y:S01]  /*39d20*/  MOV R13, R6 ;  /* 0x00000006000d7202 */ /* 0x001fe20000000f00 */
[C---:B-1----:R-:W-:Y:S01]  /*39d30*/  LOP3.LUT R6, R7.reuse, 0x7, RZ, 0xc0, !PT ;  /* 0x0000000707067812 */ /* 0x042fe200078ec0ff */
[----:B------:R-:W-:-:S04]  /*39d40*/  SHF.L.U32 R7, R7, 0x1, RZ ;  /* 0x0000000107077819 */ /* 0x000fc800000006ff */
[----:B------:R-:W-:Y:S01]  /*39d50*/  IMAD R19, R6, 0x100, R11 ;  /* 0x0000010006137824 */ /* 0x000fe200078e020b */
[----:B------:R-:W-:-:S04]  /*39d60*/  MOV R15, R10 ;  /* 0x0000000a000f7202 */ /* 0x000fc80000000f00 */
[----:B------:R-:W-:-:S04]  /*39d70*/  LOP3.LUT R19, R19, 0x10, R7, 0x78, !PT ;  /* 0x0000001013137812 */ /* 0x000fc800078e7807 */
[----:B------:R-:W-:Y:S02]  /*39d80*/  LEA R19, R8, R19, 0x7 ;  /* 0x0000001308137211 */ /* 0x000fe400078e38ff */
[----:B------:R-:W0:Y:S04]  /*39d90*/  LDSM.16.MT88.4 R8, [R9+0x1d080] ;  /* 0x01d080000908783b */ /* 0x000e280000004200 */
[----:B0-----:R-:W-:Y:S01]  /*39da0*/  STL.64 [R1+0x2088], R10 ;  /* 0x0020880a01007387 */ /* 0x001fe20000100a00 */
[----:B------:R0:W-:Y:S03]  /*39db0*/  STL.64 [R1+0x2080], R8 ;  /* 0x0020800801007387 */ /* 0x0001e60000100a00 */
[----:B0-----:R-:W2:Y:S01]  /*39dc0*/  LDL.LU R8, [R1+0x190] ;  /* 0x0001900001087983 */ /* 0x001ea20000300800 */
[----:B------:R-:W2:Y:S01]  /*39dd0*/  LDL.LU R9, [R1+0x194] ;  /* 0x0001940001097983 */ /* 0x000ea20000300800 */
[----:B------:R-:W-:Y:S01]  /*39de0*/  LOP3.LUT R19, R19, 0x20, RZ, 0x3c, !PT ;  /* 0x0000002013137812 */ /* 0x000fe200078e3cff */
[----:B------:R-:W-:Y:S01]  /*39df0*/  IMAD.MOV.U32 R10, RZ, RZ, R5 ;  /* 0x000000ffff0a7224 */ /* 0x000fe200078e0005 */
[----:B------:R-:W-:-:S03]  /*39e00*/  MOV R11, R4 ;  /* 0x00000004000b7202 */ /* 0x000fc60000000f00 */
[----:B------:R-:W0:Y:S01]  /*39e10*/  LDSM.16.MT88.4 R4, [R19+0x1d000] ;  /* 0x01d000001304783b */ /* 0x000e220000004200 */
[----:B------:R-:W-:Y:S02]  /*39e20*/  IMAD.MOV.U32 R12, RZ, RZ, R17 ;  /* 0x000000ffff0c7224 */ /* 0x000fe400078e0011 */
[----:B------:R-:W-:Y:S01]  /*39e30*/  IMAD.MOV.U32 R14, RZ, RZ, R16 ;  /* 0x000000ffff0e7224 */ /* 0x000fe200078e0010 */
[----:B0-----:R-:W-:Y:S01]  /*39e40*/  STL.64 [R1+0x2060], R6 ;  /* 0x0020600601007387 */ /* 0x001fe20000100a00 */
[----:B------:R2:W-:Y:S02]  /*39e50*/  STL.64 [R1+0x2058], R4 ;  /* 0x0020580401007387 */ /* 0x0005e40000100a00 */
[----:B----4-:R-:W-:Y:S02]  /*39e60*/  STL.64 [R1+0x21a8], R26 ;  /* 0x0021a81a01007387 */ /* 0x010fe40000100a00 */
[----:B------:R-:W-:Y:S01]  /*39e70*/  STL.64 [R1+0x21a0], R24 ;  /* 0x0021a01801007387 */ /* 0x000fe20000100a00 */
[----:B--2---:R-:W-:Y:S11]  /*39e80*/  HMMA.16816.F32 R4, R12, R24, R8 ;  /* 0x000000180c04723c */ /* 0x004ff60000001808 */
[----:B------:R-:W-:Y:S11]  /*39e90*/  @!UPT UIADD3 URZ, URZ, URZ, URZ ;  /* 0x0000003f3f3ff290 */ /* 0x000ff6000fffe03f */
[----:B------:R-:W-:Y:S01]  /*39ea0*/  @!UPT UIADD3 URZ, URZ, URZ, URZ ;  /* 0x0000003f3f3ff290 */ /* 0x000fe2000fffe03f */
[----:B------:R-:W-:Y:S01]  /*39eb0*/  STL.64 [R1+0x2070], R6 ;  /* 0x0020700601007387 */ /* 0x000fe20000100a00 */
[----:B------:R-:W-:Y:S02]  /*39ec0*/  STL.64 [R1+0x2068], R4 ;  /* 0x0020680401007387 */ /* 0x000fe40000100a00 */
[----:B------:R-:W0:Y:S04]  /*39ed0*/  LDSM.16.MT88.4 R4, [R19+0x1d080] ;  /* 0x01d080001304783b */ /* 0x000e280000004200 */
[----:B------:R-:W2:Y:S01]  /*39ee0*/  LDL.LU R8, [R1+0xe0] ;  /* 0x0000e00001087983 */ /* 0x000ea20000300800 */
[----:B0-----:R-:W-:Y:S01]  /*39ef0*/  STL.64 [R1+0x80], R4 ;  /* 0x0000800401007387 */ /* 0x001fe20000100a00 */
[----:B------:R-:W-:Y:S02]  /*39f00*/  STL.64 [R1+0x88], R6 ;  /* 0x0000880601007387 */ /* 0x000fe40000100a00 */
[----:B------:R-:W2:Y:S02]  /*39f10*/  LDL.LU R9, [R1+0xe4] ;  /* 0x0000e40001097983 */ /* 0x000ea40000300800 */
[----:B------:R-:W3:Y:S01]  /*39f20*/  LDL.LU R10, [R1+0xe8] ;  /* 0x0000e800010a7983 */ /* 0x000ee20000300800 */
[----:B------:R-:W3:Y:S01]  /*39f30*/  LDL.LU R11, [R1+0xec] ;  /* 0x0000ec00010b7983 */ /* 0x000ee20000300800 */
[----:B------:R-:W4:Y:S02]  /*39f40*/  LDL.LU R16, [R1+0x70] ;  /* 0x0000700001107983 */ /* 0x000f240000300800 */
[----:B------:R-:W4:Y:S02]  /*39f50*/  LDL.LU R17, [R1+0x74] ;  /* 0x0000740001117983 */ /* 0x000f240000300800 */
[----:B------:R-:W2:Y:S01]  /*39f60*/  LDL.LU R18, [R1+0x78] ;  /* 0x0000780001127983 */ /* 0x000ea20000300800 */
[----:B------:R-:W2:Y:S04]  /*39f70*/  LDL.LU R19, [R1+0x7c] ;  /* 0x00007c0001137983 */ /* 0x000ea80000300800 */
[----:B--2---:R-:W-:Y:S01]  /*39f80*/  STL.64 [R1+0x20f8], R18 ;  /* 0x0020f81201007387 */ /* 0x004fe20000100a00 */
[----:B----4-:R-:W-:Y:S02]  /*39f90*/  STL.64 [R1+0x20f0], R16 ;  /* 0x0020f01001007387 */ /* 0x010fe40000100a00 */
[----:B------:R-:W2:Y:S02]  /*39fa0*/  LDL.LU R12, [R1+0x130] ;  /* 0x00013000010c7983 */ /* 0x000ea40000300800 */
[----:B------:R-:W2:Y:S01]  /*39fb0*/  LDL.LU R13, [R1+0x134] ;  /* 0x00013400010d7983 */ /* 0x000ea20000300800 */
[----:B------:R-:W4:Y:S01]  /*39fc0*/  LDL.LU R14, [R1+0x138] ;  /* 0x00013800010e7983 */ /* 0x000f220000300800 */
[----:B------:R-:W4:Y:S03]  /*39fd0*/  LDL.LU R15, [R1+0x13c] ;  /* 0x00013c00010f7983 */ /* 0x000f260000300800 */
[----:B----4-:R-:W-:Y:S01]  /*39fe0*/  STL.64 [R1+0x20b8], R14 ;  /* 0x0020b80e01007387 */ /* 0x010fe20000100a00 */
[----:B--2---:R0:W-:Y:S03]  /*39ff0*/  STL.64 [R1+0x20b0], R12 ;  /* 0x0020b00c01007387 */ /* 0x0041e60000100a00 */
[----:B0-----:R-:W2:Y:S01]  /*3a000*/  LDL.LU R12, [R1+0x140] ;  /* 0x00014000010c7983 */ /* 0x001ea20000300800 */
[----:B------:R-:W2:Y:S02]  /*3a010*/  LDL.LU R13, [R1+0x144] ;  /* 0x00014400010d7983 */ /* 0x000ea40000300800 */
[----:B------:R-:W4:Y:S02]  /*3a020*/  LDL.LU R14, [R1+0x148] ;  /* 0x00014800010e7983 */ /* 0x000f240000300800 */
[----:B------:R-:W4:Y:S01]  /*3a030*/  LDL.LU R15, [R1+0x14c] ;  /* 0x00014c00010f7983 */ /* 0x000f220000300800 */
[----:B------:R-:W2:Y:S01]  /*3a040*/  LDL.LU R16, [R1+0x20] ;  /* 0x0000200001107983 */ /* 0x000ea20000300800 */
[----:B------:R-:W2:Y:S02]  /*3a050*/  LDL.LU R17, [R1+0x24] ;  /* 0x0000240001117983 */ /* 0x000ea40000300800 */
[----:B------:R-:W2:Y:S02]  /*3a060*/  LDL.LU R18, [R1+0x28] ;  /* 0x0000280001127983 */ /* 0x000ea40000300800 */
[----:B------:R-:W2:Y:S02]  /*3a070*/  LDL.LU R19, [R1+0x2c] ;  /* 0x00002c0001137983 */ /* 0x000ea40000300800 */
[----:B--2---:R-:W-:Y:S01]  /*3a080*/  STL.64 [R1+0x2128], R18 ;  /* 0x0021281201007387 */ /* 0x004fe20000100a00 */
[----:B------:R-:W-:Y:S02]  /*3a090*/  STL.64 [R1+0x2120], R16 ;  /* 0x0021201001007387 */ /* 0x000fe40000100a00 */
[----:B----4-:R-:W-:Y:S02]  /*3a0a0*/  STL.64 [R1+0x20d8], R14 ;  /* 0x0020d80e01007387 */ /* 0x010fe40000100a00 */
[----:B------:R0:W-:Y:S02]  /*3a0b0*/  STL.64 [R1+0x20d0], R12 ;  /* 0x0020d00c01007387 */ /* 0x0001e40000100a00 */
        /* <DEDUP_REMOVED lines=22> */
[----:B------:R-:W2:Y:S02]  /*3a220*/  LDL.LU R4, [R1+0x170] ;  /* 0x0001700001047983 */ /* 0x000ea40000300800 */
[----:B------:R-:W2:Y:S01]  /*3a230*/  LDL.LU R5, [R1+0x174] ;  /* 0x0001740001057983 */ /* 0x000ea20000300800 */
[----:B------:R-:W2:Y:S01]  /*3a240*/  LDL.LU R6, [R1+0x178] ;  /* 0x0001780001067983 */ /* 0x000ea20000300800 */
[----:B------:R-:W2:Y:S03]  /*3a250*/  LDL.LU R7, [R1+0x17c] ;  /* 0x00017c0001077983 */ /* 0x000ea60000300800 */
        /* <DEDUP_REMOVED lines=28> */
[----:B0-----:R-:W4:Y:S01]  /*3a420*/  LDL.LU R12, [R1] ;  /* 0x00000000010c7983 */ /* 0x001f220000300800 */
[----:B------:R-:W4:Y:S02]  /*3a430*/  LDL.LU R13, [R1+0x4] ;  /* 0x00000400010d7983 */ /* 0x000f240000300800 */
[----:B------:R-:W2:Y:S02]  /*3a440*/  LDL.LU R14, [R1+0x8] ;  /* 0x00000800010e7983 */ /* 0x000ea40000300800 */
[----:B------:R-:W2:Y:S01]  /*3a450*/  LDL.LU R15, [R1+0xc] ;  /* 0x00000c00010f7983 */ /* 0x000ea20000300800 */
[----:B---3--:R-:W-:Y:S01]  /*3a460*/  HMMA.16816.F32 R24, R16, R20, R24 ;  /* 0x000000141018723c */ /* 0x008fe20000001818 */
[----:B--2---:R-:W-:Y:S01]  /*3a470*/  STL.64 [R1+0x2118], R14 ;  /* 0x0021180e01007387 */ /* 0x004fe20000100a00 */
[----:B----4-:R0:W-:Y:S03]  /*3a480*/  STL.64 [R1+0x2110], R12 ;  /* 0x0021100c01007387 */ /* 0x0101e60000100a00 */
        /* <DEDUP_REMOVED lines=10> */
[----:B------:R-:W-:Y:S01]  /*3a530*/  STL.64 [R1+0x2098], R10 ;  /* 0x0020980a01007387 */ /* 0x000fe20000100a00 */
[----:B------:R0:W-:Y:S03]  /*3a540*/  STL.64 [R1+0x2090], R8 ;  /* 0x0020900801007387 */ /* 0x0001e60000100a00 */
[----:B0-----:R-:W3:Y:S01]  /*3a550*/  LDL.LU R8, [R1+0x120] ;  /* 0x0001200001087983 */ /* 0x001ee20000300800 */
[----:B------:R-:W-:-:S02]  /*3a560*/  IMAD.MOV.U32 R9, RZ, RZ, R3 ;  /* 0x000000ffff097224 */ /* 0x000fc400078e0003 */
[----:B------:R-:W4:Y:S01]  /*3a570*/  LDL.LU R3, [R1+0x21b0] ;  /* 0x0021b00001037983 */ /* 0x000f220000300800 */
[----:B------:R-:W-:Y:S01]  /*3a580*/  MOV R10, R28 ;  /* 0x0000001c000a7202 */ /* 0x000fe20000000f00 */
[----:B------:R-:W-:Y:S01]  /*3a590*/  STL [R1+0xb0], R24 ;  /* 0x0000b01801007387 */ /* 0x000fe20000100800 */
[----:B------:R-:W-:Y:S02]  /*3a5a0*/  IMAD.MOV.U32 R11, RZ, RZ, R0 ;  /* 0x000000ffff0b7224 */ /* 0x000fe400078e0000 */
[----:B------:R0:W-:Y:S02]  /*3a5b0*/  STL [R1+0xbc], R27 ;  /* 0x0000bc1b01007387 */ /* 0x0001e40000100800 */
[----:B------:R-:W-:Y:S01]  /*3a5c0*/  IMAD.MOV.U32 R28, RZ, RZ, R26 ;  /* 0x000000ffff1c7224 */ /* 0x000fe200078e001a */
[----:B------:R-:W-:Y:S01]  /*3a5d0*/  MOV R0, R25 ;  /* 0x0000001900007202 */ /* 0x000fe20000000f00 */
        /* <DEDUP_REMOVED lines=25> */
[C---:B--2---:R-:W-:Y:S08]  /*3a770*/  HMMA.16816.F32 R4, R16.reuse, R20, R4 ;  /* 0x000000141004723c */ /* 0x044ff00000001804 */
[----:B------:R-:W-:Y:S11]  /*3a780*/  HMMA.16816.F32 R16, R16, R24, R12 ;  /* 0x000000181010723c */ /* 0x000ff6000000180c */
[----:B------:R-:W-:Y:S04]  /*3a790*/  @!UPT UIADD3 URZ, URZ, URZ, URZ ;  /* 0x0000003f3f3ff290 */ /* 0x000fe8000fffe03f */
[----:B------:R0:W-:Y:S01]  /*3a7a0*/  STL.64 [R1+0x1d0], R4 ;  /* 0x0001d00401007387 */ /* 0x0001e20000100a00 */
[----:B------:R1:W-:Y:S01]  /*3a7b0*/  STL.64 [R1+0x1d8], R6 ;  /* 0x0001d80601007387 */ /* 0x0003e20000100a00 */
[----:B0-----:R-:W-:Y:S01]  /*3a7c0*/  MOV R4, R27 ;  /* 0x0000001b00047202 */ /* 0x001fe20000000f00 */
[----:B------:R-:W-:Y:S01]  /*3a7d0*/  IMAD.MOV.U32 R5, RZ, RZ, R22 ;  /* 0x000000ffff057224 */ /* 0x000fe200078e0016 */
[----:B------:R-:W2:Y:S01]  /*3a7e0*/  LDL.LU R27, [R1+0x2148] ;  /* 0x00214800011b7983 */ /* 0x000ea20000300800 */
[----:B------:R-:W3:Y:S01]  /*3a7f0*/  LDL.LU R22, [R1+0x2144] ;  /* 0x0021440001167983 */ /* 0x000ee20000300800 */
[----:B-1----:R-:W-:Y:S02]  /*3a800*/  MOV R6, R23 ;  /* 0x0000001700067202 */ /* 0x002fe40000000f00 */
[----:B------:R-:W3:Y:S01]  /*3a810*/  LDL.LU R23, [R1+0x2140] ;  /* 0x0021400001177983 */ /* 0x000ee20000300800 */
[----:B------:R-:W2:Y:S02]  /*3a820*/  LDL.LU.64 R14, [R1+0x2138] ;  /* 0x00213800010e7983 */ /* 0x000ea40000300a00 */
[----:B------:R-:W2:Y:S02]  /*3a830*/  LDL.LU.64 R12, [R1+0x2130] ;  /* 0x00213000010c7983 */ /* 0x000ea40000300a00 */
[----:B------:R-:W-:Y:S01]  /*3a840*/  STL.64 [R1+0x190], R16 ;  /* 0x0001901001007387 */ /* 0x000fe20000100a00 */
[----:B------:R0:W-:Y:S04]  /*3a850*/  STL.64 [R1+0x198], R18 ;  /* 0x0001981201007387 */ /* 0x0001e80000100a00 */
        /* <DEDUP_REMOVED lines=22> */
[----:B----4-:R-:W0:Y:S02]  /*3a9c0*/  LDSM.16.MT88.4 R12, [R3+0x1d000] ;  /* 0x01d00000030c783b */ /* 0x010e240000004200 */
[----:B0-----:R-:W-:Y:S02]  /*3a9d0*/  STL.64 [R1+0x20], R12 ;  /* 0x0000200c01007387 */ /* 0x001fe40000100a00 */
[----:B------:R-:W-:Y:S02]  /*3a9e0*/  STL.64 [R1+0x28], R14 ;  /* 0x0000280e01007387 */ /* 0x000fe40000100a00 */
[----:B------:R-:W0:Y:S02]  /*3a9f0*/  LDSM.16.MT88.4 R12, [R3+0x1d080] ;  /* 0x01d08000030c783b */ /* 0x000e240000004200 */
[----:B0-----:R-:W-:Y:S02]  /*3aa00*/  STL.64 [R1+0x10], R12 ;  /* 0x0000100c01007387 */ /* 0x001fe40000100a00 */
[----:B------:R-:W-:Y:S02]  /*3aa10*/  STL.64 [R1+0x18], R14 ;  /* 0x0000180e01007387 */ /* 0x000fe40000100a00 */
[----:B------:R-:W0:Y:S02]  /*3aa20*/  LDSM.16.MT88.4 R12, [R2+0x1d000] ;  /* 0x01d00000020c783b */ /* 0x000e240000004200 */
[----:B0-----:R-:W-:Y:S02]  /*3aa30*/  STL.64 [R1], R12 ;  /* 0x0000000c01007387 */ /* 0x001fe40000100a00 */
[----:B------:R0:W-:Y:S02]  /*3aa40*/  STL.64 [R1+0x8], R14 ;  /* 0x0000080e01007387 */ /* 0x0001e40000100a00 */
[----:B0-----:R-:W2:Y:S01]  /*3aa50*/  LDL.LU.64 R14, [R1+0x20e8] ;  /* 0x0020e800010e7983 */ /* 0x001ea20000300a00 */
[----:B------:R-:W2:Y:S02]  /*3aa60*/  LDL.LU.64 R12, [R1+0x20e0] ;  /* 0x0020e000010c7983 */ /* 0x000ea40000300a00 */
[----:B------:R-:W-:Y:S01]  /*3aa70*/  IMAD.MOV.U32 R7, RZ, RZ, R29 ;  /* 0x000000ffff077224 */ /* 0x000fe200078e001d */
[----:B--2---:R-:W-:Y:S01]  /*3aa80*/  HMMA.16816.F32 R16, R16, R24, R12 ;  /* 0x000000181010723c */ /* 0x004fe2000000180c */
[----:B------:R-:W2:Y:S01]  /*3aa90*/  LDL.LU.64 R14, [R1+0x20d8] ;  /* 0x0020d800010e7983 */ /* 0x000ea20000300a00 */
[----:B------:R-:W2:Y:S11]  /*3aaa0*/  LDL.LU.64 R12, [R1+0x20d0] ;  /* 0x0020d000010c7983 */ /* 0x000eb60000300a00 */
[----:B------:R-:W-:Y:S10]  /*3aab0*/  @!UPT UIADD3 URZ, URZ, URZ, URZ ;  /* 0x0000003f3f3ff290 */ /* 0x000ff4000fffe03f */
[----:B------:R-:W-:Y:S01]  /*3aac0*/  STL.64 [R1+0xd0], R16 ;  /* 0x0000d01001007387 */ /* 0x000fe20000100a00 */
[----:B------:R-:W-:Y:S02]  /*3aad0*/  STL.64 [R1+0xd8], R18 ;  /* 0x0000d81201007387 */ /* 0x000fe40000100a00 */
[----:B------:R-:W0:Y:S02]  /*3aae0*/  LDSM.16.MT88.4 R16, [R2+0x1d080] ;  /* 0x01d080000210783b */ /* 0x000e240000004200 */
[----:B0-----:R-:W-:Y:S01]  /*3aaf0*/  MOV R29, R18 ;  /* 0x00000012001d7202 */ /* 0x001fe20000000f00 */
[----:B------:R0:W-:Y:S01]  /*3ab00*/  STL.64 [R1+0x90], R16 ;  /* 0x0000901001007387 */ /* 0x0001e20000100a00 */
[----:B------:R-:W-:Y:S02]  /*3ab10*/  IMAD.MOV.U32 R3, RZ, RZ, R19 ;  /* 0x000000ffff037224 */ /* 0x000fe400078e0013 */
[----:B------:R-:W2:Y:S01]  /*3ab20*/  LDL.LU.64 R18, [R1+0x20c8] ;  /* 0x0020c80001127983 */ /* 0x000ea20000300a00 */
[----:B0-----:R-:W2:Y:S01]  /*3ab30*/  LDL.LU.64 R16, [R1+0x20c0] ;  /* 0x0020c00001107983 */ /* 0x001ea20000300a00 */
[----:B------:R-:W-:Y:S02]  /*3ab40*/  STL [R1+0x203c], R29 ;  /* 0x00203c1d01007387 */ /* 0x000fe40000100800 */
        /* <DEDUP_REMOVED lines=11> */
[----:B------:R0:W-:Y:S01]  /*3ac00*/  STL [R1+0x1c0], R12 ;  /* 0x0001c00c01007387 */ /* 0x0001e20000100800 */
[----:B------:R-:W-:Y:S01]  /*3ac10*/  IMAD.MOV.U32 R17, RZ, RZ, R14 ;  /* 0x000000ffff117224 */ /* 0x000fe200078e000e */
[----:B------:R-:W-:Y:S02]  /*3ac20*/  MOV R16, R15 ;  /* 0x0000000f00107202 */ /* 0x000fe40000000f00 */
[----:B------:R-:W-:Y:S01]  /*3ac30*/  MOV R18, R13 ;  /* 0x0000000d00127202 */ /* 0x000fe20000000f00 */
[----:B------:R-:W3:Y:S04]  /*3ac40*/  LDL.LU.64 R14, [R1+0x20a8] ;  /* 0x0020a800010e7983 */ /* 0x000ee80000300a00 */
[----:B0-----:R-:W3:Y:S02]  /*3ac50*/  LDL.LU.64 R12, [R1+0x20a0] ;  /* 0x0020a000010c7983 */ /* 0x001ee40000300a00 */
        /* <DEDUP_REMOVED lines=12> */
[----:B------:R0:W-:Y:S02]  /*3ad20*/  STL [R1+0x1b8], R14 ;  /* 0x0001b80e01007387 */ /* 0x0001e40000100800 */
[----:B------:R-:W-:Y:S02]  /*3ad30*/  IMAD.MOV.U32 R24, RZ, RZ, R15 ;  /* 0x000000ffff187224 */ /* 0x000fe400078e000f */
[----:B------:R-:W3:Y:S01]  /*3ad40*/  LDL R15, [R1+0x146c] ;  /* 0x00146c00010f7983 */ /* 0x000ee20000100800 */
[----:B0-----:R-:W-:Y:S01]  /*3ad50*/  IMAD.MOV.U32 R14, RZ, RZ, R28 ;  /* 0x000000ffff0e7224 */ /* 0x001fe200078e001c */
[----:B------:R-:W-:Y:S01]  /*3ad60*/  MOV R13, R0 ;  /* 0x00000000000d7202 */ /* 0x000fe20000000f00 */
[C---:B--2---:R-:W-:Y:S01]  /*3ad70*/  HMMA.16816.F32 R4, R8.reuse, R22, R4 ;  /* 0x000000160804723c */ /* 0x044fe20000001804 */
[----:B---3--:R0:W-:Y:S01]  /*3ad80*/  STL [R1+0x2050], R15 ;  /* 0x0020500f01007387 */ /* 0x0081e20000100800 */
[----:B------:R-:W2:Y:S02]  /*3ad90*/  LDL.LU R12, [R1+0xb0] ;  /* 0x0000b000010c7983 */ /* 0x000ea40000300800 */
[----:B------:R-:W3:Y:S02]  /*3ada0*/  LDL.LU R0, [R1+0x207c] ;  /* 0x00207c0001007983 */ /* 0x000ee40000300800 */
[----:B------:R-:W4:Y:S01]  /*3adb0*/  LDL.LU R28, [R1+0x2078] ;  /* 0x00207800011c7983 */ /* 0x000f220000300800 */
[----:B0-----:R-:W2:Y:S01]  /*3adc0*/  LDL.LU R15, [R1+0xbc] ;  /* 0x0000bc00010f7983 */ /* 0x001ea20000300800 */
[----:B------:R-:W-:Y:S11]  /*3add0*/  STL [R1+0x1f80], R24 ;  /* 0x001f801801007387 */ /* 0x000ff60000100800 */
[----:B------:R-:W-:Y:S04]  /*3ade0*/  @!UPT UIADD3 URZ, URZ, URZ, URZ ;  /* 0x0000003f3f3ff290 */ /* 0x000fe8000fffe03f */
[----:B------:R-:W-:Y:S02]  /*3adf0*/  STL.64 [R1+0x1a0], R4 ;  /* 0x0001a00401007387 */ /* 0x000fe40000100a00 */
[----:B------:R0:W-:Y:S02]  /*3ae00*/  STL.64 [R1+0x1a8], R6 ;  /* 0x0001a80601007387 */ /* 0x0001e40000100a00 */
        /* <DEDUP_REMOVED lines=11> */
[----:B------:R-:W2:Y:S01]  /*3aec0*/  LDL.LU R11, [R1+0x5c] ;  /* 0x00005c00010b7983 */ /* 0x000ea20000300800 */
[----:B------:R-:W0:Y:S02]  /*3aed0*/  S2R R29, SR_TID.X ;  /* 0x00000000001d7919 */ /* 0x000e240000002100 */
[C---:B0-----:R-:W-:Y:S01]  /*3aee0*/  LOP3.LUT R25, R29.reuse, 0x7, RZ, 0xc0, !PT ;  /* 0x000000071d197812 */ /* 0x041fe200078ec0ff */
[----:B------:R-:W-:-:S04]  /*3aef0*/  LOP3.LUT R29, R29, 0x7, RZ, 0xc0, !PT ;  /* 0x000000071d1d7812 */ /* 0x000fc800078ec0ff */
[----:B------:R-:W-:-:S05]  /*3af00*/  SHF.L.U32 R29, R29, 0x4, RZ ;  /* 0x000000041d1d7819 */ /* 0x000fca00000006ff */
[----:B------:R-:W-:-:S05]  /*3af10*/  IMAD R19, R25, 0x100, R29 ;  /* 0x0000010019137824 */ /* 0x000fca00078e021d */
[----:B----4-:R-:W-:-:S04]  /*3af20*/  LOP3.LUT R19, R19, 0x10, R28, 0x78, !PT ;  /* 0x0000001013137812 */ /* 0x010fc800078e781c */
[----:B---3--:R-:W-:Y:S01]  /*3af30*/  LEA R19, R0, R19, 0x7 ;  /* 0x0000001300137211 */ /* 0x008fe200078e38ff */
[C---:B--2---:R-:W-:Y:S08]  /*3af40*/  HMMA.16816.F32 R12, R4.reuse, R22, R12 ;  /* 0x00000016040c723c */ /* 0x044ff0000000180c */
[----:B------:R-:W-:Y:S11]  /*3af50*/  HMMA.16816.F32 R8, R4, R26, R8 ;  /* 0x0000001a0408723c */ /* 0x000ff60000001808 */
[----:B------:R-:W-:Y:S04]  /*3af60*/  @!UPT UIADD3 URZ, URZ, URZ, URZ ;  /* 0x0000003f3f3ff290 */ /* 0x000fe8000fffe03f */
[----:B------:R-:W-:Y:S01]  /*3af70*/  STL.64 [R1+0x170], R12 ;  /* 0x0001700c01007387 */ /* 0x000fe20000100a00 */
[----:B------:R0:W-:Y:S03]  /*3af80*/  STL.64 [R1+0x178], R14 ;  /* 0x0001780e01007387 */ /* 0x0001e60000100a00 */
[----:B0-----:R-:W2:Y:S01]  /*3af90*/  LDL.LU R15, [R1+0x2050] ;  /* 0x00205000010f7983 */ /* 0x001ea20000300800 */
[----:B------:R-:W3:Y:S02]  /*3afa0*/  LDL.LU.64 R4, [R1+0x80] ;  /* 0x0000800001047983 */ /* 0x000ee40000300a00 */
[----:B------:R-:W3:Y:S01]  /*3afb0*/  LDL.LU.64 R6, [R1+0x88] ;  /* 0x0000880001067983 */ /* 0x000ee20000300a00 */
[----:B------:R-:W-:Y:S01]  /*3afc0*/  STL.64 [R1+0x150], R8 ;  /* 0x0001500801007387 */ /* 0x000fe20000100a00 */
[----:B------:R-:W-:Y:S02]  /*3afd0*/  STL.64 [R1+0x158], R10 ;  /* 0x0001580a01007387 */ /* 0x000fe40000100a00 */
[----:B------:R-:W-:Y:S02]  /*3afe0*/  STL.64 [R1+0x2048], R18 ;  /* 0x0020481201007387 */ /* 0x000fe40000100a00 */
[----:B------:R0:W-:Y:S01]  /*3aff0*/  STL.64 [R1+0x2040], R16 ;  /* 0x0020401001007387 */ /* 0x0001e20000100a00 */
[----:B------:R1:W4:Y:S04]  /*3b000*/  LDSM.16.MT88.4 R8, [R19+0x1e000] ;  /* 0x01e000001308783b */ /* 0x0003280000004200 */
[----:B0-----:R-:W3:Y:S01]  /*3b010*/  LDL.LU R16, [R1+0x60] ;  /* 0x0000600001107983 */ /* 0x001ee20000300800 */
[----:B------:R-:W3:Y:S02]  /*3b020*/  LDL.LU R17, [R1+0x64] ;  /* 0x0000640001117983 */ /* 0x000ee40000300800 */
[----:B------:R-:W3:Y:S02]  /*3b030*/  LDL.LU R18, [R1+0x68] ;  /* 0x0000680001127983 */ /* 0x000ee40000300800 */
[----:B-1----:R-:W3:Y:S01]  /*3b040*/  LDL.LU R19, [R1+0x6c] ;  /* 0x00006c0001137983 */ /* 0x002ee20000300800 */
[----:B----4-:R-:W-:-:S02]  /*3b050*/  MOV R12, R11 ;  /* 0x0000000b000c7202 */ /* 0x010fc40000000f00 */
[----:B------:R-:W0:Y:S01]  /*3b060*/  S2R R11, SR_TID.X ;  /* 0x00000000000b7919 */ /* 0x000e220000002100 */
[----:B---3--:R-:W-:Y:S11]  /*3b070*/  HMMA.16816.F32 R16, R4, R22, R16 ;  /* 0x000000160410723c */ /* 0x008ff60000001810 */
[----:B------:R-:W-:Y:S11]  /*3b080*/  @!UPT UIADD3 URZ, URZ, URZ, URZ ;  /* 0x0000003f3f3ff290 */ /* 0x000ff6000fffe03f */
[----:B------:R-:W-:Y:S01]  /*3b090*/  @!UPT UIADD3 URZ, URZ, URZ, URZ ;  /* 0x0000003f3f3ff290 */ /* 0x000fe2000fffe03f */
[----:B------:R-:W-:Y:S01]  /*3b0a0*/  STL.64 [R1+0x130], R16 ;  /* 0x0001301001007387 */ /* 0x000fe20000100a00 */
[----:B------:R1:W-:Y:S03]  /*3b0b0*/  STL.64 [R1+0x138], R18 ;  /* 0x0001381201007387 */ /* 0x0003e60000100a00 */
[----:B-1----:R-:W3:Y:S01]  /*3b0c0*/  LDL.LU.64 R18, [R1+0x2048] ;  /* 0x0020480001127983 */ /* 0x002ee20000300a00 */
[----:B------:R-:W4:Y:S01]  /*3b0d0*/  LDL.LU.64 R16, [R1+0x2040] ;  /* 0x0020400001107983 */ /* 0x000f220000300a00 */
[----:B------:R-:W-:Y:S01]  /*3b0e0*/  MOV R2, R7 ;  /* 0x0000000700027202 */ /* 0x000fe20000000f00 */
[----:B0-----:R-:W-:Y:S02]  /*3b0f0*/  LOP3.LUT R7, R11, 0x7, RZ, 0xc0, !PT ;  /* 0x000000070b077812 */ /* 0x001fe400078ec0ff */
[----:B------:R-:W-:Y:S01]  /*3b100*/  IMAD.MOV.U32 R24, RZ, RZ, R8 ;  /* 0x000000ffff187224 */ /* 0x000fe200078e0008 */
[----:B------:R-:W-:Y:S01]  /*3b110*/  MOV R14, R9 ;  /* 0x00000009000e7202 */ /* 0x000fe20000000f00 */
[----:B------:R-:W-:Y:S01]  /*3b120*/  IMAD.MOV.U32 R13, RZ, RZ, R10 ;  /* 0x000000ffff0d7224 */ /* 0x000fe200078e000a */
[----:B------:R0:W-:Y:S04]  /*3b130*/  STL.64 [R1+0x2028], R22 ;  /* 0x0020281601007387 */ /* 0x0001e80000100a00 */
[----:B--2---:R-:W1:Y:S01]  /*3b140*/  LDSM.16.M88.4 R8, [R15+0x20380] ;  /* 0x020380000f08783b */ /* 0x004e620000000200 */
[----:B------:R-:W-:Y:S01]  /*3b150*/  IMAD.MOV.U32 R20, RZ, RZ, R4 ;  /* 0x000000ffff147224 */ /* 0x000fe200078e0004 */
[----:B------:R-:W-:Y:S01]  /*3b160*/  MOV R21, R5 ;  /* 0x0000000500157202 */ /* 0x000fe20000000f00 */
[----:B------:R-:W-:-:S02]  /*3b170*/  IMAD.MOV.U32 R29, RZ, RZ, R6 ;  /* 0x000000ffff1d7224 */ /* 0x000fc400078e0006 */
[----:B0-----:R-:W-:Y:S02]  /*3b180*/  IMAD.SHL.U32 R23, R7, 0x10, RZ ;  /* 0x0000001007177824 */ /* 0x001fe400078e00ff */
[----:B------:R0:W2:Y:S03]  /*3b190*/  LDSM.16.M88.4 R4, [R15+0x30380] ;  /* 0x030380000f04783b */ /* 0x0000a60000000200 */
[----:B0-----:R-:W-:-:S04]  /*3b1a0*/  LEA R15, R25, R23, 0x8 ;  /* 0x00000017190f7211 */ /* 0x001fc800078e40ff */
[----:B------:R-:W-:-:S05]  /*3b1b0*/  LOP3.LUT R15, R15, 0x10, R28, 0x78, !PT ;  /* 0x000000100f0f7812 */ /* 0x000fca00078e781c */
[----:B------:R-:W-:-:S05]  /*3b1c0*/  IMAD R15, R0, 0x80, R15 ;  /* 0x00000080000f7824 */ /* 0x000fca00078e020f */
[----:B------:R-:W-:Y:S01]  /*3b1d0*/  LOP3.LUT R15, R15, 0x20, RZ, 0x3c, !PT ;  /* 0x000000200f0f7812 */ /* 0x000fe200078e3cff */
[----:B-1----:R-:W-:Y:S01]  /*3b1e0*/  STL [R1+0x1e54], R10 ;  /* 0x001e540a01007387 */ /* 0x002fe20000100800 */
[----:B------:R-:W-:Y:S03]  /*3b1f0*/  STL [R1+0x1e50], R11 ;  /* 0x001e500b01007387 */ /* 0x000fe60000100800 */
[----:B--2---:R-:W-:Y:S01]  /*3b200*/  STL [R1+0x1f6c], R4 ;  /* 0x001f6c0401007387 */ /* 0x004fe20000100800 */
[----:B------:R-:W-:Y:S02]  /*3b210*/  STL [R1+0x1f68], R5 ;  /* 0x001f680501007387 */ /* 0x000fe40000100800 */
[----:B------:R-:W-:Y:S02]  /*3b220*/  STL [R1+0x1e5c], R6 ;  /* 0x001e5c0601007387 */ /* 0x000fe40000100800 */
[----:B------:R-:W-:Y:S01]  /*3b230*/  STL [R1+0x1e58], R7 ;  /* 0x001e580701007387 */ /* 0x000fe20000100800 */
[----:B---3--:R-:W-:Y:S04]  /*3b240*/  STL.64 [R1+0x1fa0], R18 ;  /* 0x001fa01201007387 */ /* 0x008fe80000100a00 */
[----:B------:R-:W0:Y:S01]  /*3b250*/  LDSM.16.MT88.4 R4, [R19+0x1e080] ;  /* 0x01e080001304783b */ /* 0x000e220000004200 */
[----:B----4-:R-:W-:Y:S02]  /*3b260*/  STL.64 [R1+0x1f98], R16 ;  /* 0x001f981001007387 */ /* 0x010fe40000100a00 */
[----:B------:R-:W1:Y:S01]  /*3b270*/  LDSM.16.MT88.4 R16, [R15+0x1e000] ;  /* 0x01e000000f10783b */ /* 0x000e620000004200 */
[----:B0-----:R0:W-:Y:S03]  /*3b280*/  STL.64 [R1+0x60], R4 ;  /* 0x0000600401007387 */ /* 0x0011e60000100a00 */
[----:B------:R-:W-:Y:S02]  /*3b290*/  STL.64 [R1+0x68], R6 ;  /* 0x0000680601007387 */ /* 0x000fe40000100a00 */
[----:B-1----:R1:W-:Y:S01]  /*3b2a0*/  STL.64 [R1+0x50], R16 ;  /* 0x0000501001007387 */ /* 0x0023e20000100a00 */
[----:B0-----:R-:W-:Y:S01]  /*3b2b0*/  MOV R4, R18 ;  /* 0x0000001200047202 */ /* 0x001fe20000000f00 */
[----:B------:R-:W-:-:S05]  /*3b2c0*/  IMAD.MOV.U32 R5, RZ, RZ, R19 ;  /* 0x000000ffff057224 */ /* 0x000fca00078e0013 */
[----:B------:R-:W-:Y:S01]  /*3b2d0*/  STL.64 [R1+0x2030], R4 ;  /* 0x0020300401007387 */ /* 0x000fe20000100a00 */
[----:B-1----:R-:W2:Y:S02]  /*3b2e0*/  LDL.LU R16, [R1] ;  /* 0x0000000001107983 */ /* 0x002ea40000300800 */
[----:B------:R-:W2:Y:S02]  /*3b2f0*/  LDL.LU R17, [R1+0x4] ;  /* 0x0000040001117983 */ /* 0x000ea40000300800 */
[----:B------:R-:W3:Y:S01]  /*3b300*/  LDL.LU R18, [R1+0x8] ;  /* 0x0000080001127983 */ /* 0x000ee20000300800 */
[----:B------:R-:W3:Y:S04]  /*3b310*/  LDL.LU R19, [R1+0xc] ;  /* 0x00000c0001137983 */ /* 0x000ee80000300800 */
[----:B------:R-:W0:Y:S04]  /*3b320*/  LDSM.16.MT88.4 R4, [R15+0x1e080] ;  /* 0x01e080000f04783b */ /* 0x000e280000004200 */
[----:B---3--:R-:W-:Y:S01]  /*3b330*/  STL.64 [R1+0x1fd0], R18 ;  /* 0x001fd01201007387 */ /* 0x008fe20000100a00 */
[----:B--2---:R1:W-:Y:S03]  /*3b340*/  STL.64 [R1+0x1fc8], R16 ;  /* 0x001fc81001007387 */ /* 0x0043e60000100a00 */
[----:B-1----:R-:W2:Y:S01]  /*3b350*/  LDL.LU R16, [R1+0x10] ;  /* 0x0000100001107983 */ /* 0x002ea20000300800 */
[----:B------:R-:W2:Y:S02]  /*3b360*/  LDL.LU R17, [R1+0x14] ;  /* 0x0000140001117983 */ /* 0x000ea40000300800 */
[----:B------:R-:W3:Y:S02]  /*3b370*/  LDL.LU R18, [R1+0x18] ;  /* 0x0000180001127983 */ /* 0x000ee40000300800 */
[----:B------:R-:W3:Y:S02]  /*3b380*/  LDL.LU R19, [R1+0x1c] ;  /* 0x00001c0001137983 */ /* 0x000ee40000300800 */
[----:B---3--:R-:W-:Y:S01]  /*3b390*/  STL.64 [R1+0x2000], R18 ;  /* 0x0020001201007387 */ /* 0x008fe20000100a00 */
[----:B--2---:R-:W-:Y:S02]  /*3b3a0*/  STL.64 [R1+0x1ff8], R16 ;  /* 0x001ff81001007387 */ /* 0x004fe40000100a00 */
[----:B------:R-:W-:Y:S02]  /*3b3b0*/  STL.64 [R1+0x1f90], R14 ;  /* 0x001f900e01007387 */ /* 0x000fe40000100a00 */
[----:B------:R1:W-:Y:S02]  /*3b3c0*/  STL.64 [R1+0x1f88], R12 ;  /* 0x001f880c01007387 */ /* 0x0003e40000100a00 */
[----:B-1----:R-:W2:Y:S01]  /*3b3d0*/  LDL.LU R12, [R1+0x140] ;  /* 0x00014000010c7983 */ /* 0x002ea20000300800 */
[----:B------:R-:W2:Y:S02]  /*3b3e0*/  LDL.LU R13, [R1+0x144] ;  /* 0x00014400010d7983 */ /* 0x000ea40000300800 */
[----:B------:R-:W3:Y:S02]  /*3b3f0*/  LDL.LU R14, [R1+0x148] ;  /* 0x00014800010e7983 */ /* 0x000ee40000300800 */
[----:B------:R-:W3:Y:S01]  /*3b400*/  LDL.LU R15, [R1+0x14c] ;  /* 0x00014c00010f7983 */ /* 0x000ee20000300800 */
[----:B------:R-:W4:Y:S01]  /*3b410*/  LDL.LU R16, [R1+0x20] ;  /* 0x0000200001107983 */ /* 0x000f220000300800 */
[----:B------:R-:W4:Y:S02]  /*3b420*/  LDL.LU R17, [R1+0x24] ;  /* 0x0000240001117983 */ /* 0x000f240000300800 */
[----:B------:R-:W4:Y:S02]  /*3b430*/  LDL.LU R18, [R1+0x28] ;  /* 0x0000280001127983 */ /* 0x000f240000300800 */
[----:B------:R-:W4:Y:S01]  /*3b440*/  LDL.LU R19, [R1+0x2c] ;  /* 0x00002c0001137983 */ /* 0x000f220000300800 */
[----:B---3--:R-:W-:Y:S01]  /*3b450*/  STL.64 [R1+0x1fb0], R14 ;  /* 0x001fb00e01007387 */ /* 0x008fe20000100a00 */
[----:B--2---:R1:W-:Y:S03]  /*3b460*/  STL.64 [R1+0x1fa8], R12 ;  /* 0x001fa80c01007387 */ /* 0x0043e60000100a00 */
[----:B-1----:R-:W2:Y:S01]  /*3b470*/  LDL.LU R12, [R1+0xd0] ;  /* 0x0000d000010c7983 */ /* 0x002ea20000300800 */
[----:B------:R-:W2:Y:S02]  /*3b480*/  LDL.LU R13, [R1+0xd4] ;  /* 0x0000d400010d7983 */ /* 0x000ea40000300800 */
[----:B------:R-:W3:Y:S02]  /*3b490*/  LDL.LU R14, [R1+0xd8] ;  /* 0x0000d800010e7983 */ /* 0x000ee40000300800 */
[----:B------:R-:W3:Y:S01]  /*3b4a0*/  LDL.LU R15, [R1+0xdc] ;  /* 0x0000dc00010f7983 */ /* 0x000ee20000300800 */
[----:B------:R-:W-:-:S02]  /*3b4b0*/  LEA R25, R25, R23, 0x8 ;  /* 0x0000001719197211 */ /* 0x000fc400078e40ff */
[----:B------:R-:W-:Y:S01]  /*3b4c0*/  MOV R22, R29 ;  /* 0x0000001d00167202 */ /* 0x000fe20000000f00 */
[----:B---3--:R-:W-:Y:S01]  /*3b4d0*/  STL.64 [R1+0x1fc0], R14 ;  /* 0x001fc00e01007387 */ /* 0x008fe20000100a00 */
[----:B--2---:R1:W-:Y:S03]  /*3b4e0*/  STL.64 [R1+0x1fb8], R12 ;  /* 0x001fb80c01007387 */ /* 0x0043e60000100a00 */
[----:B-1----:R-:W2:Y:S01]  /*3b4f0*/  LDL.LU R12, [R1+0x100] ;  /* 0x00010000010c7983 */ /* 0x002ea20000300800 */
[----:B------:R-:W2:Y:S02]  /*3b500*/  LDL.LU R13, [R1+0x104] ;  /* 0x00010400010d7983 */ /* 0x000ea40000300800 */
[----:B------:R-:W3:Y:S02]  /*3b510*/  LDL.LU R14, [R1+0x108] ;  /* 0x00010800010e7983 */ /* 0x000ee40000300800 */
[----:B------:R-:W3:Y:S01]  /*3b520*/  LDL.LU R15, [R1+0x10c] ;  /* 0x00010c00010f7983 */ /* 0x000ee20000300800 */
[----:B------:R-:W-:Y:S01]  /*3b530*/  LOP3.LUT R25, R25, 0x10, R28, 0x78, !PT ;  /* 0x0000001019197812 */ /* 0x000fe200078e781c */
[----:B------:R-:W4:Y:S01]  /*3b540*/  LDL.LU R29, [R1+0x203c] ;  /* 0x00203c00011d7983 */ /* 0x000f220000300800 */
[----:B------:R-:W-:Y:S01]  /*3b550*/  IMAD.MOV.U32 R23, RZ, RZ, R2 ;  /* 0x000000ffff177224 */ /* 0x000fe200078e0002 */
[----:B0-----:R-:W-:Y:S01]  /*3b560*/  MOV R28, R4 ;  /* 0x00000004001c7202 */ /* 0x001fe20000000f00 */
[----:B------:R-:W4:Y:S02]  /*3b570*/  LDL.LU R2, [R1+0x2038] ;  /* 0x0020380001027983 */ /* 0x000f240000300800 */
[----:B------:R-:W-:Y:S01]  /*3b580*/  IMAD.MOV.U32 R11, RZ, RZ, R5 ;  /* 0x000000ffff0b7224 */ /* 0x000fe200078e0005 */
[----:B------:R-:W4:Y:S01]  /*3b590*/  LDL.LU R4, [R1+0x110] ;  /* 0x0001100001047983 */ /* 0x000f220000300800 */
[----:B------:R-:W-:Y:S01]  /*3b5a0*/  IMAD R25, R0, 0x80, R25 ;  /* 0x0000008000197824 */ /* 0x000fe200078e0219 */
[----:B------:R-:W-:Y:S01]  /*3b5b0*/  MOV R10, R6 ;  /* 0x00000006000a7202 */ /* 0x000fe20000000f00 */
[----:B------:R-:W4:Y:S02]  /*3b5c0*/  LDL.LU R5, [R1+0x114] ;  /* 0x0001140001057983 */ /* 0x000f240000300800 */
[----:B------:R-:W-:Y:S01]  /*3b5d0*/  IMAD.MOV.U32 R0, RZ, RZ, R7 ;  /* 0x000000ffff007224 */ /* 0x000fe200078e0007 */
[----:B------:R-:W4:Y:S01]  /*3b5e0*/  LDL.LU R6, [R1+0x118] ;  /* 0x0001180001067983 */ /* 0x000f220000300800 */
[----:B------:R-:W4:Y:S03]  /*3b5f0*/  LDL.LU R7, [R1+0x11c] ;  /* 0x00011c0001077983 */ /* 0x000f260000300800 */
        /* <DEDUP_REMOVED lines=12> */
[----:B----4-:R-:W-:Y:S01]  /*3b6c0*/  HMMA.16816.F32 R20, R20, R26, R4 ;  /* 0x0000001a1414723c */ /* 0x010fe20000001804 */
[----:B---3--:R-:W-:Y:S01]  /*3b6d0*/  STL.64 [R1+0x2010], R14 ;  /* 0x0020100e01007387 */ /* 0x008fe20000100a00 */
[----:B--2---:R0:W-:Y:S03]  /*3b6e0*/  STL.64 [R1+0x2008], R12 ;  /* 0x0020080c01007387 */ /* 0x0041e60000100a00 */
[----:B0-----:R-:W2:Y:S01]  /*3b6f0*/  LDL.LU R12, [R1+0x190] ;  /* 0x00019000010c7983 */ /* 0x001ea20000300800 */
[----:B------:R-:W2:Y:S02]  /*3b700*/  LDL.LU R13, [R1+0x194] ;  /* 0x00019400010d7983 */ /* 0x000ea40000300800 */
[----:B------:R-:W3:Y:S02]  /*3b710*/  LDL.LU R14, [R1+0x198] ;  /* 0x00019800010e7983 */ /* 0x000ee40000300800 */
[----:B------:R-:W3:Y:S01]  /*3b720*/  LDL.LU R15, [R1+0x19c] ;  /* 0x00019c00010f7983 */ /* 0x000ee20000300800 */
[----:B------:R-:W-:Y:S01]  /*3b730*/  LOP3.LUT R25, R25, 0x40, RZ, 0x3c, !PT ;  /* 0x0000004019197812 */ /* 0x000fe200078e3cff */
        /* <DEDUP_REMOVED lines=10> */
[----:B------:R-:W4:Y:S02]  /*3b7e0*/  LDL.LU.64 R4, [R1+0x2030] ;  /* 0x0020300001047983 */ /* 0x000f240000300a00 */
[----:B------:R-:W-:Y:S01]  /*3b7f0*/  STL.64 [R1+0x110], R20 ;  /* 0x0001101401007387 */ /* 0x000fe20000100a00 */
[----:B------:R-:W-:Y:S02]  /*3b800*/  STL.64 [R1+0x118], R22 ;  /* 0x0001181601007387 */ /* 0x000fe40000100a00 */
[----:B------:R-:W0:Y:S02]  /*3b810*/  LDSM.16.MT88.4 R20, [R25+0x1e000] ;  /* 0x01e000001914783b */ /* 0x000e240000004200 */
[----:B0-----:R-:W-:Y:S02]  /*3b820*/  STL.64 [R1+0x30], R20 ;  /* 0x0000301401007387 */ /* 0x001fe40000100a00 */
[----:B------:R0:W-:Y:S02]  /*3b830*/  STL.64 [R1+0x38], R22 ;  /* 0x0000381601007387 */ /* 0x0001e40000100a00 */
[----:B0-----:R-:W2:Y:S01]  /*3b840*/  LDL.LU.64 R22, [R1+0x2028] ;  /* 0x0020280001167983 */ /* 0x001ea20000300a00 */
[----:B------:R-:W-:Y:S01]  /*3b850*/  IMAD.MOV.U32 R11, RZ, RZ, R3 ;  /* 0x000000ffff0b7224 */ /* 0x000fe200078e0003 */
[----:B------:R-:W-:Y:S01]  /*3b860*/  MOV R10, R29 ;  /* 0x0000001d000a7202 */ /* 0x000fe20000000f00 */
[C---:B--2---:R-:W-:Y:S11]  /*3b870*/  HMMA.16816.F32 R12, R16.reuse, R22, R12 ;  /* 0x00000016100c723c */ /* 0x044ff6000000180c */
        /* <DEDUP_REMOVED lines=43> */
[----:B------:R-:W-:Y:S02]  /*3bb30*/  STL.64 [R1+0xe8], R18 ;  /* 0x0000e81201007387 */ /* 0x000fe40000100a00 */
[----:B------:R-:W0:Y:S02]  /*3bb40*/  LDSM.16.MT88.4 R16, [R2+0x1e000] ;  /* 0x01e000000210783b */ /* 0x000e240000004200 */
[----:B0-----:R-:W-:Y:S02]  /*3bb50*/  STL.64 [R1], R16 ;  /* 0x0000001001007387 */ /* 0x001fe40000100a00 */
[----:B------:R0:W-:Y:S02]  /*3bb60*/  STL.64 [R1+0x8], R18 ;  /* 0x0000081201007387 */ /* 0x0001e40000100a00 */
[----:B0-----:R-:W2:Y:S01]  /*3bb70*/  LDL.LU.64 R18, [R1+0x1fa0] ;  /* 0x001fa00001127983 */ /* 0x001ea20000300a00 */
[----:B------:R-:W4:Y:S02]  /*3bb80*/  LDL.LU.64 R16, [R1+0x1f98] ;  /* 0x001f980001107983 */ /* 0x000f240000300a00 */
[----:B------:R-:W-:Y:S01]  /*3bb90*/  STL [R1+0x1ee0], R2 ;  /* 0x001ee00201007387 */ /* 0x000fe20000100800 */
[----:B---3--:R-:W-:Y:S01]  /*3bba0*/  HMMA.16816.F32 R12, R8, R22, R12 ;  /* 0x00000016080c723c */ /* 0x008fe2000000180c */
[----:B------:R-:W0:Y:S11]  /*3bbb0*/  LDSM.16.MT88.4 R20, [R2+0x1e080] ;  /* 0x01e080000214783b */ /* 0x000e360000004200 */
[----:B------:R-:W-:Y:S11]  /*3bbc0*/  @!UPT UIADD3 URZ, URZ, URZ, URZ ;  /* 0x0000003f3f3ff290 */ /* 0x000ff6000fffe03f */
[----:B------:R-:W-:Y:S01]  /*3bbd0*/  STL.64 [R1+0xd0], R12 ;  /* 0x0000d00c01007387 */ /* 0x000fe20000100a00 */
[----:B------:R-:W-:Y:S02]  /*3bbe0*/  STL.64 [R1+0xd8], R14 ;  /* 0x0000d80e01007387 */ /* 0x000fe40000100a00 */
[----:B------:R-:W1:Y:S01]  /*3bbf0*/  LDSM.16.MT88.4 R12, [R25+0x1e080] ;  /* 0x01e08000190c783b */ /* 0x000e620000004200 */
[----:B0-----:R-:W-:Y:S03]  /*3bc00*/  STL.64 [R1+0x1e90], R22 ;  /* 0x001e901601007387 */ /* 0x001fe60000100a00 */
[----:B------:R0:W-:Y:S02]  /*3bc10*/  STL.64 [R1+0x1e88], R20 ;  /* 0x001e881401007387 */ /* 0x0001e40000100a00 */
[----:B0-----:R-:W3:Y:S04]  /*3bc20*/  LDL.LU R20, [R1+0x1c0] ;  /* 0x0001c00001147983 */ /* 0x001ee80000300800 */
[----:B-1----:R-:W-:Y:S01]  /*3bc30*/  STL.64 [R1+0x140], R12 ;  /* 0x0001400c01007387 */ /* 0x002fe20000100a00 */
[----:B------:R-:W-:Y:S03]  /*3bc40*/  STL.64 [R1+0x148], R14 ;  /* 0x0001480e01007387 */ /* 0x000fe60000100a00 */
[----:B--2---:R-:W0:Y:S04]  /*3bc50*/  LDSM.16.MT88.4 R12, [R19+0x1f000] ;  /* 0x01f00000130c783b */ /* 0x004e280000004200 */
[----:B0-----:R-:W-:Y:S01]  /*3bc60*/  STL.64 [R1+0x10], R12 ;  /* 0x0000100c01007387 */ /* 0x001fe20000100a00 */
[----:B------:R0:W-:Y:S03]  /*3bc70*/  STL.64 [R1+0x18], R14 ;  /* 0x0000180e01007387 */ /* 0x0001e60000100a00 */
[----:B0-----:R-:W2:Y:S01]  /*3bc80*/  LDL.LU.64 R14, [R1+0x1f90] ;  /* 0x001f9000010e7983 */ /* 0x001ea20000300a00 */
[----:B------:R-:W2:Y:S01]  /*3bc90*/  LDL.LU.64 R12, [R1+0x1f88] ;  /* 0x001f8800010c7983 */ /* 0x000ea20000300a00 */
[----:B------:R-:W-:Y:S01]  /*3bca0*/  MOV R21, R18 ;  /* 0x0000001200157202 */ /* 0x000fe20000000f00 */
[----:B----4-:R-:W-:Y:S01]  /*3bcb0*/  IMAD.MOV.U32 R22, RZ, RZ, R17 ;  /* 0x000000ffff167224 */ /* 0x010fe200078e0011 */
[----:B------:R-:W-:-:S02]  /*3bcc0*/  MOV R23, R16 ;  /* 0x0000001000177202 */ /* 0x000fc40000000f00 */
[----:B------:R-:W0:Y:S04]  /*3bcd0*/  LDSM.16.MT88.4 R16, [R19+0x1f080] ;  /* 0x01f080001310783b */ /* 0x000e280000004200 */
[----:B0-----:R-:W-:Y:S01]  /*3bce0*/  STL.64 [R1+0x1e08], R18 ;  /* 0x001e081201007387 */ /* 0x001fe20000100a00 */
[----:B------:R0:W-:Y:S02]  /*3bcf0*/  STL.64 [R1+0x1e00], R16 ;  /* 0x001e001001007387 */ /* 0x0001e40000100a00 */
[----:B0-----:R-:W-:Y:S02]  /*3bd00*/  IMAD.MOV.U32 R16, RZ, RZ, R24 ;  /* 0x000000ffff107224 */ /* 0x001fe400078e0018 */
[----:B------:R-:W4:Y:S01]  /*3bd10*/  LDL.LU R24, [R1+0x1f80] ;  /* 0x001f800001187983 */ /* 0x000f220000300800 */
[----:B---3--:R-:W-:Y:S11]  /*3bd20*/  HMMA.16816.F32 R8, R8, R26, R20 ;  /* 0x0000001a0808723c */ /* 0x008ff60000001814 */
[----:B------:R-:W-:Y:S11]  /*3bd30*/  @!UPT UIADD3 URZ, URZ, URZ, URZ ;  /* 0x0000003f3f3ff290 */ /* 0x000ff6000fffe03f */
[----:B------:R-:W-:Y:S02]  /*3bd40*/  @!UPT UIADD3 URZ, URZ, URZ, URZ ;  /* 0x0000003f3f3ff290 */ /* 0x000fe4000fffe03f */
[----:B------:R-:W-:Y:S01]  /*3bd50*/  IMAD.MOV.U32 R21, RZ, RZ, R10 ;  /* 0x000000ffff157224 */ /* 0x000fe200078e000a */
[----:B------:R-:W-:Y:S01]  /*3bd60*/  MOV R20, R11 ;  /* 0x0000000b00147202 */ /* 0x000fe20000000f00 */
[----:B------:R-:W-:Y:S01]  /*3bd70*/  IMAD.MOV.U32 R23, RZ, RZ, R8 ;  /* 0x000000ffff177224 */ /* 0x000fe200078e0008 */
[----:B------:R-:W-:Y:S02]  /*3bd80*/  MOV R22, R9 ;  /* 0x0000000900167202 */ /* 0x000fe40000000f00 */
[----:B--2---:R-:W-:Y:S01]  /*3bd90*/  MOV R17, R14 ;  /* 0x0000000e00117202 */ /* 0x004fe20000000f00 */
[----:B------:R-:W-:Y:S01]  /*3bda0*/  IMAD.MOV.U32 R18, RZ, RZ, R13 ;  /* 0x000000ffff127224 */ /* 0x000fe200078e000d */
[----:B------:R-:W-:Y:S02]  /*3bdb0*/  MOV R19, R12 ;  /* 0x0000000c00137202 */ /* 0x000fe40000000f00 */
[----:B------:R-:W0:Y:S04]  /*3bdc0*/  LDSM.16.MT88.4 R12, [R15+0x1f000] ;  /* 0x01f000000f0c783b */ /* 0x000e280000004200 */
[----:B0-----:R-:W-:Y:S01]  /*3bdd0*/  STL.64 [R1+0x1de8], R14 ;  /* 0x001de80e01007387 */ /* 0x001fe20000100a00 */
[----:B------:R0:W-:Y:S03]  /*3bde0*/  STL.64 [R1+0x1de0], R12 ;  /* 0x001de00c01007387 */ /* 0x0001e60000100a00 */
[----:B0-----:R-:W2:Y:S01]  /*3bdf0*/  LDL.LU R12, [R1+0x1e0] ;  /* 0x0001e000010c7983 */ /* 0x001ea20000300800 */
[----:B------:R-:W2:Y:S02]  /*3be00*/  LDL.LU R13, [R1+0x1e4] ;  /* 0x0001e400010d7983 */ /* 0x000ea40000300800 */
[----:B------:R-:W2:Y:S02]  /*3be10*/  LDL.LU R14, [R1+0x1e8] ;  /* 0x0001e800010e7983 */ /* 0x000ea40000300800 */
[----:B------:R-:W2:Y:S01]  /*3be20*/  LDL.LU R15, [R1+0x1ec] ;  /* 0x0001ec00010f7983 */ /* 0x000ea20000300800 */
[----:B------:R-:W3:Y:S01]  /*3be30*/  LDL.LU.64 R10, [R1+0x1f78] ;  /* 0x001f7800010a7983 */ /* 0x000ee20000300a00 */
[----:B------:R-:W2:Y:S02]  /*3be40*/  LDL.LU.64 R8, [R1+0x1f70] ;  /* 0x001f700001087983 */ /* 0x000ea40000300a00 */
[----:B------:R0:W-:Y:S02]  /*3be50*/  STL [R1+0x1ef0], R20 ;  /* 0x001ef01401007387 */ /* 0x0001e40000100800 */
[----:B------:R1:W-:Y:S01]  /*3be60*/  STL [R1+0x1eec], R21 ;  /* 0x001eec1501007387 */ /* 0x0003e20000100800 */
[----:B------:R4:W-:Y:S01]  /*3be70*/  STL [R1+0x1ee8], R22 ;  /* 0x001ee81601007387 */ /* 0x0009e20000100800 */
[----:B------:R4:W-:Y:S03]  /*3be80*/  STL [R1+0x1ee4], R23 ;  /* 0x001ee41701007387 */ /* 0x0009e60000100800 */
[----:B0-----:R-:W3:Y:S01]  /*3be90*/  LDL.LU R20, [R1+0x1b0] ;  /* 0x0001b00001147983 */ /* 0x001ee20000300800 */
[----:B-1----:R-:W3:Y:S02]  /*3bea0*/  LDL.LU R21, [R1+0x1b4] ;  /* 0x0001b40001157983 */ /* 0x002ee40000300800 */
[----:B----4-:R-:W3:Y:S02]  /*3beb0*/  LDL.LU R22, [R1+0x1b8] ;  /* 0x0001b80001167983 */ /* 0x010ee40000300800 */
[----:B------:R-:W-:-:S02]  /*3bec0*/  IMAD.MOV.U32 R23, RZ, RZ, R24 ;  /* 0x000000ffff177224 */ /* 0x000fc400078e0018 */
[----:B------:R-:W0:Y:S04]  /*3bed0*/  LDSM.16.MT88.4 R24, [R25+0x1f000] ;  /* 0x01f000001918783b */ /* 0x000e280000004200 */
[----:B0-----:R0:W-:Y:S01]  /*3bee0*/  STL.64 [R1+0x1dc8], R26 ;  /* 0x001dc81a01007387 */ /* 0x0011e20000100a00 */
[----:B------:R1:W-:Y:S02]  /*3bef0*/  STL.64 [R1+0x1dc0], R24 ;  /* 0x001dc01801007387 */ /* 0x0003e40000100a00 */
[----:B0-----:R-:W-:Y:S01]  /*3bf00*/  IMAD.MOV.U32 R26, RZ, RZ, R4 ;  /* 0x000000ffff1a7224 */ /* 0x001fe200078e0004 */
[----:B------:R-:W-:Y:S01]  /*3bf10*/  MOV R27, R5 ;  /* 0x00000005001b7202 */ /* 0x000fe20000000f00 */
[C---:B--2---:R-:W-:Y:S11]  /*3bf20*/  HMMA.16816.F32 R12, R16.reuse, R8, R12 ;  /* 0x00000008100c723c */ /* 0x044ff6000000180c */
[----:B------:R-:W-:Y:S11]  /*3bf30*/  @!UPT UIADD3 URZ, URZ, URZ, URZ ;  /* 0x0000003f3f3ff290 */ /* 0x000ff6000fffe03f */
[----:B------:R-:W-:Y:S01]  /*3bf40*/  @!UPT UIADD3 URZ, URZ, URZ, URZ ;  /* 0x0000003f3f3ff290 */ /* 0x000fe2000fffe03f */
[----:B------:R0:W-:Y:S01]  /*3bf50*/  STL.64 [R1+0xc0], R12 ;  /* 0x0000c00c01007387 */ /* 0x0001e20000100a00 */
[----:B------:R2:W-:Y:S02]  /*3bf60*/  STL [R1+0xc8], R14 ;  /* 0x0000c80e01007387 */ /* 0x0005e40000100800 */
[----:B-1----:R-:W4:Y:S02]  /*3bf70*/  LDL.LU R24, [R1+0x50] ;  /* 0x0000500001187983 */ /* 0x002f240000300800 */
[----:B------:R-:W4:Y:S01]  /*3bf80*/  LDL.LU R25, [R1+0x54] ;  /* 0x0000540001197983 */ /* 0x000f220000300800 */
[----:B------:R-:W3:Y:S01]  /*3bf90*/  LDL.LU R4, [R1+0x1f6c] ;  /* 0x001f6c0001047983 */ /* 0x000ee20000300800 */
[----:B------:R-:W3:Y:S02]  /*3bfa0*/  LDL.LU R5, [R1+0x1f68] ;  /* 0x001f680001057983 */ /* 0x000ee40000300800 */
[----:B------:R-:W-:Y:S01]  /*3bfb0*/  STL.64 [R1+0x1f50], R26 ;  /* 0x001f501a01007387 */ /* 0x000fe20000100a00 */
[----:B------:R-:W-:Y:S01]  /*3bfc0*/  MOV R2, R15 ;  /* 0x0000000f00027202 */ /* 0x000fe20000000f00 */
[----:B---3--:R-:W-:Y:S01]  /*3bfd0*/  HMMA.16816.F32 R16, R16, R4, R20 ;  /* 0x000000041010723c */ /* 0x008fe20000001814 */
[----:B----4-:R1:W-:Y:S01]  /*3bfe0*/  STL.64 [R1+0x1f48], R24 ;  /* 0x001f481801007387 */ /* 0x0103e20000100a00 */
[----:B0-----:R-:W3:Y:S02]  /*3bff0*/  LDL.LU R12, [R1+0x60] ;  /* 0x00006000010c7983 */ /* 0x001ee40000300800 */
[----:B------:R-:W3:Y:S02]  /*3c000*/  LDL.LU R13, [R1+0x64] ;  /* 0x00006400010d7983 */ /* 0x000ee40000300800 */
[----:B--2---:R-:W3:Y:S01]  /*3c010*/  LDL.LU R14, [R1+0x68] ;  /* 0x00006800010e7983 */ /* 0x004ee20000300800 */
[----:B------:R-:W3:Y:S11]  /*3c020*/  LDL.LU R15, [R1+0x6c] ;  /* 0x00006c00010f7983 */ /* 0x000ef60000300800 */
[----:B------:R-:W-:Y:S06]  /*3c030*/  @!UPT UIADD3 URZ, URZ, URZ, URZ ;  /* 0x0000003f3f3ff290 */ /* 0x000fec000fffe03f */
[----:B------:R-:W-:Y:S01]  /*3c040*/  IMAD.MOV.U32 R20, RZ, RZ, R16 ;  /* 0x000000ffff147224 */ /* 0x000fe200078e0010 */
[----:B------:R-:W-:Y:S01]  /*3c050*/  MOV R21, R17 ;  /* 0x0000001100157202 */ /* 0x000fe20000000f00 */
[----:B------:R-:W3:Y:S01]  /*3c060*/  LDL.LU R16, [R1+0x1a0] ;  /* 0x0001a00001107983 */ /* 0x000ee20000300800 */
[----:B------:R-:W-:Y:S02]  /*3c070*/  IMAD.MOV.U32 R22, RZ, RZ, R18 ;  /* 0x000000ffff167224 */ /* 0x000fe400078e0012 */
[----:B------:R-:W3:Y:S01]  /*3c080*/  LDL.LU R17, [R1+0x1a4] ;  /* 0x0001a40001117983 */ /* 0x000ee20000300800 */
[----:B------:R-:W-:Y:S01]  /*3c090*/  MOV R23, R19 ;  /* 0x0000001300177202 */ /* 0x000fe20000000f00 */
[----:B------:R-:W3:Y:S01]  /*3c0a0*/  LDL.LU R18, [R1+0x1a8] ;  /* 0x0001a80001127983 */ /* 0x000ee20000300800 */
[----:B------:R-:W3:Y:S02]  /*3c0b0*/  LDL.LU R19, [R1+0x1ac] ;  /* 0x0001ac0001137983 */ /* 0x000ee40000300800 */
[----:B------:R-:W-:Y:S02]  /*3c0c0*/  STL.64 [R1+0x1f60], R6 ;  /* 0x001f600601007387 */ /* 0x000fe40000100a00 */
[----:B------:R-:W-:Y:S01]  /*3c0d0*/  STL.64 [R1+0x1f58], R4 ;  /* 0x001f580401007387 */ /* 0x000fe20000100a00 */
[----:B-1----:R-:W2:Y:S01]  /*3c0e0*/  LDL.LU R24, [R1+0x160] ;  /* 0x0001600001187983 */ /* 0x002ea20000300800 */
[----:B------:R-:W2:Y:S02]  /*3c0f0*/  LDL.LU R25, [R1+0x164] ;  /* 0x0001640001197983 */ /* 0x000ea40000300800 */
[----:B------:R-:W2:Y:S02]  /*3c100*/  LDL.LU R26, [R1+0x168] ;  /* 0x00016800011a7983 */ /* 0x000ea40000300800 */
[----:B------:R-:W2:Y:S01]  /*3c110*/  LDL.LU R27, [R1+0x16c] ;  /* 0x00016c00011b7983 */ /* 0x000ea20000300800 */
[----:B------:R-:W-:Y:S01]  /*3c120*/  STL.64 [R1+0x1f00], R22 ;  /* 0x001f001601007387 */ /* 0x000fe20000100a00 */
[----:B------:R0:W-:Y:S03]  /*3c130*/  STL.64 [R1+0x1ef8], R20 ;  /* 0x001ef81401007387 */ /* 0x0001e60000100a00 */
[----:B0-----:R-:W4:Y:S01]  /*3c140*/  LDL.LU.64 R20, [R1+0x30] ;  /* 0x0000300001147983 */ /* 0x001f220000300a00 */
[----:B------:R-:W2:Y:S03]  /*3c150*/  LDL.LU.64 R22, [R1+0x38] ;  /* 0x0000380001167983 */ /* 0x000ea60000300a00 */
        /* <DEDUP_REMOVED lines=12> */
[C---:B---3--:R-:W-:Y:S01]  /*3c220*/  HMMA.16816.F32 R4, R12.reuse, R8, R16 ;  /* 0x000000080c04723c */ /* 0x048fe20000001810 */
[----:B----4-:R-:W-:Y:S01]  /*3c230*/  STL.64 [R1+0x1f30], R22 ;  /* 0x001f301601007387 */ /* 0x010fe20000100a00 */
[----:B--2---:R0:W-:Y:S03]  /*3c240*/  STL.64 [R1+0x1f28], R20 ;  /* 0x001f281401007387 */ /* 0x0041e60000100a00 */
[----:B0-----:R-:W2:Y:S01]  /*3c250*/  LDL.LU R20, [R1+0x150] ;  /* 0x0001500001147983 */ /* 0x001ea20000300800 */
[----:B------:R-:W2:Y:S02]  /*3c260*/  LDL.LU R21, [R1+0x154] ;  /* 0x0001540001157983 */ /* 0x000ea40000300800 */
[----:B------:R-:W3:Y:S02]  /*3c270*/  LDL.LU R22, [R1+0x158] ;  /* 0x0001580001167983 */ /* 0x000ee40000300800 */
[----:B------:R-:W3:Y:S11]  /*3c280*/  LDL.LU R23, [R1+0x15c] ;  /* 0x00015c0001177983 */ /* 0x000ef60000300800 */
[----:B------:R-:W-:Y:S03]  /*3c290*/  @!UPT UIADD3 URZ, URZ, URZ, URZ ;  /* 0x0000003f3f3ff290 */ /* 0x000fe6000fffe03f */
[----:B------:R-:W-:Y:S01]  /*3c2a0*/  IMAD.MOV.U32 R17, RZ, RZ, R6 ;  /* 0x000000ffff117224 */ /* 0x000fe200078e0006 */
[----:B------:R-:W-:Y:S01]  /*3c2b0*/  MOV R16, R7 ;  /* 0x0000000700107202 */ /* 0x000fe20000000f00 */
[----:B------:R-:W-:Y:S01]  /*3c2c0*/  IMAD.MOV.U32 R19, RZ, RZ, R4 ;  /* 0x000000ffff137224 */ /* 0x000fe200078e0004 */
[----:B------:R-:W-:Y:S01]  /*3c2d0*/  MOV R18, R5 ;  /* 0x0000000500127202 */ /* 0x000fe20000000f00 */
[----:B---3--:R-:W-:Y:S01]  /*3c2e0*/  STL.64 [R1+0x1f40], R22 ;  /* 0x001f401601007387 */ /* 0x008fe20000100a00 */
[----:B--2---:R0:W-:Y:S03]  /*3c2f0*/  STL.64 [R1+0x1f38], R20 ;  /* 0x001f381401007387 */ /* 0x0041e60000100a00 */
[----:B0-----:R-:W2:Y:S01]  /*3c300*/  LDL.LU R20, [R1+0x170] ;  /* 0x0001700001147983 */ /* 0x001ea20000300800 */
[----:B------:R-:W2:Y:S02]  /*3c310*/  LDL.LU R21, [R1+0x174] ;  /* 0x0001740001157983 */ /* 0x000ea40000300800 */
[----:B------:R-:W2:Y:S02]  /*3c320*/  LDL.LU R22, [R1+0x178] ;  /* 0x0001780001167983 */ /* 0x000ea40000300800 */
[----:B------:R-:W2:Y:S01]  /*3c330*/  LDL.LU R23, [R1+0x17c] ;  /* 0x00017c0001177983 */ /* 0x000ea20000300800 */
[----:B------:R-:W3:Y:S01]  /*3c340*/  LDL.LU.64 R6, [R1+0x1f60] ;  /* 0x001f600001067983 */ /* 0x000ee20000300a00 */
[----:B------:R-:W4:Y:S02]  /*3c350*/  LDL.LU.64 R4, [R1+0x1f58] ;  /* 0x001f580001047983 */ /* 0x000f240000300a00 */
[----:B----4-:R-:W-:Y:S01]  /*3c360*/  HMMA.16816.F32 R12, R12, R4, R24 ;  /* 0x000000040c0c723c */ /* 0x010fe20000001818 */
[----:B------:R-:W2:Y:S01]  /*3c370*/  LDL.LU.64 R26, [R1+0x1f50] ;  /* 0x001f5000011a7983 */ /* 0x000ea20000300a00 */
[----:B------:R-:W2:Y:S11]  /*3c380*/  LDL.LU.64 R24, [R1+0x1f48] ;  /* 0x001f480001187983 */ /* 0x000eb60000300a00 */
[----:B------:R-:W-:Y:S10]  /*3c390*/  @!UPT UIADD3 URZ, URZ, URZ, URZ ;  /* 0x0000003f3f3ff290 */ /* 0x000ff4000fffe03f */
[----:B------:R3:W-:Y:S01]  /*3c3a0*/  STL.64 [R1+0x1df8], R14 ;  /* 0x001df80e01007387 */ /* 0x0007e20000100a00 */
[----:B------:R0:W-:Y:S02]  /*3c3b0*/  STL.64 [R1+0x1df0], R12 ;  /* 0x001df00c01007387 */ /* 0x0001e40000100a00 */
[----:B---3--:R-:W-:Y:S01]  /*3c3c0*/  IMAD.MOV.U32 R14, RZ, RZ, R6 ;  /* 0x000000ffff0e7224 */ /* 0x008fe200078e0006 */
[----:B------:R-:W-:Y:S01]  /*3c3d0*/  MOV R15, R3 ;  /* 0x00000003000f7202 */ /* 0x000fe20000000f00 */
[----:B0-----:R-:W-:Y:S01]  /*3c3e0*/  IMAD.MOV.U32 R12, RZ, RZ, R29 ;  /* 0x000000ffff0c7224 */ /* 0x001fe200078e001d */
[----:B------:R-:W-:Y:S01]  /*3c3f0*/  MOV R13, R7 ;  /* 0x00000007000d7202 */ /* 0x000fe20000000f00 */
[C---:B--2---:R-:W-:Y:S11]  /*3c400*/  HMMA.16816.F32 R20, R24.reuse, R8, R20 ;  /* 0x000000081814723c */ /* 0x044ff60000001814 */
        /* <DEDUP_REMOVED lines=12> */
[----:B------:R0:W-:Y:S01]  /*3c4d0*/  STL.64 [R1+0x1dd8], R26 ;  /* 0x001dd81a01007387 */ /* 0x0001e20000100a00 */
[----:B------:R1:W-:Y:S02]  /*3c4e0*/  STL.64 [R1+0x1dd0], R24 ;  /* 0x001dd01801007387 */ /* 0x0003e40000100a00 */
[----:B0-----:R-:W-:Y:S02]  /*3c4f0*/  IMAD.MOV.U32 R26, RZ, RZ, R10 ;  /* 0x000000ffff1a7224 */ /* 0x001fe400078e000a */
[----:B-1----:R-:W-:Y:S01]  /*3c500*/  IMAD.MOV.U32 R24, RZ, RZ, R28 ;  /* 0x000000ffff187224 */ /* 0x002fe200078e001c */
[----:B------:R-:W-:Y:S02]  /*3c510*/  MOV R25, R11 ;  /* 0x0000000b00197202 */ /* 0x000fe40000000f00 */
[----:B------:R-:W-:-:S07]  /*3c520*/  MOV R27, R0 ;  /* 0x00000000001b7202 */ /* 0x000fce0000000f00 */
        /* <DEDUP_REMOVED lines=9> */
[----:B------:R-:W2:Y:S02]  /*3c5c0*/  LDL.LU.64 R20, [R1+0x1f08] ;  /* 0x001f080001147983 */ /* 0x000ea40000300a00 */
[----:B------:R0:W-:Y:S11]  /*3c5d0*/  STL.64 [R1+0x1ed8], R4 ;  /* 0x001ed80401007387 */ /* 0x0001f60000100a00 */
[----:B------:R-:W-:Y:S08]  /*3c5e0*/  @!UPT UIADD3 URZ, URZ, URZ, URZ ;  /* 0x0000003f3f3ff290 */ /* 0x000ff0000fffe03f */
[----:B------:R1:W-:Y:S01]  /*3c5f0*/  STL.64 [R1+0x110], R24 ;  /* 0x0001101801007387 */ /* 0x0003e20000100a00 */
[----:B------:R-:W-:Y:S01]  /*3c600*/  STL.64 [R1+0x118], R26 ;  /* 0x0001181a01007387 */ /* 0x000fe20000100a00 */
[----:B--2---:R-:W-:Y:S01]  /*3c610*/  HMMA.16816.F32 R12, R20, R8, R12 ;  /* 0x00000008140c723c */ /* 0x004fe2000000180c */
[----:B0-----:R-:W-:Y:S01]  /*3c620*/  IMAD.MOV.U32 R5, RZ, RZ, R22 ;  /* 0x000000ffff057224 */ /* 0x001fe200078e0016 */
[----:B------:R-:W-:Y:S01]  /*3c630*/  MOV R4, R23 ;  /* 0x0000001700047202 */ /* 0x000fe20000000f00 */
[----:B-1----:R-:W-:Y:S01]  /*3c640*/  IMAD.MOV.U32 R25, RZ, RZ, R20 ;  /* 0x000000ffff197224 */ /* 0x002fe200078e0014 */
[----:B------:R-:W-:Y:S01]  /*3c650*/  MOV R24, R21 ;  /* 0x0000001500187202 */ /* 0x000fe20000000f00 */
[----:B------:R-:W2:Y:S01]  /*3c660*/  LDL.LU.64 R22, [R1+0x1f00] ;  /* 0x001f000001167983 */ /* 0x000ea20000300a00 */
[----:B------:R-:W3:Y:S11]  /*3c670*/  LDL.LU.64 R20, [R1+0x1ef8] ;  /* 0x001ef80001147983 */ /* 0x000ef60000300a00 */
[----:B------:R-:W-:Y:S07]  /*3c680*/  @!UPT UIADD3 URZ, URZ, URZ, URZ ;  /* 0x0000003f3f3ff290 */ /* 0x000fee000fffe03f */
[----:B------:R-:W-:Y:S01]  /*3c690*/  MOV R11, R13 ;  /* 0x0000000d000b7202 */ /* 0x000fe20000000f00 */
[----:B------:R-:W-:Y:S02]  /*3c6a0*/  IMAD.MOV.U32 R10, RZ, RZ, R12 ;  /* 0x000000ffff0a7224 */ /* 0x000fe400078e000c */
[----:B------:R-:W-:Y:S01]  /*3c6b0*/  IMAD.MOV.U32 R28, RZ, RZ, R14 ;  /* 0x000000ffff1c7224 */ /* 0x000fe200078e000e */
[----:B------:R-:W-:Y:S01]  /*3c6c0*/  MOV R0, R15 ;  /* 0x0000000f00007202 */ /* 0x000fe20000000f00 */
[----:B------:R-:W-:Y:S01]  /*3c6d0*/  IMAD.MOV.U32 R14, RZ, RZ, R17 ;  /* 0x000000ffff0e7224 */ /* 0x000fe200078e0011 */
[----:B------:R-:W-:Y:S01]  /*3c6e0*/  MOV R15, R16 ;  /* 0x00000010000f7202 */ /* 0x000fe20000000f00 */
[----:B------:R-:W-:Y:S01]  /*3c6f0*/  STL [R1+0x1e64], R11 ;  /* 0x001e640b01007387 */ /* 0x000fe20000100800 */
[----:B------:R-:W-:Y:S01]  /*3c700*/  IMAD.MOV.U32 R12, RZ, RZ, R19 ;  /* 0x000000ffff0c7224 */ /* 0x000fe200078e0013 */
[----:B------:R-:W-:Y:S01]  /*3c710*/  MOV R13, R18 ;  /* 0x00000012000d7202 */ /* 0x000fe20000000f00 */
[----:B------:R-:W-:Y:S01]  /*3c720*/  STL [R1+0x1ed0], R10 ;  /* 0x001ed00a01007387 */ /* 0x000fe20000100800 */
[----:B------:R-:W-:Y:S01]  /*3c730*/  STL.64 [R1+0x1ec8], R8 ;  /* 0x001ec80801007387 */ /* 0x000fe20000100a00 */
[----:B------:R-:W-:Y:S02]  /*3c740*/  STL [R1+0x1e60], R28 ;  /* 0x001e601c01007387 */ /* 0x000fe40000100800 */
[----:B------:R-:W-:Y:S02]  /*3c750*/  STL.64 [R1+0x1e18], R14 ;  /* 0x001e180e01007387 */ /* 0x000fe40000100a00 */
[----:B------:R3:W-:Y:S01]  /*3c760*/  STL.64 [R1+0x1e10], R12 ;  /* 0x001e100c01007387 */ /* 0x0007e20000100a00 */
[----:B------:R-:W4:Y:S01]  /*3c770*/  LDL.LU R16, [R1+0x10] ;  /* 0x0000100001107983 */ /* 0x000f220000300800 */
[----:B------:R-:W4:Y:S02]  /*3c780*/  LDL.LU R17, [R1+0x14] ;  /* 0x0000140001117983 */ /* 0x000f240000300800 */
[----:B------:R-:W4:Y:S02]  /*3c790*/  LDL.LU R18, [R1+0x18] ;  /* 0x0000180001127983 */ /* 0x000f240000300800 */
[----:B------:R-:W4:Y:S02]  /*3c7a0*/  LDL.LU R19, [R1+0x1c] ;  /* 0x00001c0001137983 */ /* 0x000f240000300800 */
[----:B---3--:R-:W-:Y:S01]  /*3c7b0*/  IMAD.MOV.U32 R12, RZ, RZ, R20 ;  /* 0x000000ffff0c7224 */ /* 0x008fe200078e0014 */
[----:B------:R-:W-:Y:S01]  /*3c7c0*/  MOV R13, R21 ;  /* 0x00000015000d7202 */ /* 0x000fe20000000f00 */
[----:B--2---:R-:W-:Y:S01]  /*3c7d0*/  IMAD.MOV.U32 R14, RZ, RZ, R22 ;  /* 0x000000ffff0e7224 */ /* 0x004fe200078e0016 */
[----:B------:R-:W-:Y:S01]  /*3c7e0*/  MOV R15, R23 ;  /* 0x00000017000f7202 */ /* 0x000fe20000000f00 */
[----:B----4-:R0:W-:Y:S01]  /*3c7f0*/  STL.64 [R1+0x1e38], R18 ;  /* 0x001e381201007387 */ /* 0x0101e20000100a00 */
[----:B------:R1:W-:Y:S02]  /*3c800*/  STL.64 [R1+0x1e30], R16 ;  /* 0x001e301001007387 */ /* 0x0003e40000100a00 */
[----:B------:R-:W2:Y:S02]  /*3c810*/  LDL.LU R20, [R1+0x1ef0] ;  /* 0x001ef00001147983 */ /* 0x000ea40000300800 */
[----:B------:R-:W3:Y:S01]  /*3c820*/  LDL.LU R21, [R1+0x1eec] ;  /* 0x001eec0001157983 */ /* 0x000ee20000300800 */
[----:B------:R-:W4:Y:S01]  /*3c830*/  LDL.LU R22, [R1+0x1ee8] ;  /* 0x001ee80001167983 */ /* 0x000f220000300800 */
[----:B------:R-:W2:Y:S03]  /*3c840*/  LDL.LU R23, [R1+0x1ee4] ;  /* 0x001ee40001177983 */ /* 0x000ea60000300800 */
[----:B0-----:R-:W2:Y:S04]  /*3c850*/  LDL R18, [R1+0x148] ;  /* 0x0001480001127983 */ /* 0x001ea80000100800 */
[----:B------:R-:W2:Y:S04]  /*3c860*/  LDL R19, [R1+0x14c] ;  /* 0x00014c0001137983 */ /* 0x000ea80000100800 */
[----:B-1----:R-:W3:Y:S04]  /*3c870*/  LDL R16, [R1+0x140] ;  /* 0x0001400001107983 */ /* 0x002ee80000100800 */
[----:B------:R-:W3:Y:S04]  /*3c880*/  LDL R17, [R1+0x144] ;  /* 0x0001440001117983 */ /* 0x000ee80000100800 */
[----:B--2---:R0:W-:Y:S01]  /*3c890*/  STL.64 [R1+0x1e70], R18 ;  /* 0x001e701201007387 */ /* 0x0041e20000100a00 */
[----:B---3--:R4:W-:Y:S01]  /*3c8a0*/  STL.64 [R1+0x1e68], R16 ;  /* 0x001e681001007387 */ /* 0x0089e20000100a00 */
[----:B0-----:R-:W-:Y:S01]  /*3c8b0*/  MOV R19, R20 ;  /* 0x0000001400137202 */ /* 0x001fe20000000f00 */
[----:B------:R-:W-:Y:S01]  /*3c8c0*/  IMAD.MOV.U32 R18, RZ, RZ, R21 ;  /* 0x000000ffff127224 */ /* 0x000fe200078e0015 */
[----:B------:R-:W2:Y:S01]  /*3c8d0*/  LDL.LU R20, [R1] ;  /* 0x0000000001147983 */ /* 0x000ea20000300800 */
[----:B----4-:R-:W-:Y:S01]  /*3c8e0*/  MOV R17, R22 ;  /* 0x0000001600117202 */ /* 0x010fe20000000f00 */
[----:B------:R-:W2:Y:S02]  /*3c8f0*/  LDL.LU R21, [R1+0x4] ;  /* 0x0000040001157983 */ /* 0x000ea40000300800 */
[----:B------:R-:W-:Y:S01]  /*3c900*/  IMAD.MOV.U32 R16, RZ, RZ, R23 ;  /* 0x000000ffff107224 */ /* 0x000fe200078e0017 */
[----:B------:R-:W3:Y:S01]  /*3c910*/  LDL.LU R22, [R1+0x8] ;  /* 0x0000080001167983 */ /* 0x000ee20000300800 */
[----:B------:R-:W3:Y:S03]  /*3c920*/  LDL.LU R23, [R1+0xc] ;  /* 0x00000c0001177983 */ /* 0x000ee60000300800 */
[----:B---3--:R-:W-:Y:S01]  /*3c930*/  STL.64 [R1+0x1ec0], R22 ;  /* 0x001ec01601007387 */ /* 0x008fe20000100a00 */
[----:B--2---:R-:W-:Y:S02]  /*3c940*/  STL.64 [R1+0x1eb8], R20 ;  /* 0x001eb81401007387 */ /* 0x004fe40000100a00 */
[----:B------:R-:W-:Y:S02]  /*3c950*/  STL.64 [R1+0x1e80], R18 ;  /* 0x001e801201007387 */ /* 0x000fe40000100a00 */
[----:B------:R0:W-:Y:S02]  /*3c960*/  STL.64 [R1+0x1e78], R16 ;  /* 0x001e781001007387 */ /* 0x0001e40000100a00 */
        /* <DEDUP_REMOVED lines=24> */
[----:B------:R-:W2:Y:S02]  /*3caf0*/  LDL.LU R14, [R1+0xc8] ;  /* 0x0000c800010e7983 */ /* 0x000ea40000300800 */
[----:B------:R-:W-:-:S02]  /*3cb00*/  IMAD.MOV.U32 R15, RZ, RZ, R2 ;  /* 0x000000ffff0f7224 */ /* 0x000fc400078e0002 */
[----:B------:R-:W2:Y:S01]  /*3cb10*/  LDL.LU R2, [R1+0x1ee0] ;  /* 0x001ee00001027983 */ /* 0x000ea20000300800 */
[----:B------:R-:W-:Y:S02]  /*3cb20*/  IMAD.MOV.U32 R20, RZ, RZ, R25 ;  /* 0x000000ffff147224 */ /* 0x000fe400078e0019 */
[----:B------:R-:W-:Y:S01]  /*3cb30*/  IMAD.MOV.U32 R22, RZ, RZ, R5 ;  /* 0x000000ffff167224 */ /* 0x000fe200078e0005 */
[----:B------:R-:W-:Y:S01]  /*3cb40*/  MOV R23, R4 ;  /* 0x0000000400177202 */ /* 0x000fe20000000f00 */
[----:B------:R-:W-:Y:S01]  /*3cb50*/  IMAD.MOV.U32 R25, RZ, RZ, R7 ;  /* 0x000000ffff197224 */ /* 0x000fe200078e0007 */
[----:B------:R-:W-:Y:S02]  /*3cb60*/  MOV R26, R6 ;  /* 0x00000006001a7202 */ /* 0x000fe40000000f00 */
[----:B------:R-:W-:Y:S01]  /*3cb70*/  MOV R21, R24 ;  /* 0x0000001800157202 */ /* 0x000fe20000000f00 */
[----:B------:R-:W-:Y:S01]  /*3cb80*/  MOV R24, R29 ;  /* 0x0000001d00187202 */ /* 0x000fe20000000f00 */
[----:B--2---:R-:W0:Y:S04]  /*3cb90*/  LDSM.16.MT88.4 R4, [R2+0x1f080] ;  /* 0x01f080000204783b */ /* 0x004e280000004200 */
[----:B------:R-:W-:Y:S01]  /*3cba0*/  STL.64 [R1+0x1e48], R14 ;  /* 0x001e480e01007387 */ /* 0x000fe20000100a00 */
[----:B---3--:R1:W-:Y:S03]  /*3cbb0*/  STL.64 [R1+0x1e40], R12 ;  /* 0x001e400c01007387 */ /* 0x0083e60000100a00 */
[----:B-1----:R-:W2:Y:S01]  /*3cbc0*/  LDL.LU R12, [R1+0x180] ;  /* 0x00018000010c7983 */ /* 0x002ea20000300800 */
[----:B------:R-:W2:Y:S02]  /*3cbd0*/  LDL.LU R13, [R1+0x184] ;  /* 0x00018400010d7983 */ /* 0x000ea40000300800 */
[----:B------:R-:W2:Y:S02]  /*3cbe0*/  LDL.LU R14, [R1+0x188] ;  /* 0x00018800010e7983 */ /* 0x000ea40000300800 */
[----:B------:R-:W2:Y:S01]  /*3cbf0*/  LDL.LU R15, [R1+0x18c] ;  /* 0x00018c00010f7983 */ /* 0x000ea20000300800 */
[----:B0-----:R0:W-:Y:S01]  /*3cc00*/  STL.64 [R1+0x60], R4 ;  /* 0x0000600401007387 */ /* 0x0011e20000100a00 */
[----:B------:R-:W-:Y:S01]  /*3cc10*/  MOV R29, R5 ;  /* 0x00000005001d7202 */ /* 0x000fe20000000f00 */
[----:B------:R1:W-:Y:S02]  /*3cc20*/  STL.64 [R1+0x68], R6 ;  /* 0x0000680601007387 */ /* 0x0003e40000100a00 */
[----:B0-----:R-:W4:Y:S01]  /*3cc30*/  LDL.LU.64 R4, [R1+0x1ed8] ;  /* 0x001ed80001047983 */ /* 0x001f220000300a00 */
[----:B------:R-:W-:-:S02]  /*3cc40*/  IMAD.MOV.U32 R27, RZ, RZ, R3 ;  /* 0x000000ffff1b7224 */ /* 0x000fc400078e0003 */
[----:B------:R-:W-:Y:S01]  /*3cc50*/  IMAD.MOV.U32 R3, RZ, RZ, R6 ;  /* 0x000000ffff037224 */ /* 0x000fe200078e0006 */
[----:B------:R-:W-:Y:S01]  /*3cc60*/  MOV R2, R7 ;  /* 0x0000000700027202 */ /* 0x000fe20000000f00 */
[----:B----4-:R-:W-:Y:S01]  /*3cc70*/  HMMA.16816.F32 R20, R20, R4, R8 ;  /* 0x000000041414723c */ /* 0x010fe20000001808 */
[----:B------:R-:W3:Y:S01]  /*3cc80*/  LDL.LU R10, [R1+0x1ed0] ;  /* 0x001ed000010a7983 */ /* 0x000ee20000300800 */
[----:B------:R-:W4:Y:S11]  /*3cc90*/  LDL.LU.64 R8, [R1+0x1ec8] ;  /* 0x001ec80001087983 */ /* 0x000f360000300a00 */
[----:B------:R-:W-:Y:S11]  /*3cca0*/  @!UPT UIADD3 URZ, URZ, URZ, URZ ;  /* 0x0000003f3f3ff290 */ /* 0x000ff6000fffe03f */
[----:B-1----:R-:W-:Y:S01]  /*3ccb0*/  IMAD.MOV.U32 R6, RZ, RZ, R22 ;  /* 0x000000ffff067224 */ /* 0x002fe200078e0016 */
        /* <DEDUP_REMOVED lines=31> */
[----:B------:R-:W-:Y:S01]  /*3ceb0*/  STL.64 [R1+0x1da8], R22 ;  /* 0x001da81601007387 */ /* 0x000fe20000100a00 */
[----:B------:R0:W-:Y:S02]  /*3cec0*/  STL.64 [R1+0x1da0], R20 ;  /* 0x001da01401007387 */ /* 0x0001e40000100a00 */
[----:B0-----:R-:W-:Y:S02]  /*3ced0*/  IMAD.MOV.U32 R20, RZ, RZ, R11 ;  /* 0x000000ffff147224 */ /* 0x001fe400078e000b */
[----:B------:R-:W4:Y:S01]  /*3cee0*/  LDL.LU R11, [R1+0x1e64] ;  /* 0x001e6400010b7983 */ /* 0x000f220000300800 */
[----:B------:R-:W-:Y:S01]  /*3cef0*/  IMAD.MOV.U32 R22, RZ, RZ, R6 ;  /* 0x000000ffff167224 */ /* 0x000fe200078e0006 */
[----:B------:R-:W-:Y:S02]  /*3cf00*/  MOV R23, R7 ;  /* 0x0000000700177202 */ /* 0x000fe40000000f00 */
[----:B------:R-:W-:Y:S02]  /*3cf10*/  MOV R21, R28 ;  /* 0x0000001c00157202 */ /* 0x000fe40000000f00 */
[----:B------:R-:W4:Y:S01]  /*3cf20*/  LDL.LU R28, [R1+0x1e60] ;  /* 0x001e6000011c7983 */ /* 0x000f220000300800 */
[----:B------:R-:W4:Y:S02]  /*3cf30*/  LDL.LU R6, [R1+0x1e5c] ;  /* 0x001e5c0001067983 */ /* 0x000f240000300800 */
[----:B------:R-:W4:Y:S02]  /*3cf40*/  LDL.LU R7, [R1+0x1e58] ;  /* 0x001e580001077983 */ /* 0x000f240000300800 */
[----:B------:R-:W-:Y:S01]  /*3cf50*/  STL.64 [R1+0x1db8], R22 ;  /* 0x001db81601007387 */ /* 0x000fe20000100a00 */
[----:B------:R3:W-:Y:S02]  /*3cf60*/  STL.64 [R1+0x1db0], R20 ;  /* 0x001db01401007387 */ /* 0x0007e40000100a00 */
[----:B---3--:R-:W-:-:S02]  /*3cf70*/  IMAD.MOV.U32 R20, RZ, RZ, R10 ;  /* 0x000000ffff147224 */ /* 0x008fc400078e000a */
[----:B------:R-:W3:Y:S01]  /*3cf80*/  LDL.LU R10, [R1+0x1e54] ;  /* 0x001e5400010a7983 */ /* 0x000ee20000300800 */
[----:B--2---:R-:W-:Y:S01]  /*3cf90*/  HMMA.16816.F32 R16, R16, R8, R12 ;  /* 0x000000081010723c */ /* 0x004fe2000000180c */
[----:B----4-:R-:W-:Y:S02]  /*3cfa0*/  MOV R21, R11 ;  /* 0x0000000b00157202 */ /* 0x010fe40000000f00 */
[----:B------:R-:W3:Y:S01]  /*3cfb0*/  LDL.LU R11, [R1+0x1e50] ;  /* 0x001e5000010b7983 */ /* 0x000ee20000300800 */
[----:B------:R-:W-:Y:S02]  /*3cfc0*/  STL [R1+0x1cfc], R4 ;  /* 0x001cfc0401007387 */ /* 0x000fe40000100800 */
[----:B------:R0:W-:Y:S02]  /*3cfd0*/  STL [R1+0x1cf8], R5 ;  /* 0x001cf80501007387 */ /* 0x0001e40000100800 */
[----:B------:R-:W3:Y:S01]  /*3cfe0*/  LDL.LU.64 R14, [R1+0x1e48] ;  /* 0x001e4800010e7983 */ /* 0x000ee20000300a00 */
[----:B------:R-:W3:Y:S11]  /*3cff0*/  LDL.LU.64 R12, [R1+0x1e40] ;  /* 0x001e4000010c7983 */ /* 0x000ef60000300a00 */
[----:B------:R-:W-:Y:S03]  /*3d000*/  @!UPT UIADD3 URZ, URZ, URZ, URZ ;  /* 0x0000003f3f3ff290 */ /* 0x000fe6000fffe03f */
[----:B------:R-:W-:Y:S02]  /*3d010*/  STL.64 [R1+0xf0], R16 ;  /* 0x0000f01001007387 */ /* 0x000fe40000100a00 */
[----:B------:R1:W-:Y:S02]  /*3d020*/  STL [R1+0xf8], R18 ;  /* 0x0000f81201007387 */ /* 0x0003e40000100800 */
[----:B0-----:R-:W-:Y:S02]  /*3d030*/  IMAD.MOV.U32 R5, RZ, RZ, R19 ;  /* 0x000000ffff057224 */ /* 0x001fe400078e0013 */
[----:B-1----:R-:W3:Y:S01]  /*3d040*/  LDL.LU.64 R18, [R1+0x1e38] ;  /* 0x001e380001127983 */ /* 0x002ee20000300a00 */
        /* <DEDUP_REMOVED lines=13> */
[----:B------:R-:W-:Y:S01]  /*3d120*/  STL.64 [R1], R16 ;  /* 0x0000001001007387 */ /* 0x000fe20000100a00 */
[----:B------:R0:W-:Y:S03]  /*3d130*/  STL.64 [R1+0x8], R18 ;  /* 0x0000081201007387 */ /* 0x0001e60000100a00 */
[----:B0-----:R-:W2:Y:S01]  /*3d140*/  LDL.LU.64 R18, [R1+0x1e08] ;  /* 0x001e080001127983 */ /* 0x001ea20000300a00 */
[----:B------:R-:W2:Y:S02]  /*3d150*/  LDL.LU.64 R16, [R1+0x1e00] ;  /* 0x001e000001107983 */ /* 0x000ea40000300a00 */
[C---:B--2---:R-:W-:Y:S11]  /*3d160*/  HMMA.16816.F32 R12, R16.reuse, R10, R12 ;  /* 0x0000000a100c723c */ /* 0x044ff6000000180c */
[----:B------:R-:W-:Y:S11]  /*3d170*/  @!UPT UIADD3 URZ, URZ, URZ, URZ ;  /* 0x0000003f3f3ff290 */ /* 0x000ff6000fffe03f */
[----:B------:R-:W-:Y:S01]  /*3d180*/  @!UPT UIADD3 URZ, URZ, URZ, URZ ;  /* 0x0000003f3f3ff290 */ /* 0x000fe2000fffe03f */
[----:B------:R-:W-:Y:S01]  /*3d190*/  STL [R1+0xa0], R12 ;  /* 0x0000a00c01007387 */ /* 0x000fe20000100800 */
[----:B------:R0:W-:Y:S01]  /*3d1a0*/  STL.64 [R1+0xa8], R14 ;  /* 0x0000a80e01007387 */ /* 0x0001e20000100a00 */
        /* <DEDUP_REMOVED lines=9> */
[----:B------:R-:W-:Y:S01]  /*3d240*/  STL.64 [R1+0x98], R18 ;  /* 0x0000981201007387 */ /* 0x000fe20000100a00 */
[C---:B--2---:R-:W-:Y:S11]  /*3d250*/  HMMA.16816.F32 R24, R12.reuse, R10, R24 ;  /* 0x0000000a0c18723c */ /* 0x044ff60000001818 */
[----:B------:R-:W-:Y:S11]  /*3d260*/  @!UPT UIADD3 URZ, URZ, URZ, URZ ;  /* 0x0000003f3f3ff290 */ /* 0x000ff6000fffe03f */
[----:B------:R-:W-:Y:S01]  /*3d270*/  @!UPT UIADD3 URZ, URZ, URZ, URZ ;  /* 0x0000003f3f3ff290 */ /* 0x000fe2000fffe03f */
[----:B------:R-:W-:Y:S01]  /*3d280*/  STL.64 [R1+0x70], R24 ;  /* 0x0000701801007387 */ /* 0x000fe20000100a00 */
[----:B------:R0:W-:Y:S03]  /*3d290*/  STL.64 [R1+0x78], R26 ;  /* 0x0000781a01007387 */ /* 0x0001e60000100a00 */
[----:B0-----:R-:W2:Y:S01]  /*3d2a0*/  LDL.LU.64 R26, [R1+0x1dd8] ;  /* 0x001dd800011a7983 */ /* 0x001ea20000300a00 */
[----:B------:R-:W2:Y:S02]  /*3d2b0*/  LDL.LU.64 R24, [R1+0x1dd0] ;  /* 0x001dd00001187983 */ /* 0x000ea40000300a00 */
[----:B------:R-:W-:Y:S01]  /*3d2c0*/  IMAD.MOV.U32 R22, RZ, RZ, R28 ;  /* 0x000000ffff167224 */ /* 0x000fe200078e001c */
[----:B------:R-:W-:Y:S01]  /*3d2d0*/  MOV R23, R0 ;  /* 0x0000000000177202 */ /* 0x000fe20000000f00 */
[----:B--2---:R-:W-:Y:S01]  /*3d2e0*/  HMMA.16816.F32 R12, R12, R6, R24 ;  /* 0x000000060c0c723c */ /* 0x004fe20000001818 */
[----:B------:R-:W2:Y:S01]  /*3d2f0*/  LDL.LU.64 R26, [R1+0x1dc8] ;  /* 0x001dc800011a7983 */ /* 0x000ea20000300a00 */
[----:B------:R-:W2:Y:S11]  /*3d300*/  LDL.LU.64 R24, [R1+0x1dc0] ;  /* 0x001dc00001187983 */ /* 0x000eb60000300a00 */
[----:B------:R-:W-:Y:S10]  /*3d310*/  @!UPT UIADD3 URZ, URZ, URZ, URZ ;  /* 0x0000003f3f3ff290 */ /* 0x000ff4000fffe03f */
[----:B------:R-:W-:Y:S01]  /*3d320*/  STL [R1+0x1d98], R13 ;  /* 0x001d980d01007387 */ /* 0x000fe20000100800 */
[----:B------:R-:W-:Y:S02]  /*3d330*/  STL [R1+0x1d94], R15 ;  /* 0x001d940f01007387 */ /* 0x000fe40000100800 */
        /* <DEDUP_REMOVED lines=9> */
[----:B------:R-:W-:Y:S01]  /*3d3d0*/  STL [R1+0x1d90], R11 ;  /* 0x001d900b01007387 */ /* 0x000fe20000100800 */
[----:B------:R-:W0:Y:S04]  /*3d3e0*/  S2R R28, SR_TID.X ;  /* 0x00000000001c7919 */ /* 0x000e280000002100 */
[----:B------:R-:W1:Y:S04]  /*3d3f0*/  S2R R18, SR_CTAID.X ;  /* 0x0000000000127919 */ /* 0x000e680000002500 */
[----:B------:R-:W3:Y:S01]  /*3d400*/  S2R R17, SR_TID.X ;  /* 0x0000000000117919 */ /* 0x000ee20000002100 */
[----:B--2---:R-:W-:Y:S03]  /*3d410*/  HMMA.16816.F32 R24, R24, R6, R20 ;  /* 0x000000061818723c */ /* 0x004fe60000001814 */
[----:B------:R-:W2:Y:S01]  /*3d420*/  LDL.LU.64 R22, [R1+0x1da8] ;  /* 0x001da80001167983 */ /* 0x000ea20000300a00 */
[----:B------:R-:W2:Y:S11]  /*3d430*/  LDL.LU.64 R20, [R1+0x1da0] ;  /* 0x001da00001147983 */ /* 0x000eb60000300a00 */
[----:B------:R-:W-:Y:S08]  /*3d440*/  @!UPT UIADD3 URZ, URZ, URZ, URZ ;  /* 0x0000003f3f3ff290 */ /* 0x000ff0000fffe03f */
[----:B------:R4:W-:Y:S01]  /*3d450*/  STL [R1+0x20], R24 ;  /* 0x0000201801007387 */ /* 0x0009e20000100800 */
[----:B------:R0:W-:Y:S03]  /*3d460*/  STL.64 [R1+0x28], R26 ;  /* 0x0000281a01007387 */ /* 0x0001e60000100a00 */
[----:B----4-:R-:W2:Y:S04]  /*3d470*/  LDL R24, [R1+0x60] ;  /* 0x0000600001187983 */ /* 0x010ea80000100800 */
[----:B------:R-:W4:Y:S04]  /*3d480*/  S2R R8, SR_TID.X ;  /* 0x0000000000087919 */ /* 0x000f280000002100 */
[----:B------:R-:W4:Y:S01]  /*3d490*/  S2R R9, SR_CTAID.X ;  /* 0x0000000000097919 */ /* 0x000f220000002500 */
[----:B0-----:R-:W-:-:S03]  /*3d4a0*/  LOP3.LUT R0, R28, 0x3, RZ, 0xc0, !PT ;  /* 0x000000031c007812 */ /* 0x001fc600078ec0ff */
[----:B------:R-:W0:Y:S01]  /*3d4b0*/  S2R R13, SR_TID.X ;  /* 0x00000000000d7919 */ /* 0x000e220000002100 */
[----:B------:R-:W-:Y:S01]  /*3d4c0*/  LOP3.LUT R28, R28, 0xe0, RZ, 0xc0, !PT ;  /* 0x000000e01c1c7812 */ /* 0x000fe200078ec0ff */
[----:B-1----:R-:W-:Y:S01]  /*3d4d0*/  IMAD.SHL.U32 R18, R18, 0x80, RZ ;  /* 0x0000008012127824 */ /* 0x002fe200078e00ff */
[----:B------:R-:W-:Y:S01]  /*3d4e0*/  SHF.L.U32 R0, R0, 0x1, RZ ;  /* 0x0000000100007819 */ /* 0x000fe200000006ff */
[----:B------:R-:W-:Y:S01]  /*3d4f0*/  IMAD.MOV.U32 R11, RZ, RZ, R25 ;  /* 0x000000ffff0b7224 */ /* 0x000fe200078e0019 */
[----:B------:R-:W1:Y:S01]  /*3d500*/  S2R R14, SR_CTAID.X ;  /* 0x00000000000e7919 */ /* 0x000e620000002500 */
[----:B---3--:R-:W-:Y:S01]  /*3d510*/  LOP3.LUT R19, R17, 0x1c, RZ, 0xc0, !PT ;  /* 0x0000001c11137812 */ /* 0x008fe200078ec0ff */
[----:B------:R-:W-:Y:S01]  /*3d520*/  IMAD.MOV.U32 R25, RZ, RZ, R29 ;  /* 0x000000ffff197224 */ /* 0x000fe200078e001d */
[----:B------:R-:W-:Y:S01]  /*3d530*/  MOV R26, R3 ;  /* 0x00000003001a7202 */ /* 0x000fe20000000f00 */
[----:B------:R-:W-:Y:S01]  /*3d540*/  IMAD.MOV.U32 R27, RZ, RZ, R2 ;  /* 0x000000ffff1b7224 */ /* 0x000fe200078e0002 */
[----:B------:R-:W-:-:S02]  /*3d550*/  LEA.HI R0, R28, R0, RZ, 0x1e ;  /* 0x000000001c007211 */ /* 0x000fc400078ff0ff */
[----:B------:R-:W-:Y:S02]  /*3d560*/  LEA.HI R15, R19, R18, RZ, 0x1e ;  /* 0x00000012130f7211 */ /* 0x000fe400078ff0ff */
[----:B------:R-:W-:Y:S02]  /*3d570*/  IADD3 R0, P0, R0, UR4, RZ ;  /* 0x0000000400007c10 */ /* 0x000fe4000ff1e0ff */
[----:B------:R-:W-:Y:S01]  /*3d580*/  IADD3 R15, R15, 0x68, RZ ;  /* 0x000000680f0f7810 */ /* 0x000fe20007ffe0ff */
[----:B------:R-:W3:Y:S01]  /*3d590*/  S2R R29, SR_CTAID.X ;  /* 0x00000000001d7919 */ /* 0x000ee20000002500 */
[----:B----4-:R-:W-:Y:S01]  /*3d5a0*/  LOP3.LUT R8, R8, 0x1c, RZ, 0xc0, !PT ;  /* 0x0000001c08087812 */ /* 0x010fe200078ec0ff */
[----:B------:R-:W-:Y:S01]  /*3d5b0*/  IMAD.X R28, RZ, RZ, UR5, P0 ;  /* 0x00000005ff1c7e24 */ /* 0x000fe200080e06ff */
[----:B------:R-:W-:Y:S02]  /*3d5c0*/  SHF.L.U32 R9, R9, 0x7, RZ ;  /* 0x0000000709097819 */ /* 0x000fe400000006ff */
[----:B------:R-:W-:-:S02]  /*3d5d0*/  ISETP.GT.U32.AND P1, PT, R0, R15, PT ;  /* 0x0000000f0000720c */ /* 0x000fc40003f24070 */
[----:B------:R-:W-:Y:S02]  /*3d5e0*/  LEA.HI R4, R8, 0x60, RZ, 0x1e ;  /* 0x0000006008047811 */ /* 0x000fe400078ff0ff */
[C---:B------:R-:W-:Y:S02]  /*3d5f0*/  IADD3 R2, P2, R0.reuse, 0x40, RZ ;  /* 0x0000004000027810 */ /* 0x040fe40007f5e0ff */
[----:B------:R-:W-:Y:S02]  /*3d600*/  IADD3 R3, P4, R0, 0x41, RZ ;  /* 0x0000004100037810 */ /* 0x000fe40007f9e0ff */
[----:B------:R-:W-:Y:S02]  /*3d610*/  ISETP.GT.U32.AND.EX P1, PT, R28, RZ, PT, P1 ;  /* 0x000000ff1c00720c */ /* 0x000fe40003f24110 */
[----:B------:R-:W-:Y:S02]  /*3d620*/  IADD3 R4, R9, R4, RZ ;  /* 0x0000000409047210 */ /* 0x000fe40007ffe0ff */
[----:B0-----:R-:W-:Y:S01]  /*3d630*/  LOP3.LUT R12, R13, 0x1c, RZ, 0xc0, !PT ;  /* 0x0000001c0d0c7812 */ /* 0x001fe200078ec0ff */
[----:B------:R-:W-:Y:S01]  /*3d640*/  IADD3.X R9, RZ, R28, RZ, P2, !PT ;  /* 0x0000001cff097210 */ /* 0x000fe200017fe4ff */
[----:B------:R-:W-:-:S02]  /*3d650*/  SEL R8, RZ, 0x4, !P1 ;  /* 0x00000004ff087807 */ /* 0x000fc40004800000 */
[-C--:B------:R-:W-:Y:S01]  /*3d660*/  ISETP.GT.U32.AND P3, PT, R0, R4.reuse, PT ;  /* 0x000000040000720c */ /* 0x080fe20003f64070 */
[-C--:B------:R-:W-:Y:S01]  /*3d670*/  ISETP.GT.U32.AND P1, PT, R2, R4.reuse, PT ;  /* 0x000000040200720c */ /* 0x080fe20003f24070 */
[----:B------:R-:W-:Y:S01]  /*3d680*/  ISETP.GT.U32.AND P2, PT, R3, R4, PT ;  /* 0x000000040300720c */ /* 0x000fe20003f44070 */
[----:B------:R-:W-:Y:S01]  /*3d690*/  LEA.HI R4, R12, 0x50, RZ, 0x1e ;  /* 0x000000500c047811 */ /* 0x000fe200078ff0ff */
[----:B------:R-:W-:Y:S01]  /*3d6a0*/  ISETP.GT.U32.AND.EX P3, PT, R28, RZ, PT, P3 ;  /* 0x000000ff1c00720c */ /* 0x000fe20003f64130 */
[----:B-1----:R-:W-:Y:S01]  /*3d6b0*/  IMAD.SHL.U32 R14, R14, 0x80, RZ ;  /* 0x000000800e0e7824 */ /* 0x002fe200078e00ff */
[----:B------:R0:W-:Y:S02]  /*3d6c0*/  STL [R1+0x120], R8 ;  /* 0x0001200801007387 */ /* 0x0001e40000100800 */
[----:B------:R-:W-:Y:S01]  /*3d6d0*/  SEL R16, RZ, 0x7fff8, !P3 ;  /* 0x0007fff8ff107807 */ /* 0x000fe20005800000 */
[----:B------:R-:W-:Y:S01]  /*3d6e0*/  IMAD.IADD R4, R14, 0x1, R4 ;  /* 0x000000010e047824 */ /* 0x000fe200078e0204 */
[----:B------:R-:W-:-:S02]  /*3d6f0*/  LOP3.LUT R17, R17, 0x1c, RZ, 0xc0, !PT ;  /* 0x0000001c11117812 */ /* 0x000fc400078ec0ff */
[----:B0-----:R-:W-:Y:S02]  /*3d700*/  IADD3.X R8, RZ, R28, RZ, P4, !PT ;  /* 0x0000001cff087210 */ /* 0x001fe400027fe4ff */
[-C--:B------:R-:W-:Y:S02]  /*3d710*/  ISETP.GT.U32.AND P4, PT, R3, R4.reuse, PT ;  /* 0x000000040300720c */ /* 0x080fe40003f84070 */
[----:B------:R-:W-:Y:S02]  /*3d720*/  ISETP.GT.U32.AND.EX P2, PT, R8, RZ, PT, P2 ;  /* 0x000000ff0800720c */ /* 0x000fe40003f44120 */
[----:B------:R-:W-:Y:S01]  /*3d730*/  ISETP.GT.U32.AND P3, PT, R2, R4, PT ;  /* 0x000000040200720c */ /* 0x000fe20003f64070 */
[----:B---3--:R-:W-:Y:S01]  /*3d740*/  IMAD.SHL.U32 R29, R29, 0x80, RZ ;  /* 0x000000801d1d7824 */ /* 0x008fe200078e00ff */
[----:B------:R-:W-:Y:S02]  /*3d750*/  ISETP.GT.U32.AND.EX P4, PT, R8, RZ, PT, P4 ;  /* 0x000000ff0800720c */ /* 0x000fe40003f84140 */
[----:B------:R-:W-:-:S02]  /*3d760*/  ISETP.GT.U32.AND.EX P1, PT, R9, RZ, PT, P1 ;  /* 0x000000ff0900720c */ /* 0x000fc40003f24110 */
[----:B------:R-:W-:Y:S02]  /*3d770*/  ISETP.GT.U32.AND.EX P3, PT, R9, RZ, PT, P3 ;  /* 0x000000ff0900720c */ /* 0x000fe40003f64130 */
[----:B------:R-:W-:-:S04]  /*3d780*/  LEA.HI R5, R19, R18, RZ, 0x1e ;  /* 0x0000001213057211 */ /* 0x000fc800078ff0ff */
[----:B------:R-:W-:-:S04]  /*3d790*/  IADD3 R5, R5, 0x78, RZ ;  /* 0x0000007805057810 */ /* 0x000fc80007ffe0ff */
[----:B------:R-:W-:Y:S01]  /*3d7a0*/  ISETP.GT.U32.AND P0, PT, R0, R5, PT ;  /* 0x000000050000720c */ /* 0x000fe20003f04070 */
[----:B--2---:R-:W-:Y:S11]  /*3d7b0*/  HMMA.16816.F32 R20, R24, R6, R20 ;  /* 0x000000061814723c */ /* 0x004ff60000001814 */
[----:B------:R-:W-:Y:S11]  /*3d7c0*/  @!UPT UIADD3 URZ, URZ, URZ, URZ ;  /* 0x0000003f3f3ff290 */ /* 0x000ff6000fffe03f */
[----:B------:R-:W-:Y:S01]  /*3d7d0*/  @!UPT UIADD3 URZ, URZ, URZ, URZ ;  /* 0x0000003f3f3ff290 */ /* 0x000fe2000fffe03f */
[----:B------:R-:W-:Y:S01]  /*3d7e0*/  STL.64 [R1+0x30], R20 ;  /* 0x0000301401007387 */ /* 0x000fe20000100a00 */
[----:B------:R-:W-:Y:S02]  /*3d7f0*/  STL [R1+0x38], R22 ;  /* 0x0000381601007387 */ /* 0x000fe40000100800 */
[----:B------:R-:W-:Y:S02]  /*3d800*/  STL [R1+0xcc], R16 ;  /* 0x0000cc1001007387 */ /* 0x000fe40000100800 */
[----:B------:R0:W-:Y:S02]  /*3d810*/  STL [R1+0x1d0c], R4 ;  /* 0x001d0c0401007387 */ /* 0x0001e40000100800 */
[----:B0-----:R-:W-:Y:S02]  /*3d820*/  SEL R4, RZ, 0x1, !P2 ;  /* 0x00000001ff047807 */ /* 0x001fe40005000000 */
[----:B------:R-:W-:-:S03]  /*3d830*/  LEA.HI R16, R17, 0x58, RZ, 0x1e ;  /* 0x0000005811107811 */ /* 0x000fc600078ff0ff */
[----:B------:R0:W-:Y:S01]  /*3d840*/  STL [R1+0x50], R4 ;  /* 0x0000500401007387 */ /* 0x0001e20000100800 */
[----:B------:R-:W-:Y:S01]  /*3d850*/  IADD3 R16, R29, R16, RZ ;  /* 0x000000101d107210 */ /* 0x000fe20007ffe0ff */
[----:B------:R-:W-:-:S03]  /*3d860*/  SEL R29, RZ, 0x1fffe, !P1 ;  /* 0x0001fffeff1d7807 */ /* 0x000fc60004800000 */
[----:B------:R-:W-:Y:S02]  /*3d870*/  ISETP.GT.U32.AND P1, PT, R3, R16, PT ;  /* 0x000000100300720c */ /* 0x000fe40003f24070 */
[----:B0-----:R-:W-:Y:S02]  /*3d880*/  SEL R4, RZ, 0x4, !P4 ;  /* 0x00000004ff047807 */ /* 0x001fe40006000000 */
[----:B------:R-:W-:-:S03]  /*3d890*/  ISETP.GT.U32.AND.EX P1, PT, R8, RZ, PT, P1 ;  /* 0x000000ff0800720c */ /* 0x000fc60003f24110 */
[----:B------:R0:W-:Y:S01]  /*3d8a0*/  STL [R1+0xc8], R4 ;  /* 0x0000c80401007387 */ /* 0x0001e20000100800 */
[----:B------:R-:W-:Y:S02]  /*3d8b0*/  ISETP.GT.U32.AND P2, PT, R2, R16, PT ;  /* 0x000000100200720c */ /* 0x000fe40003f44070 */
[----:B0-----:R-:W-:Y:S02]  /*3d8c0*/  SEL R4, RZ, 0x7fff8, !P3 ;  /* 0x0007fff8ff047807 */ /* 0x001fe40005800000 */
[----:B------:R-:W-:-:S03]  /*3d8d0*/  ISETP.GT.U32.AND.EX P2, PT, R9, RZ, PT, P2 ;  /* 0x000000ff0900720c */ /* 0x000fc60003f44120 */
[----:B------:R0:W-:Y:S01]  /*3d8e0*/  STL [R1+0xc4], R4 ;  /* 0x0000c40401007387 */ /* 0x0001e20000100800 */
[----:B------:R-:W-:Y:S02]  /*3d8f0*/  ISETP.GT.U32.AND P4, PT, R3, R5, PT ;  /* 0x000000050300720c */ /* 0x000fe40003f84070 */
[----:B------:R-:W-:Y:S02]  /*3d900*/  MOV R20, R23 ;  /* 0x0000001700147202 */ /* 0x000fe40000000f00 */
[----:B------:R-:W-:Y:S02]  /*3d910*/  LEA.HI R24, R19, R18, RZ, 0x1e ;  /* 0x0000001213187211 */ /* 0x000fe400078ff0ff */
[----:B0-----:R-:W-:Y:S02]  /*3d920*/  SEL R4, RZ, 0x1, !P1 ;  /* 0x00000001ff047807 */ /* 0x001fe40004800000 */
[----:B------:R-:W-:-:S03]  /*3d930*/  ISETP.GT.U32.AND.EX P4, PT, R8, RZ, PT, P4 ;  /* 0x000000ff0800720c */ /* 0x000fc60003f84140 */
[----:B------:R0:W-:Y:S01]  /*3d940*/  STL [R1+0x5c], R4 ;  /* 0x00005c0401007387 */ /* 0x0001e20000100800 */
[----:B------:R-:W-:Y:S01]  /*3d950*/  IADD3 R24, R24, 0x70, RZ ;  /* 0x0000007018187810 */ /* 0x000fe20007ffe0ff */
[----:B------:R-:W-:Y:S01]  /*3d960*/  FMUL R20, R20, c[0x0][0x188] ;  /* 0x0000620014147a20 */ /* 0x000fe20000400000 */
[----:B0-----:R-:W-:Y:S02]  /*3d970*/  SEL R4, RZ, 0x1fffe, !P2 ;  /* 0x0001fffeff047807 */ /* 0x001fe40005000000 */
[----:B------:R-:W-:-:S03]  /*3d980*/  ISETP.GT.U32.AND P2, PT, R0, R24, PT ;  /* 0x000000180000720c */ /* 0x000fc60003f44070 */
[----:B------:R0:W-:Y:S01]  /*3d990*/  STL [R1+0x58], R4 ;  /* 0x0000580401007387 */ /* 0x0001e20000100800 */
[----:B------:R1:W-:Y:S01]  /*3d9a0*/  STL [R1+0x1d2c], R0 ;  /* 0x001d2c0001007387 */ /* 0x0003e20000100800 */
[----:B0-----:R-:W-:Y:S02]  /*3d9b0*/  SEL R4, RZ, 0x1, !P4 ;  /* 0x00000001ff047807 */ /* 0x001fe40006000000 */
[----:B-1----:R-:W-:-:S03]  /*3d9c0*/  FSEL R0, R20, -INF , !P4 ;  /* 0xff80000014007808 */ /* 0x002fc60006000000 */
[----:B------:R-:W-:Y:S01]  /*3d9d0*/  STL [R1+0x54], R4 ;  /* 0x0000540401007387 */ /* 0x000fe20000100800 */
[----:B------:R-:W2:Y:S02]  /*3d9e0*/  LDL.LU R21, [R1+0x4] ;  /* 0x0000040001157983 */ /* 0x000ea40000300800 */
[----:B------:R0:W-:Y:S02]  /*3d9f0*/  STL [R1+0x16c], R0 ;  /* 0x00016c0001007387 */ /* 0x0001e40000100800 */
[----:B------:R-:W3:Y:S01]  /*3da00*/  LDL.LU R22, [R1+0xc] ;  /* 0x00000c0001167983 */ /* 0x000ee20000300800 */
[-C--:B------:R-:W-:Y:S02]  /*3da10*/  ISETP.GT.U32.AND P3, PT, R3, R24.reuse, PT ;  /* 0x000000180300720c */ /* 0x080fe40003f64070 */
[----:B------:R-:W-:Y:S01]  /*3da20*/  ISETP.GT.U32.AND P1, PT, R2, R24, PT ;  /* 0x000000180200720c */ /* 0x000fe20003f24070 */
[----:B------:R-:W1:Y:S01]  /*3da30*/  S2R R20, SR_TID.X ;  /* 0x0000000000147919 */ /* 0x000e620000002100 */
[----:B------:R-:W-:-:S02]  /*3da40*/  ISETP.GT.U32.AND.EX P3, PT, R8, RZ, PT, P3 ;  /* 0x000000ff0800720c */ /* 0x000fc40003f64130 */
[----:B------:R-:W-:Y:S02]  /*3da50*/  ISETP.GT.U32.AND.EX P1, PT, R9, RZ, PT, P1 ;  /* 0x000000ff0900720c */ /* 0x000fe40003f24110 */
[C---:B------:R-:W-:Y:S02]  /*3da60*/  ISETP.GT.U32.AND P4, PT, R2.reuse, R5, PT ;  /* 0x000000050200720c */ /* 0x040fe40003f84070 */
[----:B------:R-:W-:Y:S02]  /*3da70*/  SEL R5, RZ, 0x4, !P3 ;  /* 0x00000004ff057807 */ /* 0x000fe40005800000 */
[----:B0-----:R-:W-:Y:S01]  /*3da80*/  SEL R0, RZ, 0x7fff8, !P1 ;  /* 0x0007fff8ff007807 */ /* 0x001fe20004800000 */
[-C--:B------:R-:W-:Y:S01]  /*3da90*/  ISETP.GT.U32.AND P3, PT, R3, R15.reuse, PT ;  /* 0x0000000f0300720c */ /* 0x080fe20003f64070 */
[----:B------:R-:W-:Y:S02]  /*3daa0*/  ISETP.GT.U32.AND P1, PT, R2, R15, PT ;  /* 0x0000000f0200720c */ /* 0x000fe40003f24070 */
[----:B------:R-:W0:Y:S01]  /*3dab0*/  S2R R15, SR_CTAID.X ;  /* 0x00000000000f7919 */ /* 0x000e220000002500 */
[----:B------:R-:W-:-:S03]  /*3dac0*/  ISETP.GT.U32.AND.EX P4, PT, R9, RZ, PT, P4 ;  /* 0x000000ff0900720c */ /* 0x000fc60003f84140 */
[----:B------:R4:W-:Y:S01]  /*3dad0*/  STL [R1+0x1d68], R5 ;  /* 0x001d680501007387 */ /* 0x0009e20000100800 */
[----:B------:R1:W-:Y:S02]  /*3dae0*/  STL [R1+0x1d6c], R0 ;  /* 0x001d6c0001007387 */ /* 0x0003e40000100800 */
[----:B------:R-:W3:Y:S02]  /*3daf0*/  LDL.LU R24, [R1+0xe0] ;  /* 0x0000e00001187983 */ /* 0x000ee40000300800 */
[----:B------:R-:W3:Y:S01]  /*3db00*/  LDL.LU R25, [R1+0xe4] ;  /* 0x0000e40001197983 */ /* 0x000ee20000300800 */
[----:B------:R-:W3:Y:S01]  /*3db10*/  LDL.LU R26, [R1+0xe8] ;  /* 0x0000e800011a7983 */ /* 0x000ee20000300800 */
[----:B------:R-:W-:Y:S01]  /*3db20*/  ISETP.GT.U32.AND.EX P3, PT, R8, RZ, PT, P3 ;  /* 0x000000ff0800720c */ /* 0x000fe20003f64130 */
[----:B------:R-:W3:Y:S01]  /*3db30*/  LDL.LU R27, [R1+0xec] ;  /* 0x0000ec00011b7983 */ /* 0x000ee20000300800 */
[----:B----4-:R-:W-:Y:S02]  /*3db40*/  SEL R5, RZ, 0x1fffe, !P4 ;  /* 0x0001fffeff057807 */ /* 0x010fe40006000000 */
[----:B-1----:R-:W-:Y:S01]  /*3db50*/  LOP3.LUT R20, R20, 0x1c, RZ, 0xc0, !PT ;  /* 0x0000001c14147812 */ /* 0x002fe200078ec0ff */
[----:B------:R-:W-:Y:S02]  /*3db60*/  STL [R1+0x1d24], R28 ;  /* 0x001d241c01007387 */ /* 0x000fe40000100800 */
[----:B------:R1:W-:Y:S01]  /*3db70*/  STL [R1+0x1d70], R5 ;  /* 0x001d700501007387 */ /* 0x0003e20000100800 */
[C---:B------:R-:W-:Y:S01]  /*3db80*/  LEA.HI R0, R20.reuse, 0x10, RZ, 0x1e ;  /* 0x0000001014007811 */ /* 0x040fe200078ff0ff */
[----:B------:R-:W-:Y:S01]  /*3db90*/  LEA.HI R20, R20, 0x18, RZ, 0x1e ;  /* 0x0000001814147811 */ /* 0x000fe200078ff0ff */
[----:B------:R-:W-:-:S02]  /*3dba0*/  ISETP.GT.U32.AND.EX P1, PT, R9, RZ, PT, P1 ;  /* 0x000000ff0900720c */ /* 0x000fc40003f24110 */
[----:B0-----:R-:W-:Y:S02]  /*3dbb0*/  SHF.L.U32 R15, R15, 0x7, RZ ;  /* 0x000000070f0f7819 */ /* 0x001fe400000006ff */
[----:B-1----:R-:W-:Y:S02]  /*3dbc0*/  SEL R5, RZ, 0x4, !P3 ;  /* 0x00000004ff057807 */ /* 0x002fe40005800000 */
[----:B------:R-:W-:Y:S01]  /*3dbd0*/  ISETP.GT.U32.AND.EX P0, PT, R28, RZ, PT, P0 ;  /* 0x000000ff1c00720c */ /* 0x000fe20003f04100 */
[C---:B------:R-:W-:Y:S01]  /*3dbe0*/  IMAD.IADD R0, R15.reuse, 0x1, R0 ;  /* 0x000000010f007824 */ /* 0x040fe200078e0200 */
[----:B------:R-:W-:Y:S01]  /*3dbf0*/  IADD3 R20, R15, R20, RZ ;  /* 0x000000140f147210 */ /* 0x000fe20007ffe0ff */
[----:B------:R0:W-:Y:S04]  /*3dc00*/  STL [R1+0x88], R5 ;  /* 0x0000880501007387 */ /* 0x0001e80000100800 */
[----:B------:R-:W1:Y:S01]  /*3dc10*/  S2R R15, SR_TID.X ;  /* 0x00000000000f7919 */ /* 0x000e620000002100 */
[----:B0-----:R-:W-:Y:S01]  /*3dc20*/  SEL R5, RZ, 0x7fff8, !P1 ;  /* 0x0007fff8ff057807 */ /* 0x001fe20004800000 */
[C---:B------:R-:W-:Y:S01]  /*3dc30*/  ISETP.GT.U32.AND P1, PT, R3.reuse, R0, PT ;  /* 0x000000000300720c */ /* 0x040fe20003f24070 */
[----:B------:R-:W-:Y:S01]  /*3dc40*/  SEL R0, RZ, 0x1, !P0 ;  /* 0x00000001ff007807 */ /* 0x000fe20004000000 */
[----:B------:R-:W-:-:S02]  /*3dc50*/  ISETP.GT.U32.AND P0, PT, R3, R20, PT ;  /* 0x000000140300720c */ /* 0x000fc40003f04070 */
[----:B------:R-:W0:Y:S01]  /*3dc60*/  S2R R20, SR_CTAID.X ;  /* 0x0000000000147919 */ /* 0x000e220000002500 */
[----:B------:R-:W-:Y:S02]  /*3dc70*/  ISETP.GT.U32.AND.EX P2, PT, R28, RZ, PT, P2 ;  /* 0x000000ff1c00720c */ /* 0x000fe40003f44120 */
[----:B-1----:R-:W-:-:S04]  /*3dc80*/  LOP3.LUT R15, R15, 0x1c, RZ, 0xc0, !PT ;  /* 0x0000001c0f0f7812 */ /* 0x002fc800078ec0ff */
[----:B------:R-:W-:Y:S01]  /*3dc90*/  LEA.HI R15, R15, 0x20, RZ, 0x1e ;  /* 0x000000200f0f7811 */ /* 0x000fe200078ff0ff */
[----:B------:R1:W-:Y:S01]  /*3dca0*/  STL [R1+0x84], R5 ;  /* 0x0000840501007387 */ /* 0x0003e20000100800 */
[----:B0-----:R-:W-:Y:S01]  /*3dcb0*/  IMAD.SHL.U32 R20, R20, 0x80, RZ ;  /* 0x0000008014147824 */ /* 0x001fe200078e00ff */
[----:B-1----:R-:W-:-:S04]  /*3dcc0*/  SEL R5, RZ, 0x1fffe, !P2 ;  /* 0x0001fffeff057807 */ /* 0x002fc80005000000 */
[----:B------:R-:W-:-:S04]  /*3dcd0*/  IADD3 R15, R20, R15, RZ ;  /* 0x0000000f140f7210 */ /* 0x000fc80007ffe0ff */
[----:B------:R-:W-:Y:S02]  /*3dce0*/  ISETP.GT.U32.AND P2, PT, R3, R15, PT ;  /* 0x0000000f0300720c */ /* 0x000fe40003f44070 */
[----:B------:R-:W0:Y:S01]  /*3dcf0*/  S2R R15, SR_CTAID.X ;  /* 0x00000000000f7919 */ /* 0x000e220000002500 */
[----:B------:R-:W-:-:S04]  /*3dd00*/  LOP3.LUT R4, R13, 0x1c, RZ, 0xc0, !PT ;  /* 0x0000001c0d047812 */ /* 0x000fc800078ec0ff */
[----:B------:R-:W-:Y:S01]  /*3dd10*/  LEA.HI R28, R4, R14, RZ, 0x1e ;  /* 0x0000000e041c7211 */ /* 0x000fe200078ff0ff */
[----:B------:R-:W-:-:S03]  /*3dd20*/  LOP3.LUT R13, R13, 0x1c, RZ, 0xc0, !PT ;  /* 0x0000001c0d0d7812 */ /* 0x000fc600078ec0ff */
[----:B------:R-:W-:Y:S02]  /*3dd30*/  ISETP.GT.U32.AND P4, PT, R3, R28, PT ;  /* 0x0000001c0300720c */ /* 0x000fe40003f84070 */
[----:B------:R-:W-:Y:S02]  /*3dd40*/  LEA.HI R13, R13, 0x48, RZ, 0x1e ;  /* 0x000000480d0d7811 */ /* 0x000fe400078ff0ff */
[----:B------:R-:W-:Y:S01]  /*3dd50*/  ISETP.GT.U32.AND.EX P4, PT, R8, RZ, PT, P4 ;  /* 0x000000ff0800720c */ /* 0x000fe20003f84140 */
[----:B0-----:R-:W-:-:S05]  /*3dd60*/  IMAD.SHL.U32 R15, R15, 0x80, RZ ;  /* 0x000000800f0f7824 */ /* 0x001fca00078e00ff */
[----:B------:R-:W-:Y:S01]  /*3dd70*/  IADD3 R13, R15, R13, RZ ;  /* 0x0000000d0f0d7210 */ /* 0x000fe20007ffe0ff */
[----:B--2---:R-:W-:Y:S02]  /*3dd80*/  FMUL R21, R21, c[0x0][0x188] ;  /* 0x0000620015157a20 */ /* 0x004fe40000400000 */
[----:B---3--:R-:W-:-:S03]  /*3dd90*/  FMUL R20, R22, c[0x0][0x188] ;  /* 0x0000620016147a20 */ /* 0x008fc60000400000 */
[----:B------:R-:W-:Y:S02]  /*3dda0*/  FSEL R22, R21, -INF , !P4 ;  /* 0xff80000015167808 */ /* 0x000fe40006000000 */
[----:B------:R-:W2:Y:S03]  /*3ddb0*/  LDL.LU R21, [R1+0x8] ;  /* 0x0000080001157983 */ /* 0x000ea60000300800 */
[----:B------:R0:W-:Y:S01]  /*3ddc0*/  STL [R1+0x124], R22 ;  /* 0x0001241601007387 */ /* 0x0001e20000100800 */
[----:B------:R-:W-:Y:S01]  /*3ddd0*/  ISETP.GT.U32.AND P4, PT, R3, R13, PT ;  /* 0x0000000d0300720c */ /* 0x000fe20003f84070 */
[----:B0-----:R-:W3:Y:S01]  /*3dde0*/  LDL.LU R22, [R1+0x94] ;  /* 0x0000940001167983 */ /* 0x001ee20000300800 */
[----:B------:R-:W4:Y:S03]  /*3ddf0*/  LDL.LU R13, [R1+0x1d98] ;  /* 0x001d9800010d7983 */ /* 0x000f260000300800 */
[----:B------:R-:W0:Y:S04]  /*3de00*/  S2R R19, SR_TID.X ;  /* 0x0000000000137919 */ /* 0x000e280000002100 */
[----:B------:R-:W1:Y:S01]  /*3de10*/  S2R R18, SR_TID.X ;  /* 0x0000000000127919 */ /* 0x000e620000002100 */
[----:B------:R-:W-:-:S05]  /*3de20*/  LEA.HI R23, R4, 0x8, RZ, 0x1e ;  /* 0x0000000804177811 */ /* 0x000fca00078ff0ff */
[----:B------:R-:W-:-:S05]  /*3de30*/  IMAD.IADD R23, R14, 0x1, R23 ;  /* 0x000000010e177824 */ /* 0x000fca00078e0217 */
[----:B------:R-:W-:Y:S02]  /*3de40*/  ISETP.GT.U32.AND P3, PT, R3, R23, PT ;  /* 0x000000170300720c */ /* 0x000fe40003f64070 */
[----:B0-----:R-:W-:Y:S01]  /*3de50*/  LOP3.LUT R17, R19, 0x7, RZ, 0xc0, !PT ;  /* 0x0000000713117812 */ /* 0x001fe200078ec0ff */
[----:B-1----:R-:W-:-:S04]  /*3de60*/  LOP3.LUT R19, R18, 0x7, RZ, 0xc0, !PT ;  /* 0x0000000712137812 */ /* 0x002fc800078ec0ff */
[----:B------:R-:W-:Y:S01]  /*3de70*/  IMAD.SHL.U32 R16, R17, 0x10, RZ ;  /* 0x0000001011107824 */ /* 0x000fe200078e00ff */
[----:B------:R-:W-:-:S03]  /*3de80*/  SHF.L.U32 R17, R18, 0x1, RZ ;  /* 0x0000000112117819 */ /* 0x000fc600000006ff */
[----:B------:R-:W-:Y:S01]  /*3de90*/  IMAD R19, R19, 0x100, R16 ;  /* 0x0000010013137824 */ /* 0x000fe200078e0210 */
[----:B------:R-:W-:Y:S02]  /*3dea0*/  ISETP.GT.U32.AND.EX P3, PT, R8, RZ, PT, P3 ;  /* 0x000000ff0800720c */ /* 0x000fe40003f64130 */
[----:B------:R-:W-:Y:S02]  /*3deb0*/  LOP3.LUT R18, R18, 0x10, RZ, 0xc0, !PT ;  /* 0x0000001012127812 */ /* 0x000fe400078ec0ff */
[----:B------:R-:W-:Y:S02]  /*3dec0*/  LOP3.LUT R19, R19, 0x10, R17, 0x78, !PT ;  /* 0x0000001013137812 */ /* 0x000fe400078e7811 */
[----:B------:R-:W-:Y:S02]  /*3ded0*/  FSEL R20, R20, -INF , !P3 ;  /* 0xff80000014147808 */ /* 0x000fe40005800000 */
[----:B------:R-:W-:-:S03]  /*3dee0*/  LEA R19, R18, R19, 0x7 ;  /* 0x0000001312137211 */ /* 0x000fc600078e38ff */
[----:B------:R0:W-:Y:S01]  /*3def0*/  STL [R1+0x128], R20 ;  /* 0x0001281401007387 */ /* 0x0001e20000100800 */
[----:B------:R-:W-:-:S03]  /*3df00*/  LOP3.LUT R19, R19, 0x60, RZ, 0x3c, !PT ;  /* 0x0000006013137812 */ /* 0x000fc600078e3cff */
[----:B------:R-:W1:Y:S04]  /*3df10*/  S2R R15, SR_CTAID.X ;  /* 0x00000000000f7919 */ /* 0x000e680000002500 */
[----:B------:R-:W1:Y:S04]  /*3df20*/  LDSM.16.MT88.4 R16, [R19+0x1f000] ;  /* 0x01f000001310783b */ /* 0x000e680000004200 */
[----:B0-----:R-:W0:Y:S01]  /*3df30*/  S2R R20, SR_TID.X ;  /* 0x0000000000147919 */ /* 0x001e220000002100 */
[----:B-1----:R-:W-:Y:S01]  /*3df40*/  IMAD.SHL.U32 R15, R15, 0x80, RZ ;  /* 0x000000800f0f7824 */ /* 0x002fe200078e00ff */
[----:B0-----:R-:W-:-:S04]  /*3df50*/  LOP3.LUT R20, R20, 0x1c, RZ, 0xc0, !PT ;  /* 0x0000001c14147812 */ /* 0x001fc800078ec0ff */
[----:B------:R-:W-:-:S04]  /*3df60*/  LEA.HI R20, R20, 0x40, RZ, 0x1e ;  /* 0x0000004014147811 */ /* 0x000fc800078ff0ff */
[----:B------:R-:W-:Y:S02]  /*3df70*/  IADD3 R20, R15, R20, RZ ;  /* 0x000000140f147210 */ /* 0x000fe40007ffe0ff */
[----:B------:R-:W2:Y:S02]  /*3df80*/  LDL.LU R15, [R1+0x1d94] ;  /* 0x001d9400010f7983 */ /* 0x000ea40000300800 */
[----:B------:R-:W-:Y:S01]  /*3df90*/  ISETP.GT.U32.AND P3, PT, R3, R20, PT ;  /* 0x000000140300720c */ /* 0x000fe20003f64070 */
[----:B------:R-:W-:Y:S01]  /*3dfa0*/  HMMA.16816.F32 R24, R16, R6, R24 ;  /* 0x000000061018723c */ /* 0x000fe20000001818 */
[----:B------:R-:W-:Y:S11]  /*3dfb0*/  LEA.HI R12, R12, 0x38, RZ, 0x1e ;  /* 0x000000380c0c7811 */ /* 0x000ff600078ff0ff */
[----:B------:R-:W-:Y:S11]  /*3dfc0*/  @!UPT UIADD3 URZ, URZ, URZ, URZ ;  /* 0x0000003f3f3ff290 */ /* 0x000ff6000fffe03f */
[----:B------:R-:W-:Y:S01]  /*3dfd0*/  STL.64 [R1+0x1d80], R26 ;  /* 0x001d801a01007387 */ /* 0x000fe20000100a00 */
[----:B------:R0:W-:Y:S03]  /*3dfe0*/  STL.64 [R1+0x1d78], R24 ;  /* 0x001d781801007387 */ /* 0x0001e60000100a00 */
[----:B0-----:R-:W3:Y:S01]  /*3dff0*/  LDL.LU R24, [R1+0x100] ;  /* 0x0001000001187983 */ /* 0x001ee20000300800 */
[----:B------:R-:W3:Y:S02]  /*3e000*/  LDL.LU R25, [R1+0x104] ;  /* 0x0001040001197983 */ /* 0x000ee40000300800 */
[----:B------:R-:W3:Y:S02]  /*3e010*/  LDL.LU R26, [R1+0x108] ;  /* 0x00010800011a7983 */ /* 0x000ee40000300800 */
[----:B------:R-:W3:Y:S01]  /*3e020*/  LDL.LU R27, [R1+0x10c] ;  /* 0x00010c00011b7983 */ /* 0x000ee20000300800 */
[----:B------:R0:W-:Y:S04]  /*3e030*/  STL [R1+0x1d08], R6 ;  /* 0x001d080601007387 */ /* 0x0001e80000100800 */
[----:B0-----:R-:W3:Y:S01]  /*3e040*/  LDL.LU R6, [R1+0x9c] ;  /* 0x00009c0001067983 */ /* 0x001ee20000300800 */
[----:B------:R0:W-:Y:S03]  /*3e050*/  STL [R1+0x1d04], R7 ;  /* 0x001d040701007387 */ /* 0x0001e60000100800 */
[----:B0-----:R-:W3:Y:S01]  /*3e060*/  LDL.LU R7, [R1+0x2c] ;  /* 0x00002c0001077983 */ /* 0x001ee20000300800 */
[----:B----4-:R-:W-:-:S03]  /*3e070*/  FMUL R20, R13, c[0x0][0x188] ;  /* 0x000062000d147a20 */ /* 0x010fc60000400000 */
[----:B------:R-:W0:Y:S02]  /*3e080*/  S2R R13, SR_CTAID.X ;  /* 0x00000000000d7919 */ /* 0x000e240000002500 */
[----:B0-----:R-:W-:-:S05]  /*3e090*/  IMAD.SHL.U32 R13, R13, 0x80, RZ ;  /* 0x000000800d0d7824 */ /* 0x001fca00078e00ff */
[----:B------:R-:W-:Y:S01]  /*3e0a0*/  IADD3 R12, R13, R12, RZ ;  /* 0x0000000c0d0c7210 */ /* 0x000fe20007ffe0ff */
[----:B------:R-:W-:Y:S02]  /*3e0b0*/  FMUL R13, R11, c[0x0][0x188] ;  /* 0x000062000b0d7a20 */ /* 0x000fe40000400000 */
[----:B------:R-:W3:Y:S01]  /*3e0c0*/  LDL.LU R11, [R1+0x1d90] ;  /* 0x001d9000010b7983 */ /* 0x000ee20000300800 */
[C---:B------:R-:W-:Y:S02]  /*3e0d0*/  ISETP.GT.U32.AND.EX P1, PT, R8.reuse, RZ, PT, P1 ;  /* 0x000000ff0800720c */ /* 0x040fe40003f24110 */
[----:B------:R-:W-:Y:S02]  /*3e0e0*/  ISETP.GT.U32.AND.EX P0, PT, R8, RZ, PT, P0 ;  /* 0x000000ff0800720c */ /* 0x000fe40003f04100 */
[----:B------:R-:W-:Y:S01]  /*3e0f0*/  FSEL R20, R20, -INF , !P1 ;  /* 0xff80000014147808 */ /* 0x000fe20004800000 */
[----:B------:R-:W-:-:S04]  /*3e100*/  ISETP.GT.U32.AND P1, PT, R3, R12, PT ;  /* 0x0000000c0300720c */ /* 0x000fc80003f24070 */
[----:B------:R0:W-:Y:S04]  /*3e110*/  STL [R1+0x12c], R20 ;  /* 0x00012c1401007387 */ /* 0x0001e80000100800 */
[----:B0-----:R-:W4:Y:S01]  /*3e120*/  LDL.LU R20, [R1] ;  /* 0x0000000001147983 */ /* 0x001f220000300800 */
[----:B------:R-:W4:Y:S02]  /*3e130*/  LDL.LU R12, [R1+0x1d8c] ;  /* 0x001d8c00010c7983 */ /* 0x000f240000300800 */
[----:B--2---:R-:W-:-:S05]  /*3e140*/  FMUL R15, R15, c[0x0][0x188] ;  /* 0x000062000f0f7a20 */ /* 0x004fca0000400000 */
[----:B------:R-:W-:-:S05]  /*3e150*/  FSEL R15, R15, -INF , !P0 ;  /* 0xff8000000f0f7808 */ /* 0x000fca0004000000 */
[----:B------:R0:W-:Y:S04]  /*3e160*/  STL [R1+0x154], R15 ;  /* 0x0001540f01007387 */ /* 0x0001e80000100800 */
[----:B0-----:R-:W0:Y:S01]  /*3e170*/  S2R R15, SR_TID.X ;  /* 0x00000000000f7919 */ /* 0x001e220000002100 */
[----:B------:R-:W-:Y:S02]  /*3e180*/  ISETP.GT.U32.AND.EX P2, PT, R8, RZ, PT, P2 ;  /* 0x000000ff0800720c */ /* 0x000fe40003f44120 */
[----:B------:R-:W-:Y:S02]  /*3e190*/  LEA.HI R4, R4, 0x28, RZ, 0x1e ;  /* 0x0000002804047811 */ /* 0x000fe400078ff0ff */
[----:B------:R-:W-:-:S03]  /*3e1a0*/  FSEL R13, R13, -INF , !P2 ;  /* 0xff8000000d0d7808 */ /* 0x000fc60005000000 */
[----:B------:R-:W-:Y:S01]  /*3e1b0*/  IMAD.IADD R4, R14, 0x1, R4 ;  /* 0x000000010e047824 */ /* 0x000fe200078e0204 */
[----:B0-----:R-:W-:-:S04]  /*3e1c0*/  LOP3.LUT R15, R15, 0x1c, RZ, 0xc0, !PT ;  /* 0x0000001c0f0f7812 */ /* 0x001fc800078ec0ff */
[----:B------:R-:W-:-:S04]  /*3e1d0*/  LEA.HI R15, R15, 0x30, RZ, 0x1e ;  /* 0x000000300f0f7811 */ /* 0x000fc800078ff0ff */
[----:B------:R-:W-:Y:S02]  /*3e1e0*/  IADD3 R15, R14, R15, RZ ;  /* 0x0000000f0e0f7210 */ /* 0x000fe40007ffe0ff */
[----:B------:R-:W2:Y:S01]  /*3e1f0*/  LDL.LU R14, [R1+0x1d88] ;  /* 0x001d8800010e7983 */ /* 0x000ea20000300800 */
[----:B------:R0:W-:Y:S01]  /*3e200*/  STL [R1+0x15c], R13 ;  /* 0x00015c0d01007387 */ /* 0x0001e20000100800 */
[----:B---3--:R-:W-:Y:S02]  /*3e210*/  HMMA.16816.F32 R16, R16, R10, R24 ;  /* 0x0000000a1010723c */ /* 0x008fe40000001818 */
[----:B------:R-:W3:Y:S01]  /*3e220*/  LDL.LU.64 R26, [R1+0x1d80] ;  /* 0x001d8000011a7983 */ /* 0x000ee20000300a00 */
[----:B------:R-:W2:Y:S01]  /*3e230*/  LDL.LU.64 R24, [R1+0x1d78] ;  /* 0x001d780001187983 */ /* 0x000ea20000300a00 */
[C---:B------:R-:W-:Y:S02]  /*3e240*/  ISETP.GT.U32.AND P0, PT, R3.reuse, R15, PT ;  /* 0x0000000f0300720c */ /* 0x040fe40003f04070 */
[----:B------:R-:W-:Y:S01]  /*3e250*/  ISETP.GT.U32.AND P2, PT, R3, R4, PT ;  /* 0x000000040300720c */ /* 0x000fe20003f44070 */
[----:B------:R-:W-:-:S02]  /*3e260*/  FMUL R3, R22, c[0x0][0x188] ;  /* 0x0000620016037a20 */ /* 0x000fc40000400000 */
[----:B------:R-:W1:Y:S01]  /*3e270*/  S2R R22, SR_TID.X ;  /* 0x0000000000167919 */ /* 0x000e620000002100 */
[----:B0-----:R-:W-:Y:S02]  /*3e280*/  FMUL R13, R21, c[0x0][0x188] ;  /* 0x00006200150d7a20 */ /* 0x001fe40000400000 */
[----:B------:R-:W0:Y:S01]  /*3e290*/  S2R R21, SR_TID.X ;  /* 0x0000000000157919 */ /* 0x000e220000002100 */
[C---:B------:R-:W-:Y:S02]  /*3e2a0*/  ISETP.GT.U32.AND.EX P3, PT, R8.reuse, RZ, PT, P3 ;  /* 0x000000ff0800720c */ /* 0x040fe40003f64130 */
[C---:B------:R-:W-:Y:S02]  /*3e2b0*/  ISETP.GT.U32.AND.EX P4, PT, R8.reuse, RZ, PT, P4 ;  /* 0x000000ff0800720c */ /* 0x040fe40003f84140 */
[C---:B------:R-:W-:Y:S02]  /*3e2c0*/  ISETP.GT.U32.AND.EX P1, PT, R8.reuse, RZ, PT, P1 ;  /* 0x000000ff0800720c */ /* 0x040fe40003f24110 */
[----:B------:R-:W-:-:S02]  /*3e2d0*/  ISETP.GT.U32.AND.EX P0, PT, R8, RZ, PT, P0 ;  /* 0x000000ff0800720c */ /* 0x000fc40003f04100 */
[----:B------:R-:W-:Y:S02]  /*3e2e0*/  ISETP.GT.U32.AND.EX P2, PT, R8, RZ, PT, P2 ;  /* 0x000000ff0800720c */ /* 0x000fe40003f44120 */
[----:B------:R-:W-:Y:S01]  /*3e2f0*/  FSEL R3, R3, -INF , !P3 ;  /* 0xff80000003037808 */ /* 0x000fe20005800000 */
[----:B------:R-:W-:Y:S01]  /*3e300*/  FMUL R8, R6, c[0x0][0x188] ;  /* 0x0000620006087a20 */ /* 0x000fe20000400000 */
[----:B------:R-:W-:Y:S02]  /*3e310*/  ISETP.GT.U32.AND P3, PT, R2, R23, PT ;  /* 0x000000170200720c */ /* 0x000fe40003f64070 */
[----:B-1----:R-:W-:Y:S02]  /*3e320*/  LOP3.LUT R22, R22, 0x7, RZ, 0xc0, !PT ;  /* 0x0000000716167812 */ /* 0x002fe400078ec0ff */
[C---:B0-----:R-:W-:Y:S02]  /*3e330*/  LOP3.LUT R23, R21.reuse, 0x7, RZ, 0xc0, !PT ;  /* 0x0000000715177812 */ /* 0x041fe400078ec0ff */
[----:B------:R-:W-:Y:S01]  /*3e340*/  SHF.L.U32 R6, R22, 0x4, RZ ;  /* 0x0000000416067819 */ /* 0x000fe200000006ff */
[----:B------:R-:W-:-:S03]  /*3e350*/  IMAD.SHL.U32 R22, R21, 0x2, RZ ;  /* 0x0000000215167824 */ /* 0x000fc600078e00ff */
[----:B------:R-:W-:-:S04]  /*3e360*/  LEA R23, R23, R6, 0x8 ;  /* 0x0000000617177211 */ /* 0x000fc800078e40ff */
[----:B------:R-:W-:Y:S02]  /*3e370*/  LOP3.LUT R23, R23, 0x10, R22, 0x78, !PT ;  /* 0x0000001017177812 */ /* 0x000fe400078e7816 */
[----:B------:R-:W0:Y:S01]  /*3e380*/  S2R R22, SR_TID.X ;  /* 0x0000000000167919 */ /* 0x000e220000002100 */
[----:B------:R-:W-:Y:S01]  /*3e390*/  LOP3.LUT R21, R21, 0x10, RZ, 0xc0, !PT ;  /* 0x0000001015157812 */ /* 0x000fe200078ec0ff */
[----:B------:R-:W-:Y:S02]  /*3e3a0*/  IMAD.MOV.U32 R4, RZ, RZ, R19 ;  /* 0x000000ffff047224 */ /* 0x000fe400078e0013 */
[----:B------:R-:W-:Y:S01]  /*3e3b0*/  STL.64 [R1+0x10], R16 ;  /* 0x0000101001007387 */ /* 0x000fe20000100a00 */
[----:B------:R-:W-:Y:S02]  /*3e3c0*/  STL [R1+0x18], R18 ;  /* 0x0000181201007387 */ /* 0x000fe40000100800 */
[----:B------:R-:W-:Y:S01]  /*3e3d0*/  IMAD R23, R21, 0x80, R23 ;  /* 0x0000008015177824 */ /* 0x000fe200078e0217 */
[----:B------:R1:W-:Y:S04]  /*3e3e0*/  STL [R1+0x1d14], R4 ;  /* 0x001d140401007387 */ /* 0x0003e80000100800 */
[----:B------:R-:W-:-:S02]  /*3e3f0*/  LOP3.LUT R23, R23, 0x20, RZ, 0x3c, !PT ;  /* 0x0000002017177812 */ /* 0x000fc400078e3cff */
[----:B-1----:R-:W-:Y:S01]  /*3e400*/  FSEL R4, R8, -INF , !P4 ;  /* 0xff80000008047808 */ /* 0x002fe20006000000 */
[----:B----4-:R-:W-:-:S04]  /*3e410*/  FMUL R15, R20, c[0x0][0x188] ;  /* 0x00006200140f7a20 */ /* 0x010fc80000400000 */
[----:B------:R-:W-:Y:S01]  /*3e420*/  STL [R1+0x168], R4 ;  /* 0x0001680401007387 */ /* 0x000fe20000100800 */
[----:B------:R1:W-:Y:S02]  /*3e430*/  STL [R1+0x164], R3 ;  /* 0x0001640301007387 */ /* 0x0003e40000100800 */
[----:B-1----:R-:W-:Y:S01]  /*3e440*/  FMUL R3, R7, c[0x0][0x188] ;  /* 0x0000620007037a20 */ /* 0x002fe20000400000 */
[----:B0-----:R-:W-:Y:S02]  /*3e450*/  LOP3.LUT R7, R22, 0x1c, RZ, 0xc0, !PT ;  /* 0x0000001c16077812 */ /* 0x001fe400078ec0ff */
[----:B------:R-:W0:Y:S02]  /*3e460*/  LDSM.16.MT88.4 R20, [R23+0x1f080] ;  /* 0x01f080001714783b */ /* 0x000e240000004200 */
[----:B------:R-:W-:Y:S02]  /*3e470*/  FSEL R3, R3, -INF , !P2 ;  /* 0xff80000003037808 */ /* 0x000fe40005000000 */
[----:B------:R-:W1:Y:S04]  /*3e480*/  S2R R6, SR_CTAID.X ;  /* 0x0000000000067919 */ /* 0x000e680000002500 */
[----:B0-----:R-:W-:Y:S01]  /*3e490*/  STL.64 [R1+0x1d60], R22 ;  /* 0x001d601601007387 */ /* 0x001fe20000100a00 */
[----:B------:R-:W-:Y:S01]  /*3e4a0*/  STL.64 [R1+0x1d58], R20 ;  /* 0x001d581401007387 */ /* 0x000fe20000100a00 */
[----:B-1----:R-:W-:-:S02]  /*3e4b0*/  SHF.L.U32 R6, R6, 0x7, RZ ;  /* 0x0000000706067819 */ /* 0x002fc400000006ff */
[----:B------:R-:W-:-:S05]  /*3e4c0*/  LEA.HI R7, R7, 0x10, RZ, 0x1e ;  /* 0x0000001007077811 */ /* 0x000fca00078ff0ff */
[----:B------:R-:W-:Y:S02]  /*3e4d0*/  IMAD.IADD R7, R6, 0x1, R7 ;  /* 0x0000000106077824 */ /* 0x000fe400078e0207 */
[----:B------:R-:W0:Y:S02]  /*3e4e0*/  S2R R6, SR_TID.X ;  /* 0x0000000000067919 */ /* 0x000e240000002100 */
[----:B0-----:R-:W-:-:S04]  /*3e4f0*/  LOP3.LUT R6, R6, 0x1c, RZ, 0xc0, !PT ;  /* 0x0000001c06067812 */ /* 0x001fc800078ec0ff */
[----:B------:R-:W-:Y:S02]  /*3e500*/  LEA.HI R19, R6, 0x18, RZ, 0x1e ;  /* 0x0000001806137811 */ /* 0x000fe400078ff0ff */
[----:B------:R-:W0:Y:S01]  /*3e510*/  S2R R6, SR_TID.X ;  /* 0x0000000000067919 */ /* 0x000e220000002100 */
[----:B---3--:R-:W-:-:S05]  /*3e520*/  FMUL R8, R27, c[0x0][0x188] ;  /* 0x000062001b087a20 */ /* 0x008fca0000400000 */
[----:B------:R-:W-:-:S05]  /*3e530*/  FSEL R4, R8, -INF , !P1 ;  /* 0xff80000008047808 */ /* 0x000fca0004800000 */
[----:B------:R-:W-:Y:S01]  /*3e540*/  STL [R1+0x160], R4 ;  /* 0x0001600401007387 */ /* 0x000fe20000100800 */
[----:B------:R1:W-:Y:S03]  /*3e550*/  STL [R1+0x150], R3 ;  /* 0x0001500301007387 */ /* 0x0003e60000100800 */
[----:B-1----:R-:W3:Y:S01]  /*3e560*/  LDL.LU R3, [R1+0x20] ;  /* 0x0000200001037983 */ /* 0x002ee20000300800 */
[----:B------:R-:W-:Y:S02]  /*3e570*/  ISETP.GT.U32.AND P1, PT, R2, R7, PT ;  /* 0x000000070200720c */ /* 0x000fe40003f24070 */
[----:B------:R-:W1:Y:S02]  /*3e580*/  S2R R7, SR_CTAID.X ;  /* 0x0000000000077919 */ /* 0x000e640000002500 */
[----:B-1----:R-:W-:-:S05]  /*3e590*/  SHF.L.U32 R7, R7, 0x7, RZ ;  /* 0x0000000707077819 */ /* 0x002fca00000006ff */
[----:B------:R-:W-:Y:S02]  /*3e5a0*/  IMAD.IADD R19, R7, 0x1, R19 ;  /* 0x0000000107137824 */ /* 0x000fe400078e0213 */
[----:B------:R-:W1:Y:S01]  /*3e5b0*/  S2R R7, SR_TID.X ;  /* 0x0000000000077919 */ /* 0x000e620000002100 */
[----:B0-----:R-:W-:Y:S02]  /*3e5c0*/  LOP3.LUT R6, R6, 0x7, RZ, 0xc0, !PT ;  /* 0x0000000706067812 */ /* 0x001fe400078ec0ff */
[----:B------:R-:W-:Y:S02]  /*3e5d0*/  ISETP.GT.U32.AND P2, PT, R2, R19, PT ;  /* 0x000000130200720c */ /* 0x000fe40003f44070 */
[----:B------:R-:W-:Y:S02]  /*3e5e0*/  SHF.L.U32 R18, R6, 0x4, RZ ;  /* 0x0000000406127819 */ /* 0x000fe400000006ff */
[C---:B-1----:R-:W-:Y:S01]  /*3e5f0*/  LOP3.LUT R19, R7.reuse, 0x7, RZ, 0xc0, !PT ;  /* 0x0000000707137812 */ /* 0x042fe200078ec0ff */
[----:B------:R-:W-:-:S03]  /*3e600*/  IMAD.SHL.U32 R6, R7, 0x2, RZ ;  /* 0x0000000207067824 */ /* 0x000fc600078e00ff */
[----:B------:R-:W-:Y:S02]  /*3e610*/  LEA R19, R19, R18, 0x8 ;  /* 0x0000001213137211 */ /* 0x000fe400078e40ff */
[----:B------:R-:W-:Y:S02]  /*3e620*/  LOP3.LUT R7, R7, 0x10, RZ, 0xc0, !PT ;  /* 0x0000001007077812 */ /* 0x000fe400078ec0ff */
[----:B------:R-:W-:Y:S02]  /*3e630*/  LOP3.LUT R19, R19, 0x10, R6, 0x78, !PT ;  /* 0x0000001013137812 */ /* 0x000fe400078e7806 */
[----:B------:R-:W0:Y:S03]  /*3e640*/  S2R R6, SR_TID.X ;  /* 0x0000000000067919 */ /* 0x000e260000002100 */
[----:B------:R-:W-:Y:S02]  /*3e650*/  IMAD R19, R7, 0x80, R19 ;  /* 0x0000008007137824 */ /* 0x000fe400078e0213 */
[----:B------:R-:W1:Y:S03]  /*3e660*/  S2R R7, SR_CTAID.X ;  /* 0x0000000000077919 */ /* 0x000e660000002500 */
[----:B------:R-:W-:Y:S01]  /*3e670*/  LOP3.LUT R19, R19, 0x40, RZ, 0x3c, !PT ;  /* 0x0000004013137812 */ /* 0x000fe200078e3cff */
[----:B--2---:R-:W-:-:S05]  /*3e680*/  FMUL R8, R25, c[0x0][0x188] ;  /* 0x0000620019087a20 */ /* 0x004fca0000400000 */
[----:B------:R-:W2:Y:S01]  /*3e690*/  LDSM.16.MT88.4 R16, [R19+0x1f080] ;  /* 0x01f080001310783b */ /* 0x000ea20000004200 */
[----:B0-----:R-:W-:-:S04]  /*3e6a0*/  LOP3.LUT R6, R6, 0x1c, RZ, 0xc0, !PT ;  /* 0x0000001c06067812 */ /* 0x001fc800078ec0ff */
[----:B------:R-:W-:Y:S02]  /*3e6b0*/  LEA.HI R6, R6, 0x20, RZ, 0x1e ;  /* 0x0000002006067811 */ /* 0x000fe400078ff0ff */
[----:B-1----:R-:W-:Y:S02]  /*3e6c0*/  SHF.L.U32 R7, R7, 0x7, RZ ;  /* 0x0000000707077819 */ /* 0x002fe400000006ff */
[----:B------:R-:W-:-:S03]  /*3e6d0*/  FSEL R4, R8, -INF , !P0 ;  /* 0xff80000008047808 */ /* 0x000fc60004000000 */
[----:B------:R-:W-:-:S05]  /*3e6e0*/  IMAD.IADD R6, R7, 0x1, R6 ;  /* 0x0000000107067824 */ /* 0x000fca00078e0206 */
[C---:B------:R-:W-:Y:S02]  /*3e6f0*/  ISETP.GT.U32.AND P0, PT, R2.reuse, R6, PT ;  /* 0x000000060200720c */ /* 0x040fe40003f04070 */
[----:B------:R-:W0:Y:S04]  /*3e700*/  S2R R6, SR_TID.X ;  /* 0x0000000000067919 */ /* 0x000e280000002100 */
[----:B------:R-:W1:Y:S01]  /*3e710*/  S2R R7, SR_CTAID.X ;  /* 0x0000000000077919 */ /* 0x000e620000002500 */
[----:B------:R-:W-:Y:S02]  /*3e720*/  ISETP.GT.U32.AND P4, PT, R2, R28, PT ;  /* 0x0000001c0200720c */ /* 0x000fe40003f84070 */
[C---:B------:R-:W-:Y:S01]  /*3e730*/  ISETP.GT.U32.AND.EX P3, PT, R9.reuse, RZ, PT, P3 ;  /* 0x000000ff0900720c */ /* 0x040fe20003f64130 */
[----:B------:R-:W-:Y:S01]  /*3e740*/  FMUL R12, R12, c[0x0][0x188] ;  /* 0x000062000c0c7a20 */ /* 0x000fe20000400000 */
[C---:B------:R-:W-:Y:S01]  /*3e750*/  ISETP.GT.U32.AND.EX P4, PT, R9.reuse, RZ, PT, P4 ;  /* 0x000000ff0900720c */ /* 0x040fe20003f84140 */
[----:B--2---:R2:W-:Y:S01]  /*3e760*/  STL.64 [R1+0x1d48], R18 ;  /* 0x001d481201007387 */ /* 0x0045e20000100a00 */
[----:B------:R4:W-:Y:S01]  /*3e770*/  STL.64 [R1+0x1d40], R16 ;  /* 0x001d401001007387 */ /* 0x0009e20000100a00 */
[----:B------:R-:W-:Y:S01]  /*3e780*/  ISETP.GT.U32.AND.EX P1, PT, R9, RZ, PT, P1 ;  /* 0x000000ff0900720c */ /* 0x000fe20003f24110 */
[----:B------:R-:W-:Y:S01]  /*3e790*/  FMUL R14, R14, c[0x0][0x188] ;  /* 0x000062000e0e7a20 */ /* 0x000fe20000400000 */
[----:B0-----:R-:W-:-:S02]  /*3e7a0*/  LOP3.LUT R6, R6, 0x1c, RZ, 0xc0, !PT ;  /* 0x0000001c06067812 */ /* 0x001fc400078ec0ff */
[----:B-1----:R-:W-:Y:S01]  /*3e7b0*/  SHF.L.U32 R7, R7, 0x7, RZ ;  /* 0x0000000707077819 */ /* 0x002fe200000006ff */
[----:B--2---:R-:W2:Y:S01]  /*3e7c0*/  LDL.LU R19, [R1+0x50] ;  /* 0x0000500001137983 */ /* 0x004ea20000300800 */
[----:B------:R-:W-:Y:S02]  /*3e7d0*/  ISETP.GT.U32.AND.EX P2, PT, R9, RZ, PT, P2 ;  /* 0x000000ff0900720c */ /* 0x000fe40003f44120 */
[----:B------:R-:W-:Y:S01]  /*3e7e0*/  LEA.HI R6, R6, 0x48, RZ, 0x1e ;  /* 0x0000004806067811 */ /* 0x000fe200078ff0ff */
[----:B------:R0:W-:Y:S01]  /*3e7f0*/  STL [R1+0x158], R4 ;  /* 0x0001580401007387 */ /* 0x0001e20000100800 */
[----:B------:R-:W1:Y:S01]  /*3e800*/  S2R R18, SR_TID.X ;  /* 0x0000000000127919 */ /* 0x000e620000002100 */
[----:B------:R-:W-:Y:S02]  /*3e810*/  FSEL R13, R13, -INF , !P3 ;  /* 0xff8000000d0d7808 */ /* 0x000fe40005800000 */
[----:B------:R-:W-:Y:S01]  /*3e820*/  FSEL R12, R12, -INF , !P1 ;  /* 0xff8000000c0c7808 */ /* 0x000fe20004800000 */
[----:B------:R-:W-:Y:S01]  /*3e830*/  IMAD.IADD R6, R7, 0x1, R6 ;  /* 0x0000000107067824 */ /* 0x000fe200078e0206 */
[----:B------:R-:W2:Y:S04]  /*3e840*/  LDL.LU R8, [R1+0x58] ;  /* 0x0000580001087983 */ /* 0x000ea80000300800 */
[----:B------:R-:W1:Y:S01]  /*3e850*/  S2R R7, SR_TID.X ;  /* 0x0000000000077919 */ /* 0x000e620000002100 */
[----:B------:R-:W2:Y:S03]  /*3e860*/  LDL.LU R25, [R1+0x5c] ;  /* 0x00005c0001197983 */ /* 0x000ea60000300800 */
[----:B----4-:R-:W4:Y:S01]  /*3e870*/  S2R R16, SR_CTAID.X ;  /* 0x0000000000107919 */ /* 0x010f220000002500 */
[----:B------:R-:W2:Y:S01]  /*3e880*/  LDL.LU R27, [R1+0x54] ;  /* 0x00005400011b7983 */ /* 0x000ea20000300800 */
[----:B0-----:R-:W-:Y:S01]  /*3e890*/  FSEL R4, R15, -INF , !P4 ;  /* 0xff8000000f047808 */ /* 0x001fe20006000000 */
[----:B------:R-:W-:Y:S01]  /*3e8a0*/  ISETP.GT.U32.AND P4, PT, R2, R6, PT ;  /* 0x000000060200720c */ /* 0x000fe20003f84070 */
[----:B------:R-:W2:Y:S04]  /*3e8b0*/  LDL.LU R20, [R1+0xd0] ;  /* 0x0000d00001147983 */ /* 0x000ea80000300800 */
[----:B------:R-:W0:Y:S01]  /*3e8c0*/  S2R R6, SR_CTAID.X ;  /* 0x0000000000067919 */ /* 0x000e220000002500 */
[----:B------:R-:W2:Y:S02]  /*3e8d0*/  LDL.LU R21, [R1+0xd4] ;  /* 0x0000d40001157983 */ /* 0x000ea40000300800 */
[----:B------:R-:W2:Y:S02]  /*3e8e0*/  LDL.LU R22, [R1+0xd8] ;  /* 0x0000d80001167983 */ /* 0x000ea40000300800 */
[----:B------:R-:W2:Y:S01]  /*3e8f0*/  LDL.LU R23, [R1+0xdc] ;  /* 0x0000dc0001177983 */ /* 0x000ea20000300800 */
[----:B-1----:R-:W-:-:S04]  /*3e900*/  LOP3.LUT R7, R7, 0x1c, RZ, 0xc0, !PT ;  /* 0x0000001c07077812 */ /* 0x002fc800078ec0ff */
[----:B------:R-:W-:Y:S02]  /*3e910*/  LEA.HI R17, R7, 0x40, RZ, 0x1e ;  /* 0x0000004007117811 */ /* 0x000fe400078ff0ff */
[----:B0-----:R-:W-:-:S05]  /*3e920*/  SHF.L.U32 R6, R6, 0x7, RZ ;  /* 0x0000000706067819 */ /* 0x001fca00000006ff */
[----:B------:R-:W-:-:S05]  /*3e930*/  IMAD.IADD R17, R6, 0x1, R17 ;  /* 0x0000000106117824 */ /* 0x000fca00078e0211 */
[----:B------:R-:W-:Y:S02]  /*3e940*/  ISETP.GT.U32.AND P3, PT, R2, R17, PT ;  /* 0x000000110200720c */ /* 0x000fe40003f64070 */
[----:B------:R-:W0:Y:S01]  /*3e950*/  S2R R17, SR_CTAID.X ;  /* 0x0000000000117919 */ /* 0x000e220000002500 */
[----:B------:R-:W-:-:S03]  /*3e960*/  LOP3.LUT R18, R18, 0x1c, RZ, 0xc0, !PT ;  /* 0x0000001c12127812 */ /* 0x000fc600078ec0ff */
[----:B------:R-:W-:Y:S01]  /*3e970*/  BAR.SYNC.DEFER_BLOCKING 0x0 ;  /* 0x0000000000007b1d */ /* 0x000fe20000010000 */
[----:B------:R-:W-:Y:S02]  /*3e980*/  LEA.HI R18, R18, 0x38, RZ, 0x1e ;  /* 0x0000003812127811 */ /* 0x000fe400078ff0ff */
[----:B0-----:R-:W-:-:S05]  /*3e990*/  SHF.L.U32 R17, R17, 0x7, RZ ;  /* 0x0000000711117819 */ /* 0x001fca00000006ff */
[----:B------:R-:W-:-:S05]  /*3e9a0*/  IMAD.IADD R18, R17, 0x1, R18 ;  /* 0x0000000111127824 */ /* 0x000fca00078e0212 */
[----:B------:R-:W-:Y:S02]  /*3e9b0*/  ISETP.GT.U32.AND P1, PT, R2, R18, PT ;  /* 0x000000120200720c */ /* 0x000fe40003f24070 */
[----:B------:R-:W0:Y:S04]  /*3e9c0*/  S2R R18, SR_TID.X ;  /* 0x0000000000127919 */ /* 0x000e280000002100 */
[----:B------:R1:W-:Y:S04]  /*3e9d0*/  STL [R1+0xe8], R4 ;  /* 0x0000e80401007387 */ /* 0x0003e80000100800 */
[----:B-1----:R-:W2:Y:S01]  /*3e9e0*/  LDL.LU R4, [R1+0xcc] ;  /* 0x0000cc0001047983 */ /* 0x002ea20000300800 */
[----:B------:R1:W-:Y:S02]  /*3e9f0*/  STL [R1+0x100], R13 ;  /* 0x0001000d01007387 */ /* 0x0003e40000100800 */
[----:B------:R-:W2:Y:S02]  /*3ea00*/  LDL.LU R7, [R1+0xc8] ;  /* 0x0000c80001077983 */ /* 0x000ea40000300800 */
[----:B------:R-:W2:Y:S01]  /*3ea10*/  LDL.LU R6, [R1+0xc4] ;  /* 0x0000c40001067983 */ /* 0x000ea20000300800 */
[----:B------:R0:W-:Y:S01]  /*3ea20*/  STL [R1+0x104], R12 ;  /* 0x0001040c01007387 */ /* 0x0001e20000100800 */
[----:B-1----:R-:W-:-:S03]  /*3ea30*/  FSEL R13, R14, -INF , !P2 ;  /* 0xff8000000e0d7808 */ /* 0x002fc60005000000 */
[----:B0-----:R-:W2:Y:S02]  /*3ea40*/  LDL.LU R12, [R1+0x60] ;  /* 0x00006000010c7983 */ /* 0x001ea40000300800 */
[----:B------:R0:W-:Y:S01]  /*3ea50*/  STL [R1+0x108], R13 ;  /* 0x0001080d01007387 */ /* 0x0001e20000100800 */
[----:B------:R-:W-:Y:S01]  /*3ea60*/  LOP3.LUT R18, R18, 0x1c, RZ, 0xc0, !PT ;  /* 0x0000001c12127812 */ /* 0x000fe200078ec0ff */
[----:B0-----:R-:W2:Y:S01]  /*3ea70*/  LDL.LU R13, [R1+0x64] ;  /* 0x00006400010d7983 */ /* 0x001ea20000300800 */
[----:B------:R-:W2:Y:S02]  /*3ea80*/  LDL.LU R14, [R1+0x68] ;  /* 0x00006800010e7983 */ /* 0x000ea40000300800 */
[----:B------:R-:W2:Y:S01]  /*3ea90*/  LDL.LU R15, [R1+0x6c] ;  /* 0x00006c00010f7983 */ /* 0x000ea20000300800 */
[----:B----4-:R-:W-:Y:S02]  /*3eaa0*/  SHF.L.U32 R16, R16, 0x7, RZ ;  /* 0x0000000710107819 */ /* 0x010fe400000006ff */
[----:B------:R-:W-:-:S02]  /*3eab0*/  LEA.HI R17, R18, 0x30, RZ, 0x1e ;  /* 0x0000003012117811 */ /* 0x000fc400078ff0ff */
[----:B------:R-:W-:Y:S01]  /*3eac0*/  ISETP.GT.U32.AND.EX P0, PT, R9, RZ, PT, P0 ;  /* 0x000000ff0900720c */ /* 0x000fe20003f04100 */
[----:B------:R-:W-:Y:S02]  /*3ead0*/  LEA.HI R18, R18, 0x28, RZ, 0x1e ;  /* 0x0000002812127811 */ /* 0x000fe400078ff0ff */
[C---:B------:R-:W-:Y:S02]  /*3eae0*/  IMAD.IADD R17, R16.reuse, 0x1, R17 ;  /* 0x0000000110117824 */ /* 0x040fe400078e0211 */
[----:B------:R-:W-:-:S03]  /*3eaf0*/  IADD3 R18, R16, R18, RZ ;  /* 0x0000001210127210 */ /* 0x000fc60007ffe0ff */
[----:B------:R-:W-:Y:S01]  /*3eb00*/  ISETP.GT.U32.AND P2, PT, R2, R17, PT ;  /* 0x000000110200720c */ /* 0x000fe20003f44070 */
[----:B---3--:R-:W-:-:S05]  /*3eb10*/  FMUL R3, R3, c[0x0][0x188] ;  /* 0x0000620003037a20 */ /* 0x008fca0000400000 */
[----:B------:R-:W-:Y:S01]  /*3eb20*/  FSEL R3, R3, -INF , !P0 ;  /* 0xff80000003037808 */ /* 0x000fe20004000000 */
[----:B------:R-:W-:Y:S02]  /*3eb30*/  ISETP.GT.U32.AND P0, PT, R2, R18, PT ;  /* 0x000000120200720c */ /* 0x000fe40003f04070 */
[----:B------:R-:W-:Y:S02]  /*3eb40*/  IMAD.IADD R2, R0, 0x1, R5 ;  /* 0x0000000100027824 */ /* 0x000fe400078e0205 */
[----:B------:R2:W-:Y:S01]  /*3eb50*/  STL [R1+0x10c], R3 ;  /* 0x00010c0301007387 */ /* 0x0005e20000100800 */
[----:B------:R-:W3:Y:S02]  /*3eb60*/  LDL.LU R5, [R1+0x1d70] ;  /* 0x001d700001057983 */ /* 0x000ee40000300800 */
[----:B------:R-:W4:Y:S01]  /*3eb70*/  LDL.LU R0, [R1+0x1d6c] ;  /* 0x001d6c0001007983 */ /* 0x000f220000300800 */
[----:B--2---:R-:W-:Y:S02]  /*3eb80*/  IADD3 R3, R19, R29, RZ ;  /* 0x0000001d13037210 */ /* 0x004fe40007ffe0ff */
[----:B------:R-:W2:Y:S01]  /*3eb90*/  LDL.LU R29, [R1+0x84] ;  /* 0x00008400011d7983 */ /* 0x000ea20000300800 */
[----:B------:R-:W2:Y:S02]  /*3eba0*/  LDL.LU R16, [R1+0x130] ;  /* 0x0001300001107983 */ /* 0x000ea40000300800 */
[----:B------:R-:W2:Y:S02]  /*3ebb0*/  LDL.LU R17, [R1+0x134] ;  /* 0x0001340001117983 */ /* 0x000ea40000300800 */
[----:B------:R-:W2:Y:S01]  /*3ebc0*/  LDL.LU R18, [R1+0x138] ;  /* 0x0001380001127983 */ /* 0x000ea20000300800 */
[----:B------:R-:W2:Y:S01]  /*3ebd0*/  LDL.LU R19, [R1+0x13c] ;  /* 0x00013c0001137983 */ /* 0x000ea20000300800 */
[----:B------:R-:W-:Y:S01]  /*3ebe0*/  HMMA.16816.F32 R12, R12, R10, R20 ;  /* 0x0000000a0c0c723c */ /* 0x000fe20000001814 */
[----:B---3--:R-:W-:-:S02]  /*3ebf0*/  IADD3 R27, R27, R5, RZ ;  /* 0x000000051b1b7210 */ /* 0x008fc40007ffe0ff */
[----:B------:R-:W4:Y:S01]  /*3ec00*/  LDL.LU R5, [R1+0x1d68] ;  /* 0x001d680001057983 */ /* 0x000f220000300800 */
[----:B------:R-:W3:Y:S02]  /*3ec10*/  LDL.LU.64 R22, [R1+0x1d60] ;  /* 0x001d600001167983 */ /* 0x000ee40000300a00 */
[----:B------:R-:W3:Y:S11]  /*3ec20*/  LDL.LU.64 R20, [R1+0x1d58] ;  /* 0x001d580001147983 */ /* 0x000ef60000300a00 */
[----:B------:R-:W-:Y:S06]  /*3ec30*/  @!UPT UIADD3 URZ, URZ, URZ, URZ ;  /* 0x0000003f3f3ff290 */ /* 0x000fec000fffe03f */
[----:B------:R0:W-:Y:S02]  /*3ec40*/  STL [R1+0x1d18], R13 ;  /* 0x001d180d01007387 */ /* 0x0001e40000100800 */
[----:B0-----:R-:W2:Y:S01]  /*3ec50*/  LDL.LU R13, [R1+0x120] ;  /* 0x00012000010d7983 */ /* 0x001ea20000300800 */
[----:B------:R0:W-:Y:S03]  /*3ec60*/  STL [R1+0x1d10], R15 ;  /* 0x001d100f01007387 */ /* 0x0001e60000100800 */
[----:B0-----:R-:W2:Y:S01]  /*3ec70*/  LDL.LU R15, [R1+0x88] ;  /* 0x00008800010f7983 */ /* 0x001ea20000300800 */
[----:B------:R-:W-:Y:S02]  /*3ec80*/  IMAD.IADD R8, R25, 0x1, R8 ;  /* 0x0000000119087824 */ /* 0x000fe400078e0208 */
[----:B------:R-:W-:Y:S03]  /*3ec90*/  STL [R1+0x1cd0], R12 ;  /* 0x001cd00c01007387 */ /* 0x000fe60000100800 */
[----:B------:R-:W-:Y:S01]  /*3eca0*/  LOP3.LUT R25, R8, 0x3, RZ, 0xc0, !PT ;  /* 0x0000000308197812 */ /* 0x000fe200078ec0ff */
[----:B------:R-:W-:Y:S01]  /*3ecb0*/  LOP3.LUT R8, R27, 0x3, RZ, 0xc0, !PT ;  /* 0x000000031b087812 */ /* 0x000fe200078ec0ff */
[----:B------:R-:W-:Y:S01]  /*3ecc0*/  LOP3.LUT R2, R2, 0x3, RZ, 0xc0, !PT ;  /* 0x0000000302027812 */ /* 0x000fe200078ec0ff */
[----:B------:R0:W-:Y:S01]  /*3ecd0*/  STL [R1+0x1ccc], R14 ;  /* 0x001ccc0e01007387 */ /* 0x0001e20000100800 */
[----:B------:R-:W-:-:S02]  /*3ece0*/  LOP3.LUT R3, R3, 0x3, RZ, 0xc0, !PT ;  /* 0x0000000303037812 */ /* 0x000fc400078ec0ff */
[----:B----4-:R-:W-:Y:S02]  /*3ecf0*/  IADD3 R8, R8, R0, R5 ;  /* 0x0000000008087210 */ /* 0x010fe40007ffe005 */
[----:B------:R-:W4:Y:S01]  /*3ed00*/  LDL.LU R5, [R1+0x1d50] ;  /* 0x001d500001057983 */ /* 0x000f220000300800 */
[----:B0-----:R-:W4:Y:S02]  /*3ed10*/  LDL.LU R14, [R1+0xb8] ;  /* 0x0000b800010e7983 */ /* 0x001f240000300800 */
[----:B------:R-:W4:Y:S02]  /*3ed20*/  LDL.LU R12, [R1+0xbc] ;  /* 0x0000bc00010c7983 */ /* 0x000f240000300800 */
[----:B------:R-:W4:Y:S01]  /*3ed30*/  LDL.LU R0, [R1+0x98] ;  /* 0x0000980001007983 */ /* 0x000f220000300800 */
[----:B--2---:R-:W-:Y:S01]  /*3ed40*/  IADD3 R29, R2, R29, R15 ;  /* 0x0000001d021d7210 */ /* 0x004fe20007ffe00f */
[----:B------:R-:W-:Y:S02]  /*3ed50*/  IADD3 R2, R3, R4, R13 ;  /* 0x0000000403027210 */ /* 0x000fe40007ffe00d */
[----:B------:R-:W2:Y:S01]  /*3ed60*/  LDL.LU R13, [R1+0x7c] ;  /* 0x00007c00010d7983 */ /* 0x000ea20000300800 */
[----:B------:R-:W2:Y:S02]  /*3ed70*/  LDL.LU R4, [R1+0x48] ;  /* 0x0000480001047983 */ /* 0x000ea40000300800 */
[----:B------:R-:W4:Y:S01]  /*3ed80*/  LDL.LU R15, [R1+0x4c] ;  /* 0x00004c00010f7983 */ /* 0x000f220000300800 */
[----:B---3--:R-:W-:Y:S01]  /*3ed90*/  HMMA.16816.F32 R16, R20, R10, R16 ;  /* 0x0000000a1410723c */ /* 0x008fe20000001810 */
[----:B------:R-:W-:Y:S11]  /*3eda0*/  IADD3 R27, R25, R6, R7 ;  /* 0x00000006191b7210 */ /* 0x000ff60007ffe007 */
[----:B------:R-:W-:Y:S11]  /*3edb0*/  @!UPT UIADD3 URZ, URZ, URZ, URZ ;  /* 0x0000003f3f3ff290 */ /* 0x000ff6000fffe03f */
[----:B------:R-:W-:Y:S01]  /*3edc0*/  @!UPT UIADD3 URZ, URZ, URZ, URZ ;  /* 0x0000003f3f3ff290 */ /* 0x000fe2000fffe03f */
[----:B------:R-:W-:Y:S01]  /*3edd0*/  IMAD.MOV.U32 R6, RZ, RZ, R19 ;  /* 0x000000ffff067224 */ /* 0x000fe200078e0013 */
[----:B------:R-:W-:Y:S01]  /*3ede0*/  MOV R7, R17 ;  /* 0x0000001100077202 */ /* 0x000fe20000000f00 */
[----:B----4-:R-:W-:Y:S01]  /*3edf0*/  STL.64 [R1+0x1d38], R14 ;  /* 0x001d380e01007387 */ /* 0x010fe20000100a00 */
[----:B--2---:R0:W-:Y:S03]  /*3ee00*/  STL.64 [R1+0x1d30], R12 ;  /* 0x001d300c01007387 */ /* 0x0041e60000100a00 */
[----:B0-----:R-:W2:Y:S01]  /*3ee10*/  LDL.LU R12, [R1+0xf0] ;  /* 0x0000f000010c7983 */ /* 0x001ea20000300800 */
[----:B------:R-:W2:Y:S02]  /*3ee20*/  LDL.LU R13, [R1+0xf4] ;  /* 0x0000f400010d7983 */ /* 0x000ea40000300800 */
[----:B------:R-:W2:Y:S02]  /*3ee30*/  LDL.LU R14, [R1+0xf8] ;  /* 0x0000f800010e7983 */ /* 0x000ea40000300800 */
[----:B------:R-:W-:Y:S01]  /*3ee40*/  IMAD.MOV.U32 R15, RZ, RZ, R5 ;  /* 0x000000ffff0f7224 */ /* 0x000fe200078e0005 */
[----:B------:R0:W-:Y:S01]  /*3ee50*/  STL [R1], R16 ;  /* 0x0000001001007387 */ /* 0x0001e20000100800 */
[----:B------:R-:W-:-:S02]  /*3ee60*/  IMAD.MOV.U32 R5, RZ, RZ, R18 ;  /* 0x000000ffff057224 */ /* 0x000fc400078e0012 */
[----:B------:R-:W2:Y:S01]  /*3ee70*/  LDL.LU.64 R18, [R1+0x1d48] ;  /* 0x001d480001127983 */ /* 0x000ea20000300a00 */
[----:B0-----:R-:W2:Y:S01]  /*3ee80*/  LDL.LU.64 R16, [R1+0x1d40] ;  /* 0x001d400001107983 */ /* 0x001ea20000300a00 */
[----:B------:R-:W-:Y:S02]  /*3ee90*/  SHF.L.U32 R3, R2, 0x8, RZ ;  /* 0x0000000802037819 */ /* 0x000fe400000006ff */
[C---:B------:R-:W-:Y:S02]  /*3eea0*/  ISETP.GT.U32.AND.EX P4, PT, R9.reuse, RZ, PT, P4 ;  /* 0x000000ff0900720c */ /* 0x040fe40003f84140 */
[C---:B------:R-:W-:Y:S02]  /*3eeb0*/  ISETP.GT.U32.AND.EX P3, PT, R9.reuse, RZ, PT, P3 ;  /* 0x000000ff0900720c */ /* 0x040fe40003f64130 */
[C---:B------:R-:W-:Y:S01]  /*3eec0*/  ISETP.GT.U32.AND.EX P1, PT, R9.reuse, RZ, PT, P1 ;  /* 0x000000ff0900720c */ /* 0x040fe20003f24110 */
[----:B------:R-:W-:Y:S01]  /*3eed0*/  LOP3.LUT R2, R8, 0xf, RZ, 0xc0, !PT ;  /* 0x0000000f08027812 */ /* 0x000fe200078ec0ff */
[----:B------:R-:W-:-:S02]  /*3eee0*/  ISETP.GT.U32.AND.EX P2, PT, R9, RZ, PT, P2 ;  /* 0x000000ff0900720c */ /* 0x000fc40003f44120 */
[----:B------:R-:W-:Y:S01]  /*3eef0*/  ISETP.GT.U32.AND.EX P0, PT, R9, RZ, PT, P0 ;  /* 0x000000ff0900720c */ /* 0x000fe20003f04100 */
[----:B------:R0:W-:Y:S01]  /*3ef00*/  STL [R1+0x1d28], R21 ;  /* 0x001d281501007387 */ /* 0x0001e20000100800 */
[----:B------:R-:W-:Y:S02]  /*3ef10*/  LOP3.LUT R3, R3, 0xf00, RZ, 0xe2, !PT ;  /* 0x00000f0003037812 */ /* 0x000fe400078ee2ff */
[----:B------:R-:W-:Y:S01]  /*3ef20*/  LEA R25, R29, R2, 0x4 ;  /* 0x000000021d197211 */ /* 0x000fe200078e20ff */
[----:B------:R-:W-:Y:S01]  /*3ef30*/  FMUL R0, R0, c[0x0][0x188] ;  /* 0x0000620000007a20 */ /* 0x000fe20000400000 */
[----:B0-----:R-:W3:Y:S01]  /*3ef40*/  LDL.LU R21, [R1+0x90] ;  /* 0x0000900001157983 */ /* 0x001ee20000300800 */
[----:B------:R0:W-:Y:S02]  /*3ef50*/  STL [R1+0x1d20], R22 ;  /* 0x001d201601007387 */ /* 0x0001e40000100800 */
[----:B------:R-:W-:Y:S01]  /*3ef60*/  IMAD R27, R27, 0x1000, R3 ;  /* 0x000010001b1b7824 */ /* 0x000fe200078e0203 */
[----:B0-----:R-:W4:Y:S01]  /*3ef70*/  LDL.LU R22, [R1+0x78] ;  /* 0x0000780001167983 */ /* 0x001f220000300800 */
[----:B------:R0:W-:Y:S01]  /*3ef80*/  STL [R1+0x1d1c], R23 ;  /* 0x001d1c1701007387 */ /* 0x0001e20000100800 */
[----:B------:R-:W-:-:S02]  /*3ef90*/  FSEL R0, R0, -INF , !P4 ;  /* 0xff80000000007808 */ /* 0x000fc40006000000 */
[----:B0-----:R-:W3:Y:S01]  /*3efa0*/  LDL.LU R23, [R1+0x44] ;  /* 0x0000440001177983 */ /* 0x001ee20000300800 */
[----:B------:R-:W3:Y:S02]  /*3efb0*/  LDL.LU R29, [R1+0x40] ;  /* 0x00004000011d7983 */ /* 0x000ee40000300800 */
[----:B------:R-:W3:Y:S02]  /*3efc0*/  LDL.LU R2, [R1+0x28] ;  /* 0x0000280001027983 */ /* 0x000ee40000300800 */
[----:B------:R-:W4:Y:S01]  /*3efd0*/  LDL.LU R3, [R1+0x74] ;  /* 0x0000740001037983 */ /* 0x000f220000300800 */
[----:B--2---:R-:W-:Y:S01]  /*3efe0*/  HMMA.16816.F32 R8, R16, R10, R12 ;  /* 0x0000000a1008723c */ /* 0x004fe2000000180c */
[----:B------:R-:W2:Y:S01]  /*3eff0*/  LDL.LU.64 R14, [R1+0x1d38] ;  /* 0x001d3800010e7983 */ /* 0x000ea20000300a00 */
[----:B------:R-:W2:Y:S02]  /*3f000*/  LDL.LU.64 R12, [R1+0x1d30] ;  /* 0x001d3000010c7983 */ /* 0x000ea40000300a00 */
[----:B------:R0:W-:Y:S02]  /*3f010*/  STL.64 [R1+0x1ce0], R18 ;  /* 0x001ce01201007387 */ /* 0x0001e40000100a00 */
[----:B0-----:R-:W2:Y:S01]  /*3f020*/  LDL.LU R19, [R1+0xb4] ;  /* 0x0000b40001137983 */ /* 0x001ea20000300800 */
[----:B------:R-:W2:Y:S02]  /*3f030*/  LDL.LU R18, [R1+0x70] ;  /* 0x0000700001127983 */ /* 0x000ea40000300800 */
[----:B------:R0:W-:Y:S02]  /*3f040*/  STL.64 [R1+0x1cd8], R16 ;  /* 0x001cd81001007387 */ /* 0x0001e40000100a00 */
[----:B0-----:R-:W2:Y:S11]  /*3f050*/  LDL.LU R17, [R1+0xb0] ;  /* 0x0000b00001117983 */ /* 0x001eb60000300800 */
[----:B------:R-:W-:Y:S01]  /*3f060*/  @!UPT UIADD3 URZ, URZ, URZ, URZ ;  /* 0x0000003f3f3ff290 */ /* 0x000fe2000fffe03f */
[----:B------:R-:W-:Y:S02]  /*3f070*/  STL [R1+0x1cd4], R10 ;  /* 0x001cd40a01007387 */ /* 0x000fe40000100800 */
[----:B------:R0:W-:Y:S02]  /*3f080*/  STL [R1+0xec], R0 ;  /* 0x0000ec0001007387 */ /* 0x0001e40000100800 */
[----:B0-----:R-:W2:Y:S01]  /*3f090*/  LDL.LU R0, [R1+0x1d2c] ;  /* 0x001d2c0001007983 */ /* 0x001ea20000300800 */
[----:B---3--:R-:W-:-:S05]  /*3f0a0*/  FMUL R21, R21, c[0x0][0x188] ;  /* 0x0000620015157a20 */ /* 0x008fca0000400000 */
[----:B------:R-:W-:-:S05]  /*3f0b0*/  FSEL R21, R21, -INF , !P3 ;  /* 0xff80000015157808 */ /* 0x000fca0005800000 */
[----:B------:R0:W-:Y:S04]  /*3f0c0*/  STL [R1+0xe0], R21 ;  /* 0x0000e01501007387 */ /* 0x0001e80000100800 */
[----:B0-----:R-:W3:Y:S01]  /*3f0d0*/  LDL.LU R21, [R1+0x1d28] ;  /* 0x001d280001157983 */ /* 0x001ee20000300800 */
[CC--:B--2---:R-:W-:Y:S02]  /*3f0e0*/  ISETP.GT.U32.AND P4, PT, R0.reuse, R28.reuse, PT ;  /* 0x0000001c0000720c */ /* 0x0c4fe40003f84070 */
[----:B------:R-:W-:Y:S02]  /*3f0f0*/  ISETP.GE.U32.AND P3, PT, R0, R28, PT ;  /* 0x0000001c0000720c */ /* 0x000fe40003f66070 */
[----:B------:R-:W2:Y:S01]  /*3f100*/  LDL.LU R28, [R1+0x1d24] ;  /* 0x001d2400011c7983 */ /* 0x000ea20000300800 */
[----:B------:R-:W-:-:S02]  /*3f110*/  FMUL R10, R17, c[0x0][0x188] ;  /* 0x00006200110a7a20 */ /* 0x000fc40000400000 */
[----:B------:R-:W-:Y:S02]  /*3f120*/  FMUL R17, R29, c[0x0][0x188] ;  /* 0x000062001d117a20 */ /* 0x000fe40000400000 */
[----:B------:R-:W-:Y:S02]  /*3f130*/  FMUL R29, R2, c[0x0][0x188] ;  /* 0x00006200021d7a20 */ /* 0x000fe40000400000 */
[----:B------:R-:W-:Y:S02]  /*3f140*/  FMUL R2, R26, c[0x0][0x188] ;  /* 0x000062001a027a20 */ /* 0x000fe40000400000 */
[----:B------:R-:W-:Y:S02]  /*3f150*/  FMUL R16, R18, c[0x0][0x188] ;  /* 0x0000620012107a20 */ /* 0x000fe40000400000 */
[----:B----4-:R-:W-:Y:S02]  /*3f160*/  FMUL R18, R3, c[0x0][0x188] ;  /* 0x0000620003127a20 */ /* 0x010fe40000400000 */
[----:B------:R-:W-:Y:S01]  /*3f170*/  FMUL R3, R24, c[0x0][0x188] ;  /* 0x0000620018037a20 */ /* 0x000fe20000400000 */
[----:B------:R-:W-:Y:S01]  /*3f180*/  FSEL R2, R2, -INF , !P1 ;  /* 0xff80000002027808 */ /* 0x000fe20004800000 */
[----:B------:R-:W0:Y:S04]  /*3f190*/  S2R R24, SR_TID.X ;  /* 0x0000000000187919 */ /* 0x000e280000002100 */
[----:B------:R-:W1:Y:S04]  /*3f1a0*/  S2R R26, SR_CTAID.X ;  /* 0x00000000001a7919 */ /* 0x000e680000002500 */
[----:B------:R4:W-:Y:S04]  /*3f1b0*/  STL [R1+0xdc], R2 ;  /* 0x0000dc0201007387 */ /* 0x0009e80000100800 */
[----:B----4-:R-:W4:Y:S01]  /*3f1c0*/  S2R R2, SR_TID.X ;  /* 0x0000000000027919 */ /* 0x010f220000002100 */
[----:B0-----:R-:W-:-:S02]  /*3f1d0*/  LOP3.LUT R24, R24, 0x1c, RZ, 0xc0, !PT ;  /* 0x0000001c18187812 */ /* 0x001fc400078ec0ff */
[----:B-1----:R-:W-:Y:S02]  /*3f1e0*/  SHF.L.U32 R26, R26, 0x7, RZ ;  /* 0x000000071a1a7819 */ /* 0x002fe400000006ff */
[----:B------:R-:W-:Y:S02]  /*3f1f0*/  LEA.HI R24, R24, 0x8, RZ, 0x1e ;  /* 0x0000000818187811 */ /* 0x000fe400078ff0ff */
[----:B----4-:R-:W-:-:S03]  /*3f200*/  LOP3.LUT R2, R2, 0x1c, RZ, 0xc0, !PT ;  /* 0x0000001c02027812 */ /* 0x010fc600078ec0ff */
[----:B------:R-:W-:Y:S01]  /*3f210*/  IMAD.IADD R24, R26, 0x1, R24 ;  /* 0x000000011a187824 */ /* 0x000fe200078e0218 */
[----:B------:R-:W-:Y:S02]  /*3f220*/  LEA.HI R2, R2, 0x10, RZ, 0x1e ;  /* 0x0000001002027811 */ /* 0x000fe400078ff0ff */
[----:B------:R-:W-:Y:S02]  /*3f230*/  FSEL R29, R29, -INF , !P0 ;  /* 0xff8000001d1d7808 */ /* 0x000fe40004000000 */
[----:B------:R-:W-:Y:S02]  /*3f240*/  IADD3 R2, R26, R2, RZ ;  /* 0x000000021a027210 */ /* 0x000fe40007ffe0ff */
[----:B------:R-:W0:Y:S01]  /*3f250*/  S2R R26, SR_TID.X ;  /* 0x00000000001a7919 */ /* 0x000e220000002100 */
[CC--:B------:R-:W-:Y:S02]  /*3f260*/  ISETP.GT.U32.AND P1, PT, R0.reuse, R24.reuse, PT ;  /* 0x000000180000720c */ /* 0x0c0fe40003f24070 */
[----:B------:R-:W-:-:S02]  /*3f270*/  ISETP.GE.U32.AND P0, PT, R0, R24, PT ;  /* 0x000000180000720c */ /* 0x000fc40003f06070 */
[----:B------:R-:W1:Y:S01]  /*3f280*/  S2R R24, SR_CTAID.X ;  /* 0x0000000000187919 */ /* 0x000e620000002500 */
[----:B------:R-:W-:Y:S01]  /*3f290*/  FMUL R19, R19, c[0x0][0x188] ;  /* 0x0000620013137a20 */ /* 0x000fe20000400000 */
[----:B------:R-:W-:Y:S01]  /*3f2a0*/  FSEL R3, R3, -INF , !P2 ;  /* 0xff80000003037808 */ /* 0x000fe20005000000 */
[----:B------:R-:W-:Y:S01]  /*3f2b0*/  ISETP.GT.U32.AND P2, PT, R0, R2, PT ;  /* 0x000000020000720c */ /* 0x000fe20003f44070 */
[----:B0-----:R-:W-:Y:S01]  /*3f2c0*/  LOP3.LUT R26, R26, 0x1c, RZ, 0xc0, !PT ;  /* 0x0000001c1a1a7812 */ /* 0x001fe200078ec0ff */
[----:B-1----:R-:W-:-:S03]  /*3f2d0*/  IMAD.SHL.U32 R24, R24, 0x80, RZ ;  /* 0x0000008018187824 */ /* 0x002fc600078e00ff */
[----:B------:R-:W-:-:S04]  /*3f2e0*/  LEA.HI R26, R26, 0x18, RZ, 0x1e ;  /* 0x000000181a1a7811 */ /* 0x000fc800078ff0ff */
[----:B------:R-:W-:Y:S02]  /*3f2f0*/  IADD3 R26, R24, R26, RZ ;  /* 0x0000001a181a7210 */ /* 0x000fe40007ffe0ff */
[----:B------:R-:W0:Y:S01]  /*3f300*/  S2R R24, SR_TID.X ;  /* 0x0000000000187919 */ /* 0x000e220000002100 */
[----:B------:R-:W-:Y:S02]  /*3f310*/  FMUL R14, R14, c[0x0][0x188] ;  /* 0x000062000e0e7a20 */ /* 0x000fe40000400000 */
[----:B------:R-:W-:Y:S01]  /*3f320*/  FMUL R12, R12, c[0x0][0x188] ;  /* 0x000062000c0c7a20 */ /* 0x000fe20000400000 */
[----:B------:R-:W-:Y:S01]  /*3f330*/  STL [R1+0xcc], R29 ;  /* 0x0000cc1d01007387 */ /* 0x000fe20000100800 */
[----:B0-----:R-:W-:-:S03]  /*3f340*/  LOP3.LUT R24, R24, 0x1c, RZ, 0xc0, !PT ;  /* 0x0000001c18187812 */ /* 0x001fc600078ec0ff */
[----:B------:R-:W-:Y:S01]  /*3f350*/  STL [R1+0xd4], R3 ;  /* 0x0000d40301007387 */ /* 0x000fe20000100800 */
[----:B------:R-:W-:Y:S02]  /*3f360*/  FMUL R22, R22, c[0x0][0x188] ;  /* 0x0000620016167a20 */ /* 0x000fe40000400000 */
[----:B------:R-:W-:Y:S02]  /*3f370*/  FMUL R13, R13, c[0x0][0x188] ;  /* 0x000062000d0d7a20 */ /* 0x000fe40000400000 */
[----:B------:R-:W-:Y:S02]  /*3f380*/  FMUL R23, R23, c[0x0][0x188] ;  /* 0x0000620017177a20 */ /* 0x000fe40000400000 */
[----:B------:R-:W-:Y:S02]  /*3f390*/  FMUL R4, R4, c[0x0][0x188] ;  /* 0x0000620004047a20 */ /* 0x000fe40000400000 */
[----:B------:R-:W-:Y:S01]  /*3f3a0*/  FMUL R15, R15, c[0x0][0x188] ;  /* 0x000062000f0f7a20 */ /* 0x000fe20000400000 */
[----:B--2---:R-:W-:-:S02]  /*3f3b0*/  ISETP.GT.U32.AND.EX P4, PT, R28, RZ, PT, P4 ;  /* 0x000000ff1c00720c */ /* 0x004fc40003f84140 */
[----:B------:R-:W-:Y:S02]  /*3f3c0*/  ISETP.GE.U32.AND.EX P3, PT, R28, RZ, PT, P3 ;  /* 0x000000ff1c00720c */ /* 0x000fe40003f66130 */
[----:B------:R-:W-:Y:S01]  /*3f3d0*/  FSEL R10, R10, -INF , !P4 ;  /* 0xff8000000a0a7808 */ /* 0x000fe20006000000 */
[----:B------:R-:W-:Y:S01]  /*3f3e0*/  ISETP.GE.U32.AND P4, PT, R0, R2, PT ;  /* 0x000000020000720c */ /* 0x000fe20003f86070 */
[----:B------:R-:W-:Y:S02]  /*3f3f0*/  FSEL R2, R19, -INF , !P3 ;  /* 0xff80000013027808 */ /* 0x000fe40005800000 */
[----:B------:R-:W0:Y:S01]  /*3f400*/  S2R R19, SR_CTAID.X ;  /* 0x0000000000137919 */ /* 0x000e220000002500 */
[----:B------:R-:W-:Y:S02]  /*3f410*/  ISETP.GT.U32.AND.EX P1, PT, R28, RZ, PT, P1 ;  /* 0x000000ff1c00720c */ /* 0x000fe40003f24110 */
[-C--:B------:R-:W-:Y:S02]  /*3f420*/  ISETP.GT.U32.AND P3, PT, R0, R26.reuse, PT ;  /* 0x0000001a0000720c */ /* 0x080fe40003f64070 */
[----:B------:R-:W-:Y:S01]  /*3f430*/  FSEL R14, R14, -INF , !P1 ;  /* 0xff8000000e0e7808 */ /* 0x000fe20004800000 */
[----:B------:R-:W-:Y:S01]  /*3f440*/  ISETP.GE.U32.AND P1, PT, R0, R26, PT ;  /* 0x0000001a0000720c */ /* 0x000fe20003f26070 */
[----:B------:R-:W-:-:S02]  /*3f450*/  LEA.HI R26, R24, 0x20, RZ, 0x1e ;  /* 0x00000020181a7811 */ /* 0x000fc400078ff0ff */
[----:B------:R-:W-:Y:S01]  /*3f460*/  ISETP.GE.U32.AND.EX P0, PT, R28, RZ, PT, P0 ;  /* 0x000000ff1c00720c */ /* 0x000fe20003f06100 */
[----:B0-----:R-:W-:-:S05]  /*3f470*/  IMAD.SHL.U32 R19, R19, 0x80, RZ ;  /* 0x0000008013137824 */ /* 0x001fca00078e00ff */
[----:B------:R-:W-:Y:S02]  /*3f480*/  IADD3 R26, R19, R26, RZ ;  /* 0x0000001a131a7210 */ /* 0x000fe40007ffe0ff */
[----:B------:R-:W0:Y:S01]  /*3f490*/  S2R R19, SR_TID.X ;  /* 0x0000000000137919 */ /* 0x000e220000002100 */
[----:B------:R-:W-:-:S03]  /*3f4a0*/  ISETP.GT.U32.AND.EX P2, PT, R28, RZ, PT, P2 ;  /* 0x000000ff1c00720c */ /* 0x000fc60003f44120 */
[----:B------:R-:W-:Y:S01]  /*3f4b0*/  STL [R1+0x78], R10 ;  /* 0x0000780a01007387 */ /* 0x000fe20000100800 */
[----:B------:R1:W-:Y:S01]  /*3f4c0*/  STL [R1+0x74], R2 ;  /* 0x0000740201007387 */ /* 0x0003e20000100800 */
[----:B------:R-:W-:Y:S02]  /*3f4d0*/  FSEL R12, R12, -INF , !P0 ;  /* 0xff8000000c0c7808 */ /* 0x000fe40004000000 */
[----:B------:R-:W-:Y:S01]  /*3f4e0*/  ISETP.GE.U32.AND.EX P4, PT, R28, RZ, PT, P4 ;  /* 0x000000ff1c00720c */ /* 0x000fe20003f86140 */
[----:B------:R-:W-:Y:S02]  /*3f4f0*/  STL [R1+0x80], R14 ;  /* 0x0000800e01007387 */ /* 0x000fe40000100800 */
[----:B------:R-:W-:Y:S01]  /*3f500*/  STL [R1+0x7c], R12 ;  /* 0x00007c0c01007387 */ /* 0x000fe20000100800 */
[----:B-1----:R-:W-:Y:S02]  /*3f510*/  FSEL R2, R16, -INF , !P2 ;  /* 0xff80000010027808 */ /* 0x002fe40005000000 */
[----:B------:R-:W-:-:S03]  /*3f520*/  ISETP.GT.U32.AND.EX P3, PT, R28, RZ, PT, P3 ;  /* 0x000000ff1c00720c */ /* 0x000fc60003f64130 */
[----:B------:R1:W-:Y:S01]  /*3f530*/  STL [R1+0x84], R2 ;  /* 0x0000840201007387 */ /* 0x0003e20000100800 */
[----:B------:R-:W-:Y:S02]  /*3f540*/  ISETP.GE.U32.AND.EX P1, PT, R28, RZ, PT, P1 ;  /* 0x000000ff1c00720c */ /* 0x000fe40003f26110 */
[----:B0-----:R-:W-:Y:S02]  /*3f550*/  LOP3.LUT R24, R19, 0x1c, RZ, 0xc0, !PT ;  /* 0x0000001c13187812 */ /* 0x001fe400078ec0ff */
[----:B------:R-:W2:Y:S01]  /*3f560*/  LDL.LU R19, [R1+0x14] ;  /* 0x0000140001137983 */ /* 0x000ea20000300800 */
[----:B-1----:R-:W-:-:S05]  /*3f570*/  FSEL R2, R18, -INF , !P4 ;  /* 0xff80000012027808 */ /* 0x002fca0006000000 */
[----:B------:R0:W-:Y:S01]  /*3f580*/  STL [R1+0x8c], R2 ;  /* 0x00008c0201007387 */ /* 0x0001e20000100800 */
[----:B------:R-:W-:Y:S02]  /*3f590*/  ISETP.GT.U32.AND P0, PT, R0, R26, PT ;  /* 0x0000001a0000720c */ /* 0x000fe40003f04070 */
[----:B0-----:R-:W-:Y:S02]  /*3f5a0*/  FSEL R2, R22, -INF , !P3 ;  /* 0xff80000016027808 */ /* 0x001fe40005800000 */
[----:B------:R-:W3:Y:S03]  /*3f5b0*/  LDL.LU R22, [R1+0x1d20] ;  /* 0x001d200001167983 */ /* 0x000ee60000300800 */
[----:B------:R0:W-:Y:S01]  /*3f5c0*/  STL [R1+0x90], R2 ;  /* 0x0000900201007387 */ /* 0x0001e20000100800 */
[----:B------:R-:W-:Y:S01]  /*3f5d0*/  ISETP.GT.U32.AND.EX P0, PT, R28, RZ, PT, P0 ;  /* 0x000000ff1c00720c */ /* 0x000fe20003f04100 */
[----:B------:R-:W1:Y:S01]  /*3f5e0*/  S2R R16, SR_CTAID.X ;  /* 0x0000000000107919 */ /* 0x000e620000002500 */
[----:B0-----:R-:W-:-:S05]  /*3f5f0*/  FSEL R2, R13, -INF , !P1 ;  /* 0xff8000000d027808 */ /* 0x001fca0004800000 */
[----:B------:R0:W-:Y:S01]  /*3f600*/  STL [R1+0x94], R2 ;  /* 0x0000940201007387 */ /* 0x0001e20000100800 */
[----:B------:R-:W-:-:S03]  /*3f610*/  ISETP.GE.U32.AND P2, PT, R0, R26, PT ;  /* 0x0000001a0000720c */ /* 0x000fc60003f46070 */
[----:B------:R-:W4:Y:S01]  /*3f620*/  S2R R13, SR_TID.X ;  /* 0x00000000000d7919 */ /* 0x000f220000002100 */
[----:B0-----:R-:W-:Y:S02]  /*3f630*/  FSEL R2, R17, -INF , !P0 ;  /* 0xff80000011027808 */ /* 0x001fe40004000000 */
[----:B------:R-:W-:-:S03]  /*3f640*/  ISETP.GE.U32.AND.EX P2, PT, R28, RZ, PT, P2 ;  /* 0x000000ff1c00720c */ /* 0x000fc60003f46120 */
[----:B------:R0:W-:Y:S01]  /*3f650*/  STL [R1+0x98], R2 ;  /* 0x0000980201007387 */ /* 0x0001e20000100800 */
[----:B------:R-:W-:Y:S02]  /*3f660*/  FSEL R3, R23, -INF , !P2 ;  /* 0xff80000017037808 */ /* 0x000fe40005000000 */
[----:B------:R-:W3:Y:S01]  /*3f670*/  LDL.LU R23, [R1+0x1d1c] ;  /* 0x001d1c0001177983 */ /* 0x000ee20000300800 */
[----:B0-----:R-:W0:Y:S04]  /*3f680*/  S2R R2, SR_CTAID.X ;  /* 0x0000000000027919 */ /* 0x001e280000002500 */
[----:B------:R4:W-:Y:S04]  /*3f690*/  STL [R1+0xb0], R3 ;  /* 0x0000b00301007387 */ /* 0x0009e80000100800 */
[----:B------:R-:W0:Y:S01]  /*3f6a0*/  S2R R17, SR_TID.X ;  /* 0x0000000000117919 */ /* 0x000e220000002100 */
[----:B-1----:R-:W-:Y:S01]  /*3f6b0*/  IMAD.SHL.U32 R16, R16, 0x80, RZ ;  /* 0x0000008010107824 */ /* 0x002fe200078e00ff */
[----:B------:R-:W-:-:S02]  /*3f6c0*/  LEA.HI R26, R24, 0x28, RZ, 0x1e ;  /* 0x00000028181a7811 */ /* 0x000fc400078ff0ff */
[----:B----4-:R-:W1:Y:S02]  /*3f6d0*/  S2R R3, SR_CTAID.X ;  /* 0x0000000000037919 */ /* 0x010e640000002500 */
[----:B------:R-:W-:Y:S02]  /*3f6e0*/  IADD3 R26, R16, R26, RZ ;  /* 0x0000001a101a7210 */ /* 0x000fe40007ffe0ff */
[----:B------:R-:W-:Y:S02]  /*3f6f0*/  LOP3.LUT R13, R13, 0x1c, RZ, 0xc0, !PT ;  /* 0x0000001c0d0d7812 */ /* 0x000fe400078ec0ff */
[----:B------:R-:W-:Y:S02]  /*3f700*/  ISETP.GT.U32.AND P4, PT, R0, R26, PT ;  /* 0x0000001a0000720c */ /* 0x000fe40003f84070 */
[----:B0-----:R-:W-:Y:S02]  /*3f710*/  SHF.L.U32 R2, R2, 0x7, RZ ;  /* 0x0000000702027819 */ /* 0x001fe400000006ff */
[----:B------:R-:W-:-:S02]  /*3f720*/  ISETP.GT.U32.AND.EX P4, PT, R28, RZ, PT, P4 ;  /* 0x000000ff1c00720c */ /* 0x000fc40003f84140 */
[----:B------:R-:W-:Y:S02]  /*3f730*/  LEA.HI R13, R13, R2, RZ, 0x1e ;  /* 0x000000020d0d7211 */ /* 0x000fe400078ff0ff */
[----:B------:R-:W-:Y:S02]  /*3f740*/  FSEL R4, R4, -INF , !P4 ;  /* 0xff80000004047808 */ /* 0x000fe40006000000 */
[----:B------:R-:W-:Y:S01]  /*3f750*/  IADD3 R13, R13, 0x78, RZ ;  /* 0x000000780d0d7810 */ /* 0x000fe20007ffe0ff */
[----:B------:R-:W-:Y:S02]  /*3f760*/  LOP3.LUT R2, R17, 0x1c, RZ, 0xc0, !PT ;  /* 0x0000001c11027812 */ /* 0x000fe400078ec0ff */
[----:B-1----:R-:W-:Y:S01]  /*3f770*/  IMAD.SHL.U32 R3, R3, 0x80, RZ ;  /* 0x0000008003037824 */ /* 0x002fe200078e00ff */
[----:B------:R-:W-:Y:S02]  /*3f780*/  ISETP.GE.U32.AND P2, PT, R0, R13, PT ;  /* 0x0000000d0000720c */ /* 0x000fe40003f46070 */
[----:B------:R-:W4:Y:S01]  /*3f790*/  LDL.LU R13, [R1+0x1d18] ;  /* 0x001d1800010d7983 */ /* 0x000f220000300800 */
[----:B------:R0:W-:Y:S01]  /*3f7a0*/  STL [R1+0xb4], R4 ;  /* 0x0000b40401007387 */ /* 0x0001e20000100800 */
[----:B------:R-:W-:-:S02]  /*3f7b0*/  LEA.HI R3, R2, R3, RZ, 0x1e ;  /* 0x0000000302037211 */ /* 0x000fc400078ff0ff */
[----:B------:R-:W-:Y:S01]  /*3f7c0*/  ISETP.GE.U32.AND P3, PT, R0, R26, PT ;  /* 0x0000001a0000720c */ /* 0x000fe20003f66070 */
[----:B0-----:R-:W3:Y:S01]  /*3f7d0*/  LDL.LU R4, [R1+0x1d14] ;  /* 0x001d140001047983 */ /* 0x001ee20000300800 */
[----:B------:R-:W-:Y:S02]  /*3f7e0*/  IADD3 R3, R3, 0x70, RZ ;  /* 0x0000007003037810 */ /* 0x000fe40007ffe0ff */
[----:B------:R-:W-:Y:S02]  /*3f7f0*/  ISETP.GE.U32.AND.EX P3, PT, R28, RZ, PT, P3 ;  /* 0x000000ff1c00720c */ /* 0x000fe40003f66130 */
[----:B------:R-:W-:Y:S02]  /*3f800*/  ISETP.GE.U32.AND P4, PT, R0, R3, PT ;  /* 0x000000030000720c */ /* 0x000fe40003f86070 */
[----:B------:R-:W-:Y:S02]  /*3f810*/  FSEL R3, R15, -INF , !P3 ;  /* 0xff8000000f037808 */ /* 0x000fe40005800000 */
[----:B------:R-:W4:Y:S04]  /*3f820*/  LDL.LU R15, [R1+0x1d10] ;  /* 0x001d1000010f7983 */ /* 0x000f280000300800 */
[----:B------:R-:W0:Y:S01]  /*3f830*/  S2R R2, SR_CTAID.X ;  /* 0x0000000000027919 */ /* 0x000e220000002500 */
[----:B------:R-:W-:-:S03]  /*3f840*/  LOP3.LUT R17, R17, 0x1c, RZ, 0xc0, !PT ;  /* 0x0000001c11117812 */ /* 0x000fc600078ec0ff */
[----:B------:R-:W1:Y:S04]  /*3f850*/  S2R R16, SR_TID.X ;  /* 0x0000000000107919 */ /* 0x000e680000002100 */
[----:B------:R-:W1:Y:S01]  /*3f860*/  S2R R29, SR_CTAID.X ;  /* 0x00000000001d7919 */ /* 0x000e620000002500 */
[----:B0-----:R-:W-:-:S04]  /*3f870*/  SHF.L.U32 R2, R2, 0x7, RZ ;  /* 0x0000000702027819 */ /* 0x001fc800000006ff */
[----:B------:R-:W-:-:S04]  /*3f880*/  LEA.HI R17, R17, R2, RZ, 0x1e ;  /* 0x0000000211117211 */ /* 0x000fc800078ff0ff */
[----:B------:R-:W-:-:S04]  /*3f890*/  IADD3 R17, R17, 0x68, RZ ;  /* 0x0000006811117810 */ /* 0x000fc80007ffe0ff */
[----:B------:R-:W-:Y:S02]  /*3f8a0*/  ISETP.GE.U32.AND P3, PT, R0, R17, PT ;  /* 0x000000110000720c */ /* 0x000fe40003f66070 */
[----:B------:R-:W0:Y:S01]  /*3f8b0*/  S2R R17, SR_CTAID.X ;  /* 0x0000000000117919 */ /* 0x000e220000002500 */
[----:B-1----:R-:W-:Y:S01]  /*3f8c0*/  LOP3.LUT R18, R16, 0x1c, RZ, 0xc0, !PT ;  /* 0x0000001c10127812 */ /* 0x002fe200078ec0ff */
[----:B------:R-:W-:-:S03]  /*3f8d0*/  IMAD.SHL.U32 R29, R29, 0x80, RZ ;  /* 0x000000801d1d7824 */ /* 0x000fc600078e00ff */
[C---:B------:R-:W-:Y:S02]  /*3f8e0*/  LEA.HI R24, R18.reuse, 0x30, RZ, 0x1e ;  /* 0x0000003012187811 */ /* 0x040fe400078ff0ff */
[----:B------:R-:W-:Y:S02]  /*3f8f0*/  LEA.HI R26, R18, 0x38, RZ, 0x1e ;  /* 0x00000038121a7811 */ /* 0x000fe400078ff0ff */
[C---:B------:R-:W-:Y:S01]  /*3f900*/  IADD3 R24, R29.reuse, R24, RZ ;  /* 0x000000181d187210 */ /* 0x040fe20007ffe0ff */
[----:B------:R3:W-:Y:S03]  /*3f910*/  STL [R1+0xb8], R3 ;  /* 0x0000b80301007387 */ /* 0x0007e60000100800 */
[----:B------:R-:W-:Y:S01]  /*3f920*/  ISETP.GE.U32.AND P1, PT, R0, R24, PT ;  /* 0x000000180000720c */ /* 0x000fe20003f26070 */
[----:B------:R-:W-:Y:S02]  /*3f930*/  IMAD.IADD R26, R29, 0x1, R26 ;  /* 0x000000011d1a7824 */ /* 0x000fe400078e021a */
[----:B0-----:R-:W-:Y:S01]  /*3f940*/  IMAD.SHL.U32 R17, R17, 0x80, RZ ;  /* 0x0000008011117824 */ /* 0x001fe200078e00ff */
[----:B------:R-:W-:-:S02]  /*3f950*/  ISETP.GE.U32.AND.EX P1, PT, R28, RZ, PT, P1 ;  /* 0x000000ff1c00720c */ /* 0x000fc40003f26110 */
[----:B------:R-:W-:-:S04]  /*3f960*/  ISETP.GE.U32.AND P0, PT, R0, R26, PT ;  /* 0x0000001a0000720c */ /* 0x000fc80003f06070 */
[C---:B------:R-:W-:Y:S02]  /*3f970*/  ISETP.GE.U32.AND.EX P0, PT, R28.reuse, RZ, PT, P0 ;  /* 0x000000ff1c00720c */ /* 0x040fe40003f06100 */
[C---:B------:R-:W-:Y:S02]  /*3f980*/  ISETP.GE.U32.AND.EX P2, PT, R28.reuse, RZ, PT, P2 ;  /* 0x000000ff1c00720c */ /* 0x040fe40003f46120 */
[C---:B------:R-:W-:Y:S02]  /*3f990*/  ISETP.GE.U32.AND.EX P4, PT, R28.reuse, RZ, PT, P4 ;  /* 0x000000ff1c00720c */ /* 0x040fe40003f86140 */
[----:B------:R-:W-:Y:S02]  /*3f9a0*/  ISETP.GE.U32.AND.EX P3, PT, R28, RZ, PT, P3 ;  /* 0x000000ff1c00720c */ /* 0x000fe40003f66130 */
[----:B------:R-:W-:-:S04]  /*3f9b0*/  LOP3.LUT R16, R16, 0x1c, RZ, 0xc0, !PT ;  /* 0x0000001c10107812 */ /* 0x000fc800078ec0ff */
[----:B------:R-:W-:Y:S01]  /*3f9c0*/  LEA.HI R16, R16, 0x48, RZ, 0x1e ;  /* 0x0000004810107811 */ /* 0x000fe200078ff0ff */
[----:B--2---:R-:W-:Y:S02]  /*3f9d0*/  FMUL R2, R19, c[0x0][0x188] ;  /* 0x0000620013027a20 */ /* 0x004fe40000400000 */
[----:B------:R-:W0:Y:S03]  /*3f9e0*/  S2R R19, SR_TID.X ;  /* 0x0000000000137919 */ /* 0x000e260000002100 */
[----:B------:R-:W-:Y:S02]  /*3f9f0*/  FSEL R2, R2, -INF , !P1 ;  /* 0xff80000002027808 */ /* 0x000fe40004800000 */
[----:B0-----:R-:W-:-:S04]  /*3fa00*/  LOP3.LUT R19, R19, 0x1c, RZ, 0xc0, !PT ;  /* 0x0000001c13137812 */ /* 0x001fc800078ec0ff */
[----:B------:R-:W-:-:S04]  /*3fa10*/  LEA.HI R19, R19, 0x60, RZ, 0x1e ;  /* 0x0000006013137811 */ /* 0x000fc800078ff0ff */
[----:B------:R-:W-:Y:S02]  /*3fa20*/  IADD3 R19, R17, R19, RZ ;  /* 0x0000001311137210 */ /* 0x000fe40007ffe0ff */
[----:B------:R-:W0:Y:S02]  /*3fa30*/  S2R R17, SR_CTAID.X ;  /* 0x0000000000117919 */ /* 0x000e240000002500 */
[----:B------:R-:W-:Y:S01]  /*3fa40*/  ISETP.GE.U32.AND P1, PT, R0, R19, PT ;  /* 0x000000130000720c */ /* 0x000fe20003f26070 */
[----:B------:R-:W-:-:S03]  /*3fa50*/  LEA.HI R19, R18, 0x58, RZ, 0x1e ;  /* 0x0000005812137811 */ /* 0x000fc600078ff0ff */
[----:B------:R-:W-:Y:S02]  /*3fa60*/  ISETP.GE.U32.AND.EX P1, PT, R28, RZ, PT, P1 ;  /* 0x000000ff1c00720c */ /* 0x000fe40003f26110 */
[----:B------:R-:W-:Y:S01]  /*3fa70*/  LEA.HI R18, R18, 0x40, RZ, 0x1e ;  /* 0x0000004012127811 */ /* 0x000fe200078ff0ff */
[----:B0-----:R-:W-:-:S05]  /*3fa80*/  IMAD.SHL.U32 R17, R17, 0x80, RZ ;  /* 0x0000008011117824 */ /* 0x001fca00078e00ff */
[----:B------:R-:W-:Y:S01]  /*3fa90*/  IADD3 R19, R17, R19, RZ ;  /* 0x0000001311137210 */ /* 0x000fe20007ffe0ff */
[----:B---3--:R-:W-:Y:S02]  /*3faa0*/  FMUL R3, R4, c[0x0][0x188] ;  /* 0x0000620004037a20 */ /* 0x008fe40000400000 */
[----:B------:R-:W2:Y:S01]  /*3fab0*/  LDL.LU R4, [R1+0x1d0c] ;  /* 0x001d0c0001047983 */ /* 0x000ea20000300800 */
[----:B------:R4:W-:Y:S02]  /*3fac0*/  STL [R1+0xbc], R2 ;  /* 0x0000bc0201007387 */ /* 0x0009e40000100800 */
[----:B------:R-:W-:Y:S01]  /*3fad0*/  FSEL R3, R3, -INF , !P0 ;  /* 0xff80000003037808 */ /* 0x000fe20004000000 */
[----:B----4-:R-:W-:Y:S02]  /*3fae0*/  FMUL R2, R15, c[0x0][0x188] ;  /* 0x000062000f027a20 */ /* 0x010fe40000400000 */
[----:B------:R-:W0:Y:S04]  /*3faf0*/  S2R R15, SR_CTAID.X ;  /* 0x00000000000f7919 */ /* 0x000e280000002500 */
[----:B------:R1:W-:Y:S01]  /*3fb00*/  STL [R1+0xc4], R3 ;  /* 0x0000c40301007387 */ /* 0x0003e20000100800 */
[----:B------:R-:W-:Y:S01]  /*3fb10*/  FSEL R2, R2, -INF , !P2 ;  /* 0xff80000002027808 */ /* 0x000fe20005000000 */
[----:B-1----:R-:W-:-:S04]  /*3fb20*/  FMUL R3, R13, c[0x0][0x188] ;  /* 0x000062000d037a20 */ /* 0x002fc80000400000 */
[----:B------:R1:W-:Y:S01]  /*3fb30*/  STL [R1+0xe4], R2 ;  /* 0x0000e40201007387 */ /* 0x0003e20000100800 */
[----:B------:R-:W-:Y:S01]  /*3fb40*/  FSEL R3, R3, -INF , !P4 ;  /* 0xff80000003037808 */ /* 0x000fe20006000000 */
[----:B-1----:R-:W-:-:S04]  /*3fb50*/  FMUL R2, R11, c[0x0][0x188] ;  /* 0x000062000b027a20 */ /* 0x002fc80000400000 */
[----:B------:R1:W-:Y:S01]  /*3fb60*/  STL [R1+0xd8], R3 ;  /* 0x0000d80301007387 */ /* 0x0003e20000100800 */
[----:B------:R-:W-:Y:S02]  /*3fb70*/  ISETP.GE.U32.AND P0, PT, R0, R19, PT ;  /* 0x000000130000720c */ /* 0x000fe40003f06070 */
[----:B------:R-:W-:Y:S01]  /*3fb80*/  FSEL R2, R2, -INF , !P3 ;  /* 0xff80000002027808 */ /* 0x000fe20005800000 */
[----:B-1----:R-:W-:-:S04]  /*3fb90*/  FMUL R3, R9, c[0x0][0x188] ;  /* 0x0000620009037a20 */ /* 0x002fc80000400000 */
[----:B------:R1:W-:Y:S01]  /*3fba0*/  STL [R1+0xd0], R2 ;  /* 0x0000d00201007387 */ /* 0x0003e20000100800 */
[----:B0-----:R-:W-:Y:S01]  /*3fbb0*/  IMAD.SHL.U32 R15, R15, 0x80, RZ ;  /* 0x000000800f0f7824 */ /* 0x001fe200078e00ff */
[----:B------:R-:W-:Y:S02]  /*3fbc0*/  ISETP.GE.U32.AND.EX P0, PT, R28, RZ, PT, P0 ;  /* 0x000000ff1c00720c */ /* 0x000fe40003f06100 */
[----:B------:R-:W-:Y:S01]  /*3fbd0*/  FSEL R3, R3, -INF , !P1 ;  /* 0xff80000003037808 */ /* 0x000fe20004800000 */
[----:B-1----:R-:W-:Y:S02]  /*3fbe0*/  FMUL R2, R6, c[0x0][0x188] ;  /* 0x0000620006027a20 */ /* 0x002fe40000400000 */
[----:B------:R-:W3:Y:S02]  /*3fbf0*/  LDL.LU R6, [R1+0x1d08] ;  /* 0x001d080001067983 */ /* 0x000ee40000300800 */
[----:B------:R0:W-:Y:S01]  /*3fc00*/  STL [R1+0xc8], R3 ;  /* 0x0000c80301007387 */ /* 0x0001e20000100800 */
[----:B------:R-:W-:-:S02]  /*3fc10*/  IADD3 R16, R15, R16, RZ ;  /* 0x000000100f107210 */ /* 0x000fc40007ffe0ff */
[----:B------:R-:W-:Y:S01]  /*3fc20*/  FSEL R9, R2, -INF , !P0 ;  /* 0xff80000002097808 */ /* 0x000fe20004000000 */
[----:B------:R-:W-:Y:S01]  /*3fc30*/  IMAD.IADD R18, R17, 0x1, R18 ;  /* 0x0000000111127824 */ /* 0x000fe200078e0212 */
[C---:B------:R-:W-:Y:S01]  /*3fc40*/  ISETP.GE.U32.AND P4, PT, R0.reuse, R16, PT ;  /* 0x000000100000720c */ /* 0x040fe20003f86070 */
[----:B0-----:R-:W-:Y:S02]  /*3fc50*/  FMUL R3, R7, c[0x0][0x188] ;  /* 0x0000620007037a20 */ /* 0x001fe40000400000 */
[----:B------:R-:W3:Y:S01]  /*3fc60*/  LDL.LU R7, [R1+0x1d04] ;  /* 0x001d040001077983 */ /* 0x000ee20000300800 */
[----:B------:R-:W4:Y:S02]  /*3fc70*/  LDL.LU R2, [R1+0xac] ;  /* 0x0000ac0001027983 */ /* 0x000f240000300800 */
[----:B------:R-:W3:Y:S02]  /*3fc80*/  LDL.LU R11, [R1+0xa0] ;  /* 0x0000a000010b7983 */ /* 0x000ee40000300800 */
[----:B------:R0:W-:Y:S01]  /*3fc90*/  STL [R1+0xc0], R9 ;  /* 0x0000c00901007387 */ /* 0x0001e20000100800 */
[----:B------:R-:W3:Y:S01]  /*3fca0*/  LDL.LU R13, [R1+0xa8] ;  /* 0x0000a800010d7983 */ /* 0x000ee20000300800 */
[----:B------:R-:W3:Y:S01]  /*3fcb0*/  LDL.LU R16, [R1+0x190] ;  /* 0x0001900001107983 */ /* 0x000ee20000300800 */
[C---:B------:R-:W-:Y:S01]  /*3fcc0*/  ISETP.GE.U32.AND P3, PT, R0.reuse, R18, PT ;  /* 0x000000120000720c */ /* 0x040fe20003f66070 */
[----:B------:R-:W3:Y:S01]  /*3fcd0*/  LDL.LU R17, [R1+0x194] ;  /* 0x0001940001117983 */ /* 0x000ee20000300800 */
[C---:B------:R-:W-:Y:S01]  /*3fce0*/  ISETP.GT.U32.AND P1, PT, R0.reuse, R19, PT ;  /* 0x000000130000720c */ /* 0x040fe20003f24070 */
[----:B------:R-:W3:Y:S01]  /*3fcf0*/  LDL.LU R18, [R1+0x198] ;  /* 0x0001980001127983 */ /* 0x000ee20000300800 */
[----:B------:R-:W3:Y:S01]  /*3fd00*/  LDL.LU R19, [R1+0x19c] ;  /* 0x00019c0001137983 */ /* 0x000ee20000300800 */
[----:B--2---:R-:W-:-:S02]  /*3fd10*/  ISETP.GE.U32.AND P2, PT, R0, R4, PT ;  /* 0x000000040000720c */ /* 0x004fc40003f46070 */
[----:B------:R-:W-:Y:S02]  /*3fd20*/  ISETP.GT.U32.AND P0, PT, R0, R4, PT ;  /* 0x000000040000720c */ /* 0x000fe40003f04070 */
[----:B------:R-:W1:Y:S02]  /*3fd30*/  S2R R4, SR_TID.X ;  /* 0x0000000000047919 */ /* 0x000e640000002100 */
[----:B-1----:R-:W-:Y:S02]  /*3fd40*/  LOP3.LUT R15, R4, 0x1c, RZ, 0xc0, !PT ;  /* 0x0000001c040f7812 */ /* 0x002fe400078ec0ff */
[----:B------:R-:W1:Y:S02]  /*3fd50*/  S2R R4, SR_CTAID.X ;  /* 0x0000000000047919 */ /* 0x000e640000002500 */
[----:B0-----:R-:W-:Y:S02]  /*3fd60*/  LEA.HI R9, R15, 0x48, RZ, 0x1e ;  /* 0x000000480f097811 */ /* 0x001fe400078ff0ff */
[----:B-1----:R-:W-:-:S05]  /*3fd70*/  SHF.L.U32 R4, R4, 0x7, RZ ;  /* 0x0000000704047819 */ /* 0x002fca00000006ff */
[----:B------:R-:W-:Y:S01]  /*3fd80*/  IMAD.IADD R9, R4, 0x1, R9 ;  /* 0x0000000104097824 */ /* 0x000fe200078e0209 */
[----:B---3--:R-:W-:Y:S01]  /*3fd90*/  STL.64 [R1+0x1cf0], R18 ;  /* 0x001cf01201007387 */ /* 0x008fe20000100a00 */
[----:B------:R0:W-:Y:S03]  /*3fda0*/  STL.64 [R1+0x1ce8], R16 ;  /* 0x001ce81001007387 */ /* 0x0001e60000100a00 */
[----:B0-----:R-:W2:Y:S01]  /*3fdb0*/  LDL.LU R16, [R1+0x110] ;  /* 0x0001100001107983 */ /* 0x001ea20000300800 */
[----:B------:R-:W2:Y:S02]  /*3fdc0*/  LDL.LU R17, [R1+0x114] ;  /* 0x0001140001117983 */ /* 0x000ea40000300800 */
[----:B------:R-:W2:Y:S02]  /*3fdd0*/  LDL.LU R18, [R1+0x118] ;  /* 0x0001180001127983 */ /* 0x000ea40000300800 */
[----:B------:R-:W2:Y:S01]  /*3fde0*/  LDL.LU R19, [R1+0x11c] ;  /* 0x00011c0001137983 */ /* 0x000ea20000300800 */
[----:B------:R-:W3:Y:S04]  /*3fdf0*/  LDL.LU R4, [R1+0x1d00] ;  /* 0x001d000001047983 */ /* 0x000ee80000300800 */
[----:B------:R-:W0:Y:S01]  /*3fe00*/  S2R R15, SR_TID.X ;  /* 0x00000000000f7919 */ /* 0x000e220000002100 */
[----:B------:R-:W-:-:S04]  /*3fe10*/  ISETP.GE.U32.AND.EX P2, PT, R28, RZ, PT, P2 ;  /* 0x000000ff1c00720c */ /* 0x000fc80003f46120 */
[----:B------:R-:W-:Y:S01]  /*3fe20*/  FSEL R3, R3, -INF , !P2 ;  /* 0xff80000003037808 */ /* 0x000fe20005000000 */
[----:B----4-:R-:W-:-:S04]  /*3fe30*/  FMUL R2, R2, c[0x0][0x188] ;  /* 0x0000620002027a20 */ /* 0x010fc80000400000 */
[----:B------:R1:W-:Y:S01]  /*3fe40*/  STL [R1+0xac], R3 ;  /* 0x0000ac0301007387 */ /* 0x0003e20000100800 */
[----:B------:R-:W-:Y:S02]  /*3fe50*/  ISETP.GE.U32.AND.EX P4, PT, R28, RZ, PT, P4 ;  /* 0x000000ff1c00720c */ /* 0x000fe40003f86140 */
[----:B------:R-:W-:Y:S02]  /*3fe60*/  ISETP.GT.U32.AND P2, PT, R0, R9, PT ;  /* 0x000000090000720c */ /* 0x000fe40003f44070 */
[----:B0-----:R-:W-:-:S04]  /*3fe70*/  LOP3.LUT R15, R15, 0x1c, RZ, 0xc0, !PT ;  /* 0x0000001c0f0f7812 */ /* 0x001fc800078ec0ff */
[----:B-1----:R-:W-:Y:S02]  /*3fe80*/  LEA.HI R3, R15, 0x40, RZ, 0x1e ;  /* 0x000000400f037811 */ /* 0x002fe400078ff0ff */
[----:B------:R-:W-:Y:S02]  /*3fe90*/  FSEL R2, R2, -INF , !P4 ;  /* 0xff80000002027808 */ /* 0x000fe40006000000 */
[----:B------:R-:W-:Y:S02]  /*3fea0*/  IADD3 R3, R29, R3, RZ ;  /* 0x000000031d037210 */ /* 0x000fe40007ffe0ff */
[C---:B------:R-:W-:Y:S02]  /*3feb0*/  ISETP.GE.U32.AND.EX P3, PT, R28.reuse, RZ, PT, P3 ;  /* 0x000000ff1c00720c */ /* 0x040fe40003f66130 */
[----:B------:R-:W-:Y:S02]  /*3fec0*/  ISETP.GT.U32.AND.EX P1, PT, R28, RZ, PT, P1 ;  /* 0x000000ff1c00720c */ /* 0x000fe40003f24110 */
[----:B------:R-:W-:Y:S01]  /*3fed0*/  ISETP.GT.U32.AND P4, PT, R0, R3, PT ;  /* 0x000000030000720c */ /* 0x000fe20003f84070 */
[----:B------:R-:W-:-:S05]  /*3fee0*/  FMUL R3, R5, c[0x0][0x188] ;  /* 0x0000620005037a20 */ /* 0x000fca0000400000 */
[----:B------:R-:W-:Y:S01]  /*3fef0*/  FSEL R3, R3, -INF , !P1 ;  /* 0xff80000003037808 */ /* 0x000fe20004800000 */
[----:B------:R-:W-:Y:S02]  /*3ff00*/  ISETP.GT.U32.AND P1, PT, R0, R24, PT ;  /* 0x000000180000720c */ /* 0x000fe40003f24070 */
[----:B---3--:R-:W-:Y:S02]  /*3ff10*/  FMUL R9, R4, c[0x0][0x188] ;  /* 0x0000620004097a20 */ /* 0x008fe40000400000 */
[----:B------:R-:W3:Y:S01]  /*3ff20*/  LDL.LU R4, [R1+0x1cfc] ;  /* 0x001cfc0001047983 */ /* 0x000ee20000300800 */
[----:B------:R-:W4:Y:S02]  /*3ff30*/  LDL.LU R15, [R1+0x10] ;  /* 0x00001000010f7983 */ /* 0x000f240000300800 */
[----:B------:R-:W3:Y:S02]  /*3ff40*/  LDL.LU R29, [R1+0x18] ;  /* 0x00001800011d7983 */ /* 0x000ee40000300800 */
[----:B------:R0:W-:Y:S01]  /*3ff50*/  STL [R1+0x9c], R2 ;  /* 0x00009c0201007387 */ /* 0x0001e20000100800 */
[----:B------:R-:W3:Y:S01]  /*3ff60*/  LDL.LU R5, [R1+0x1cf8] ;  /* 0x001cf80001057983 */ /* 0x000ee20000300800 */
[----:B--2---:R-:W-:Y:S01]  /*3ff70*/  HMMA.16816.F32 R20, R20, R6, R16 ;  /* 0x000000061414723c */ /* 0x004fe20000001810 */
[----:B0-----:R-:W-:-:S02]  /*3ff80*/  FSEL R2, R9, -INF , !P3 ;  /* 0xff80000009027808 */ /* 0x001fc40005800000 */
[----:B------:R-:W2:Y:S03]  /*3ff90*/  LDL.LU R9, [R1] ;  /* 0x0000000001097983 */ /* 0x000ea60000300800 */
[----:B------:R0:W-:Y:S02]  /*3ffa0*/  STL [R1+0x88], R2 ;  /* 0x0000880201007387 */ /* 0x0001e40000100800 */
[----:B------:R1:W-:Y:S02]  /*3ffb0*/  STL [R1+0x70], R3 ;  /* 0x0000700301007387 */ /* 0x0003e40000100800 */
[----:B------:R-:W3:Y:S01]  /*3ffc0*/  LDL.LU.64 R18, [R1+0x1cf0] ;  /* 0x001cf00001127983 */ /* 0x000ee20000300a00 */
[----:B------:R-:W3:Y:S01]  /*3ffd0*/  LDL.LU.64 R16, [R1+0x1ce8] ;  /* 0x001ce80001107983 */ /* 0x000ee20000300a00 */
[----:B------:R-:W3:Y:S01]  /*3ffe0*/  LDL.LU R24, [R1+0x140] ;  /* 0x0001400001187983 */ /* 0x000ee20000300800 */
[----:B------:R-:W-:-:S02]  /*3fff0*/  ISETP.GT.U32.AND P3, PT, R0, R26, PT ;  /* 0x0000001a0000720c */ /* 0x000fc40003f64070 */
[----:B0-----:R-:W-:Y:S02]  /*40000*/  LOP3.LUT R2, R25, 0xff, RZ, 0xc0, !PT ;  /* 0x000000ff19027812 */ /* 0x001fe400078ec0ff */
[----:B------:R-:W3:Y:S01]  /*40010*/  LDL.LU R25, [R1+0x144] ;  /* 0x0001440001197983 */ /* 0x000ee20000300800 */
[----:B------:R-:W3:Y:S02]  /*40020*/  LDL.LU R26, [R1+0x148] ;  /* 0x00014800011a7983 */ /* 0x000ee40000300800 */
[----:B------:R-:W-:Y:S02]  /*40030*/  IMAD.IADD R0, R27, 0x1, R2 ;  /* 0x000000011b007824 */ /* 0x000fe400078e0202 */
[----:B------:R-:W3:Y:S01]  /*40040*/  LDL.LU R27, [R1+0x14c] ;  /* 0x00014c00011b7983 */ /* 0x000ee20000300800 */
[----:B-1----:R-:W-:Y:S02]  /*40050*/  FMUL R3, R13, c[0x0][0x188] ;  /* 0x000062000d037a20 */ /* 0x002fe40000400000 */
[----:B------:R-:W-:-:S02]  /*40060*/  LOP3.LUT R0, R0, 0xffff, RZ, 0xc0, !PT ;  /* 0x0000ffff00007812 */ /* 0x000fc400078ec0ff */
[C---:B------:R-:W-:Y:S02]  /*40070*/  ISETP.GT.U32.AND.EX P0, PT, R28.reuse, RZ, PT, P0 ;  /* 0x000000ff1c00720c */ /* 0x040fe40003f04100 */
[C---:B------:R-:W-:Y:S02]  /*40080*/  ISETP.GT.U32.AND.EX P2, PT, R28.reuse, RZ, PT, P2 ;  /* 0x000000ff1c00720c */ /* 0x040fe40003f44120 */
[C---:B------:R-:W-:Y:S02]  /*40090*/  ISETP.GT.U32.AND.EX P4, PT, R28.reuse, RZ, PT, P4 ;  /* 0x000000ff1c00720c */ /* 0x040fe40003f84140 */
[----:B------:R-:W-:Y:S02]  /*400a0*/  SHF.R.U32.HI R2, RZ, 0xf, R0 ;  /* 0x0000000fff027819 */ /* 0x000fe40000011600 */
[----:B------:R-:W-:Y:S02]  /*400b0*/  FSEL R3, R3, -INF , !P2 ;  /* 0xff80000003037808 */ /* 0x000fe40005000000 */
[----:B------:R-:W-:-:S02]  /*400c0*/  ISETP.GT.U32.AND.EX P3, PT, R28, RZ, PT, P3 ;  /* 0x000000ff1c00720c */ /* 0x000fc40003f64130 */
[----:B------:R-:W-:Y:S01]  /*400d0*/  ISETP.GT.U32.AND.EX P1, PT, R28, RZ, PT, P1 ;  /* 0x000000ff1c00720c */ /* 0x000fe20003f24110 */
[----:B---3--:R-:W-:Y:S01]  /*400e0*/  HMMA.16816.F32 R24, R24, R4, R16 ;  /* 0x000000041818723c */ /* 0x008fe20000001810 */
[----:B------:R-:W3:Y:S01]  /*400f0*/  LDL.LU.64 R18, [R1+0x1ce0] ;  /* 0x001ce00001127983 */ /* 0x000ee20000300a00 */
[----:B------:R-:W3:Y:S05]  /*40100*/  LDL.LU.64 R16, [R1+0x1cd8] ;  /* 0x001cd80001107983 */ /* 0x000eea0000300a00 */
[----:B--2---:R-:W-:Y:S02]  /*40110*/  FMUL R5, R9, c[0x0][0x188] ;  /* 0x0000620009057a20 */ /* 0x004fe40000400000 */
[----:B------:R-:W-:Y:S01]  /*40120*/  FMUL R9, R11, c[0x0][0x188] ;  /* 0x000062000b097a20 */ /* 0x000fe20000400000 */
[----:B------:R-:W-:-:S02]  /*40130*/  SHF.R.U32.HI R4, RZ, 0xe, R0 ;  /* 0x0000000eff047819 */ /* 0x000fc40000011600 */
[----:B------:R-:W-:Y:S02]  /*40140*/  FSEL R5, R5, -INF , !P0 ;  /* 0xff80000005057808 */ /* 0x000fe40004000000 */
[----:B------:R-:W-:Y:S01]  /*40150*/  LOP3.LUT P2, RZ, R4, 0x1, RZ, 0xc0, !PT ;  /* 0x0000000104ff7812 */ /* 0x000fe2000784c0ff */
[----:B------:R-:W-:Y:S01]  /*40160*/  FSEL R4, R9, -INF , !P4 ;  /* 0xff80000009047808 */ /* 0x000fe20006000000 */
[----:B------:R-:W-:Y:S01]  /*40170*/  LOP3.LUT P0, RZ, R2, 0x1, RZ, 0xc0, !PT ;  /* 0x0000000102ff7812 */ /* 0x000fe2000780c0ff */
[--C-:B------:R-:W-:Y:S01]  /*40180*/  SHF.R.U32.HI R2, RZ, 0xd, R0.reuse ;  /* 0x0000000dff027819 */ /* 0x100fe20000011600 */
[----:B------:R-:W-:Y:S01]  /*40190*/  STL [R1+0x6c], R5 ;  /* 0x00006c0501007387 */ /* 0x000fe20000100800 */
[----:B------:R4:W-:Y:S02]  /*401a0*/  STL [R1+0x68], R3 ;  /* 0x0000680301007387 */ /* 0x0009e40000100800 */
[----:B------:R0:W-:Y:S01]  /*401b0*/  STL [R1+0x64], R4 ;  /* 0x0000640401007387 */ /* 0x0001e20000100800 */
[----:B------:R-:W-:Y:S01]  /*401c0*/  LOP3.LUT P4, RZ, R2, 0x1, RZ, 0xc0, !PT ;  /* 0x0000000102ff7812 */ /* 0x000fe2000788c0ff */
[----:B------:R-:W-:-:S02]  /*401d0*/  SHF.R.U32.HI R2, RZ, 0xb, R0 ;  /* 0x0000000bff027819 */ /* 0x000fc40000011600 */
[----:B------:R-:W-:Y:S01]  /*401e0*/  FMUL R9, R20, c[0x0][0x188] ;  /* 0x0000620014097a20 */ /* 0x000fe20000400000 */
[----:B------:R-:W2:Y:S01]  /*401f0*/  LDL R28, [R1+0x100] ;  /* 0x00010000011c7983 */ /* 0x000ea20000100800 */
[----:B----4-:R-:W-:Y:S02]  /*40200*/  FMUL R3, R15, c[0x0][0x188] ;  /* 0x000062000f037a20 */ /* 0x010fe40000400000 */
[----:B0-----:R-:W-:Y:S01]  /*40210*/  FMUL R4, R29, c[0x0][0x188] ;  /* 0x000062001d047a20 */ /* 0x001fe20000400000 */
[----:B------:R-:W4:Y:S02]  /*40220*/  LDL R15, [R1+0x124] ;  /* 0x00012400010f7983 */ /* 0x000f240000100800 */
[----:B------:R-:W-:Y:S02]  /*40230*/  FSEL R3, R3, -INF , !P1 ;  /* 0xff80000003037808 */ /* 0x000fe40004800000 */
[----:B------:R-:W-:Y:S01]  /*40240*/  FSEL R11, R4, -INF , !P3 ;  /* 0xff800000040b7808 */ /* 0x000fe20005800000 */
[----:B------:R-:W-:Y:S01]  /*40250*/  LOP3.LUT P3, RZ, R2, 0x1, RZ, 0xc0, !PT ;  /* 0x0000000102ff7812 */ /* 0x000fe2000786c0ff */
[----:B------:R-:W-:Y:S01]  /*40260*/  FSEL R2, R9, -INF , !P0 ;  /* 0xff80000009027808 */ /* 0x000fe20004000000 */
[----:B------:R-:W-:Y:S01]  /*40270*/  STL [R1+0x60], R3 ;  /* 0x0000600301007387 */ /* 0x000fe20000100800 */
[----:B------:R-:W3:Y:S02]  /*40280*/  LDL R29, [R1+0x128] ;  /* 0x00012800011d7983 */ /* 0x000ee40000100800 */
[----:B------:R-:W3:Y:S02]  /*40290*/  LDL R9, [R1+0xe8] ;  /* 0x0000e80001097983 */ /* 0x000ee40000100800 */
[----:B------:R-:W-:Y:S01]  /*402a0*/  STL [R1+0x5c], R2 ;  /* 0x00005c0201007387 */ /* 0x000fe20000100800 */
[----:B------:R-:W-:Y:S01]  /*402b0*/  STL [R1+0x58], R11 ;  /* 0x0000580b01007387 */ /* 0x000fe20000100800 */
[----:B------:R0:W-:Y:S03]  /*402c0*/  STL [R1+0x1cc0], R11 ;  /* 0x001cc00b01007387 */ /* 0x0001e60000100800 */
[----:B0-----:R-:W3:Y:S01]  /*402d0*/  LDL R11, [R1+0x74] ;  /* 0x00007400010b7983 */ /* 0x001ee20000100800 */
[--C-:B------:R-:W-:Y:S01]  /*402e0*/  SHF.R.U32.HI R5, RZ, 0xc, R0.reuse ;  /* 0x0000000cff057819 */ /* 0x100fe20000011600 */
[----:B------:R-:W-:Y:S01]  /*402f0*/  FMUL R2, R21, c[0x0][0x188] ;  /* 0x0000620015027a20 */ /* 0x000fe20000400000 */
[----:B------:R-:W-:-:S02]  /*40300*/  SHF.R.U32.HI R4, RZ, 0x9, R0 ;  /* 0x00000009ff047819 */ /* 0x000fc40000011600 */
[----:B------:R-:W-:Y:S01]  /*40310*/  LOP3.LUT P1, RZ, R5, 0x1, RZ, 0xc0, !PT ;  /* 0x0000000105ff7812 */ /* 0x000fe2000782c0ff */
[----:B------:R-:W-:Y:S01]  /*40320*/  FMUL R5, R22, c[0x0][0x188] ;  /* 0x0000620016057a20 */ /* 0x000fe20000400000 */
[----:B------:R-:W-:Y:S01]  /*40330*/  FSEL R13, R2, -INF , !P2 ;  /* 0xff800000020d7808 */ /* 0x000fe20005000000 */
[----:B------:R-:W-:-:S03]  /*40340*/  LOP3.LUT P2, RZ, R4, 0x1, RZ, 0xc0, !PT ;  /* 0x0000000104ff7812 */ /* 0x000fc6000784c0ff */
[----:B------:R-:W-:Y:S01]  /*40350*/  FSEL R4, R5, -INF , !P4 ;  /* 0xff80000005047808 */ /* 0x000fe20006000000 */
[----:B------:R-:W-:Y:S01]  /*40360*/  STL [R1+0x54], R13 ;  /* 0x0000540d01007387 */ /* 0x000fe20000100800 */
[--C-:B------:R-:W-:Y:S01]  /*40370*/  SHF.R.U32.HI R3, RZ, 0xa, R0.reuse ;  /* 0x0000000aff037819 */ /* 0x100fe20000011600 */
[----:B------:R-:W-:Y:S02]  /*40380*/  STL [R1+0x1c84], R13 ;  /* 0x001c840d01007387 */ /* 0x000fe40000100800 */
[----:B------:R3:W-:Y:S01]  /*40390*/  STL [R1+0x50], R4 ;  /* 0x0000500401007387 */ /* 0x0007e20000100800 */
[----:B------:R-:W-:Y:S01]  /*403a0*/  LOP3.LUT P0, RZ, R3, 0x1, RZ, 0xc0, !PT ;  /* 0x0000000103ff7812 */ /* 0x000fe2000780c0ff */
[----:B------:R-:W-:Y:S01]  /*403b0*/  FMUL R2, R23, c[0x0][0x188] ;  /* 0x0000620017027a20 */ /* 0x000fe20000400000 */
[----:B------:R-:W-:Y:S01]  /*403c0*/  SHF.R.U32.HI R3, RZ, 0x8, R0 ;  /* 0x00000008ff037819 */ /* 0x000fe20000011600 */
[----:B------:R-:W-:-:S03]  /*403d0*/  FMUL R5, R8, c[0x0][0x188] ;  /* 0x0000620008057a20 */ /* 0x000fc60000400000 */
[----:B------:R-:W-:Y:S02]  /*403e0*/  LOP3.LUT P4, RZ, R3, 0x1, RZ, 0xc0, !PT ;  /* 0x0000000103ff7812 */ /* 0x000fe4000788c0ff */
[----:B------:R-:W-:Y:S01]  /*403f0*/  FSEL R20, R2, -INF , !P1 ;  /* 0xff80000002147808 */ /* 0x000fe20004800000 */
[--C-:B------:R-:W-:Y:S01]  /*40400*/  SHF.R.U32.HI R3, RZ, 0x7, R0.reuse ;  /* 0x00000007ff037819 */ /* 0x100fe20000011600 */
[----:B------:R-:W-:Y:S02]  /*40410*/  FMNMX R2, R14, R12, !PT ;  /* 0x0000000c0e027209 */ /* 0x000fe40007800000 */
[----:B------:R-:W-:Y:S02]  /*40420*/  FSEL R5, R5, -INF , !P3 ;  /* 0xff80000005057808 */ /* 0x000fe40005800000 */
[----:B------:R-:W-:Y:S01]  /*40430*/  LOP3.LUT P1, RZ, R3, 0x1, RZ, 0xc0, !PT ;  /* 0x0000000103ff7812 */ /* 0x000fe2000782c0ff */
[----:B------:R-:W-:-:S04]  /*40440*/  SHF.R.U32.HI R3, RZ, 0x6, R0 ;  /* 0x00000006ff037819 */ /* 0x000fc80000011600 */
[----:B------:R-:W-:Y:S02]  /*40450*/  LOP3.LUT P3, RZ, R3, 0x1, RZ, 0xc0, !PT ;  /* 0x0000000103ff7812 */ /* 0x000fe4000786c0ff */
[----:B--2---:R-:W-:Y:S02]  /*40460*/  FMNMX R2, R28, R2, !PT ;  /* 0x000000021c027209 */ /* 0x004fe40007800000 */
[----:B---3--:R-:W-:Y:S02]  /*40470*/  FMNMX R4, R10, R11, !PT ;  /* 0x0000000b0a047209 */ /* 0x008fe40007800000 */
[----:B------:R-:W2:Y:S01]  /*40480*/  LDL.LU R10, [R1+0x1cd4] ;  /* 0x001cd400010a7983 */ /* 0x000ea20000300800 */
[----:B------:R-:W3:Y:S02]  /*40490*/  LDL.LU R12, [R1+0x1cd0] ;  /* 0x001cd000010c7983 */ /* 0x000ee40000300800 */
[----:B------:R-:W3:Y:S02]  /*404a0*/  LDL.LU R14, [R1+0x1ccc] ;  /* 0x001ccc00010e7983 */ /* 0x000ee40000300800 */
[----:B------:R-:W-:Y:S01]  /*404b0*/  STL [R1+0x4c], R20 ;  /* 0x00004c1401007387 */ /* 0x000fe20000100800 */
[----:B------:R-:W-:Y:S01]  /*404c0*/  FMNMX R4, R9, R4, !PT ;  /* 0x0000000409047209 */ /* 0x000fe20007800000 */
[----:B------:R-:W-:Y:S01]  /*404d0*/  STL [R1+0x1c88], R20 ;  /* 0x001c881401007387 */ /* 0x000fe20000100800 */
[----:B------:R0:W-:Y:S01]  /*404e0*/  STL [R1+0x44], R5 ;  /* 0x0000440501007387 */ /* 0x0001e20000100800 */
[----:B------:R-:W-:-:S02]  /*404f0*/  FMNMX R2, R29, R2, !PT ;  /* 0x000000021d027209 */ /* 0x000fc40007800000 */
[----:B----4-:R-:W-:Y:S01]  /*40500*/  FMNMX R3, R15, R4, !PT ;  /* 0x000000040f037209 */ /* 0x010fe20007800000 */
[----:B------:R-:W4:Y:S01]  /*40510*/  LDL.LU R29, [R1+0x30] ;  /* 0x00003000011d7983 */ /* 0x000f220000300800 */
[----:B------:R-:W3:Y:S02]  /*40520*/  LDL.LU R28, [R1+0x34] ;  /* 0x00003400011c7983 */ /* 0x000ee40000300800 */
[----:B------:R-:W3:Y:S01]  /*40530*/  LDL.LU R15, [R1+0x38] ;  /* 0x00003800010f7983 */ /* 0x000ee20000300800 */
[----:B------:R-:W-:Y:S01]  /*40540*/  HMMA.16816.F32 R24, R16, R6, R24 ;  /* 0x000000061018723c */ /* 0x000fe20000001818 */
[----:B------:R-:W1:Y:S04]  /*40550*/  SHFL.BFLY PT, R7, R3, 0x2, 0x1f ;  /* 0x0c401f0003077f89 */ /* 0x000e6800000e0000 */
[----:B------:R-:W1:Y:S02]  /*40560*/  SHFL.BFLY PT, R4, R2, 0x2, 0x1f ;  /* 0x0c401f0002047f89 */ /* 0x000e6400000e0000 */
[----:B------:R-:W-:-:S02]  /*40570*/  SHF.R.U32.HI R6, RZ, 0x4, R0 ;  /* 0x00000004ff067819 */ /* 0x000fc40000011600 */
[----:B0-----:R-:W-:Y:S11]  /*40580*/  SHF.R.U32.HI R5, RZ, 0x5, R0 ;  /* 0x00000005ff057819 */ /* 0x001ff60000011600 */
[----:B------:R-:W-:Y:S04]  /*40590*/  @!UPT UIADD3 URZ, URZ, URZ, URZ ;  /* 0x0000003f3f3ff290 */ /* 0x000fe8000fffe03f */
[----:B------:R-:W-:-:S05]  /*405a0*/  FMUL R8, R24, c[0x0][0x188] ;  /* 0x0000620018087a20 */ /* 0x000fca0000400000 */
[----:B------:R-:W-:Y:S01]  /*405b0*/  FSEL R13, R8, -INF , !P2 ;  /* 0xff800000080d7808 */ /* 0x000fe20005000000 */
[----:B------:R-:W-:Y:S02]  /*405c0*/  LOP3.LUT P2, RZ, R6, 0x1, RZ, 0xc0, !PT ;  /* 0x0000000106ff7812 */ /* 0x000fe4000784c0ff */
[----:B------:R-:W-:Y:S02]  /*405d0*/  FMUL R6, R25, c[0x0][0x188] ;  /* 0x0000620019067a20 */ /* 0x000fe40000400000 */
[----:B------:R-:W-:-:S03]  /*405e0*/  FMUL R8, R26, c[0x0][0x188] ;  /* 0x000062001a087a20 */ /* 0x000fc60000400000 */
[----:B------:R-:W-:Y:S02]  /*405f0*/  FSEL R17, R6, -INF , !P4 ;  /* 0xff80000006117808 */ /* 0x000fe40006000000 */
[----:B------:R-:W-:Y:S02]  /*40600*/  FSEL R26, R8, -INF , !P1 ;  /* 0xff800000081a7808 */ /* 0x000fe40004800000 */
[----:B-1----:R-:W-:Y:S02]  /*40610*/  FMNMX R7, R3, R7, !PT ;  /* 0x0000000703077209 */ /* 0x002fe40007800000 */
[----:B------:R-:W-:Y:S01]  /*40620*/  FMNMX R2, R2, R4, !PT ;  /* 0x0000000402027209 */ /* 0x000fe20007800000 */
[----:B--2---:R-:W-:-:S05]  /*40630*/  FMUL R10, R10, c[0x0][0x188] ;  /* 0x000062000a0a7a20 */ /* 0x004fca0000400000 */
[----:B------:R-:W-:Y:S01]  /*40640*/  FSEL R9, R10, -INF , !P0 ;  /* 0xff8000000a097808 */ /* 0x000fe20004000000 */
[----:B------:R-:W-:Y:S01]  /*40650*/  LOP3.LUT P0, RZ, R5, 0x1, RZ, 0xc0, !PT ;  /* 0x0000000105ff7812 */ /* 0x000fe2000780c0ff */
[----:B------:R-:W-:-:S03]  /*40660*/  SHF.R.U32.HI R5, RZ, 0x3, R0 ;  /* 0x00000003ff057819 */ /* 0x000fc60000011600 */
[----:B------:R0:W-:Y:S01]  /*40670*/  STL [R1+0x40], R9 ;  /* 0x0000400901007387 */ /* 0x0001e20000100800 */
[--C-:B------:R-:W-:Y:S01]  /*40680*/  SHF.R.U32.HI R10, RZ, 0x2, R0.reuse ;  /* 0x00000002ff0a7819 */ /* 0x100fe20000011600 */
[----:B------:R-:W-:Y:S02]  /*40690*/  SHF.R.U32.HI R0, RZ, 0x1, R0 ;  /* 0x00000001ff007819 */ /* 0x000fe40000011600 */
[----:B------:R-:W-:Y:S01]  /*406a0*/  STL [R1+0x48], R13 ;  /* 0x0000480d01007387 */ /* 0x000fe20000100800 */
[----:B------:R-:W-:Y:S01]  /*406b0*/  LOP3.LUT P4, RZ, R5, 0x1, RZ, 0xc0, !PT ;  /* 0x0000000105ff7812 */ /* 0x000fe2000788c0ff */
[----:B------:R-:W-:Y:S01]  /*406c0*/  STL [R1+0x1c8c], R13 ;  /* 0x001c8c0d01007387 */ /* 0x000fe20000100800 */
[----:B0-----:R-:W-:-:S03]  /*406d0*/  FMUL R9, R27, c[0x0][0x188] ;  /* 0x000062001b097a20 */ /* 0x001fc60000400000 */
[----:B------:R-:W-:Y:S01]  /*406e0*/  STL [R1+0x3c], R17 ;  /* 0x00003c1101007387 */ /* 0x000fe20000100800 */
[----:B----4-:R-:W-:Y:S02]  /*406f0*/  FMUL R29, R29, c[0x0][0x188] ;  /* 0x000062001d1d7a20 */ /* 0x010fe40000400000 */
[----:B---3--:R-:W-:Y:S01]  /*40700*/  FMUL R6, R28, c[0x0][0x188] ;  /* 0x000062001c067a20 */ /* 0x008fe20000400000 */
[----:B------:R-:W-:Y:S01]  /*40710*/  FSEL R5, R9, -INF , !P3 ;  /* 0xff80000009057808 */ /* 0x000fe20005800000 */
[----:B------:R-:W-:Y:S01]  /*40720*/  STL [R1+0x1c90], R17 ;  /* 0x001c901101007387 */ /* 0x000fe20000100800 */
[----:B------:R-:W-:Y:S01]  /*40730*/  LOP3.LUT P3, RZ, R0, 0x1, RZ, 0xc0, !PT ;  /* 0x0000000100ff7812 */ /* 0x000fe2000786c0ff */
[----:B------:R-:W-:Y:S02]  /*40740*/  FMUL R28, R15, c[0x0][0x188] ;  /* 0x000062000f1c7a20 */ /* 0x000fe40000400000 */
[----:B------:R-:W-:Y:S02]  /*40750*/  STL [R1+0x2c], R26 ;  /* 0x00002c1a01007387 */ /* 0x000fe40000100800 */
[----:B------:R-:W-:Y:S01]  /*40760*/  FMUL R0, R12, c[0x0][0x188] ;  /* 0x000062000c007a20 */ /* 0x000fe20000400000 */
[----:B------:R-:W-:Y:S01]  /*40770*/  STL [R1+0x1c94], R26 ;  /* 0x001c941a01007387 */ /* 0x000fe20000100800 */
[----:B------:R0:W-:Y:S02]  /*40780*/  STL [R1+0x28], R5 ;  /* 0x0000280501007387 */ /* 0x0001e40000100800 */
[----:B------:R-:W-:Y:S02]  /*40790*/  STL [R1+0x1c98], R29 ;  /* 0x001c981d01007387 */ /* 0x000fe40000100800 */
[----:B------:R-:W-:Y:S01]  /*407a0*/  STL [R1+0x1c9c], R28 ;  /* 0x001c9c1c01007387 */ /* 0x000fe20000100800 */
[----:B------:R-:W-:Y:S01]  /*407b0*/  STL [R1], R6 ;  /* 0x0000000601007387 */ /* 0x000fe20000100800 */
[----:B------:R-:W-:Y:S01]  /*407c0*/  FSEL R0, R0, -INF , !P0 ;  /* 0xff80000000007808 */ /* 0x000fe20004000000 */
[----:B------:R-:W-:Y:S02]  /*407d0*/  STL [R1+0x1c7c], R7 ;  /* 0x001c7c0701007387 */ /* 0x000fe40000100800 */
[----:B------:R-:W2:Y:S01]  /*407e0*/  LDL R16, [R1+0x8c] ;  /* 0x00008c0001107983 */ /* 0x000ea20000100800 */
[----:B------:R-:W-:Y:S01]  /*407f0*/  STL [R1+0x20], R2 ;  /* 0x0000200201007387 */ /* 0x000fe20000100800 */
[----:B------:R-:W2:Y:S01]  /*40800*/  LDL R18, [R1+0x84] ;  /* 0x0000840001127983 */ /* 0x000ea20000100800 */
[----:B------:R-:W-:Y:S01]  /*40810*/  LOP3.LUT P1, RZ, R10, 0x1, RZ, 0xc0, !PT ;  /* 0x000000010aff7812 */ /* 0x000fe2000782c0ff */
[----:B------:R-:W-:Y:S01]  /*40820*/  STL [R1+0xc], R0 ;  /* 0x00000c0001007387 */ /* 0x000fe20000100800 */
[----:B------:R-:W3:Y:S01]  /*40830*/  LDL R10, [R1+0xb4] ;  /* 0x0000b400010a7983 */ /* 0x000ee20000100800 */
[----:B0-----:R-:W-:-:S03]  /*40840*/  FMUL R5, R14, c[0x0][0x188] ;  /* 0x000062000e057a20 */ /* 0x001fc60000400000 */
[----:B------:R-:W4:Y:S04]  /*40850*/  LDL R19, [R1+0x94] ;  /* 0x0000940001137983 */ /* 0x000f280000100800 */
[----:B------:R-:W4:Y:S01]  /*40860*/  LDL R15, [R1+0x90] ;  /* 0x00009000010f7983 */ /* 0x000f220000100800 */
[----:B------:R-:W2:Y:S03]  /*40870*/  LDL R14, [R1+0x98] ;  /* 0x00009800010e7983 */ /* 0x000ea60000100800 */
[----:B---3--:R0:W-:Y:S01]  /*40880*/  STL [R1+0x1cc8], R10 ;  /* 0x001cc80a01007387 */ /* 0x0081e20000100800 */
[----:B------:R-:W3:Y:S03]  /*40890*/  LDL R11, [R1+0xbc] ;  /* 0x0000bc00010b7983 */ /* 0x000ee60000100800 */
[----:B0-----:R-:W2:Y:S04]  /*408a0*/  LDL R10, [R1+0xb0] ;  /* 0x0000b000010a7983 */ /* 0x001ea80000100800 */
[----:B---3--:R0:W-:Y:S01]  /*408b0*/  STL [R1+0x1cc4], R11 ;  /* 0x001cc40b01007387 */ /* 0x0081e20000100800 */
[----:B------:R-:W3:Y:S02]  /*408c0*/  LDL R8, [R1+0x68] ;  /* 0x0000680001087983 */ /* 0x000ee40000100800 */
[----:B------:R-:W2:Y:S02]  /*408d0*/  LDL R9, [R1+0x60] ;  /* 0x0000600001097983 */ /* 0x000ea40000100800 */
[----:B------:R-:W2:Y:S01]  /*408e0*/  LDL R21, [R1+0xc4] ;  /* 0x0000c40001157983 */ /* 0x000ea20000100800 */
[----:B------:R-:W2:Y:S04]  /*408f0*/  LDL R6, [R1+0x64] ;  /* 0x0000640001067983 */ /* 0x000ea80000100800 */
[----:B0-----:R-:W2:Y:S04]  /*40900*/  LDL R11, [R1+0xb8] ;  /* 0x0000b800010b7983 */ /* 0x001ea80000100800 */
[----:B---3--:R0:W-:Y:S01]  /*40910*/  STL [R1+0x1cbc], R8 ;  /* 0x001cbc0801007387 */ /* 0x0081e20000100800 */
[----:B------:R-:W3:Y:S03]  /*40920*/  LDL R4, [R1+0x6c] ;  /* 0x00006c0001047983 */ /* 0x000ee60000100800 */
        /* <DEDUP_REMOVED lines=13> */
[----:B---3--:R0:W-:Y:S04]  /*40a00*/  STL [R1+0x1ca0], R28 ;  /* 0x001ca01c01007387 */ /* 0x0081e80000100800 */
[----:B0-----:R-:W3:Y:S04]  /*40a10*/  LDL R28, [R1+0x108] ;  /* 0x00010800011c7983 */ /* 0x001ee80000100800 */
[----:B---3--:R0:W-:Y:S04]  /*40a20*/  STL [R1+0x1ca4], R28 ;  /* 0x001ca41c01007387 */ /* 0x0081e80000100800 */
[----:B0-----:R-:W3:Y:S01]  /*40a30*/  LDL R28, [R1+0x104] ;  /* 0x00010400011c7983 */ /* 0x001ee20000100800 */
[----:B--2---:R-:W-:-:S02]  /*40a40*/  FMNMX R12, R18, R16, !PT ;  /* 0x00000010120c7209 */ /* 0x004fc40007800000 */
[----:B----4-:R-:W-:Y:S02]  /*40a50*/  FMNMX R15, R15, R19, !PT ;  /* 0x000000130f0f7209 */ /* 0x010fe40007800000 */
[----:B------:R-:W-:Y:S01]  /*40a60*/  FMNMX R14, R14, R10, !PT ;  /* 0x0000000a0e0e7209 */ /* 0x000fe20007800000 */
[----:B---3--:R0:W-:Y:S01]  /*40a70*/  STL [R1+0x1ca8], R28 ;  /* 0x001ca81c01007387 */ /* 0x0081e20000100800 */
[----:B------:R-:W2:Y:S02]  /*40a80*/  LDL R29, [R1+0xcc] ;  /* 0x0000cc00011d7983 */ /* 0x000ea40000100800 */
[----:B------:R-:W3:Y:S02]  /*40a90*/  LDL R26, [R1+0xd4] ;  /* 0x0000d400011a7983 */ /* 0x000ee40000100800 */
[----:B------:R-:W4:Y:S01]  /*40aa0*/  LDL R17, [R1+0xdc] ;  /* 0x0000dc0001117983 */ /* 0x000f220000100800 */
[----:B------:R-:W2:Y:S04]  /*40ab0*/  LDL R13, [R1+0xe0] ;  /* 0x0000e000010d7983 */ /* 0x000ea80000100800 */
[----:B------:R-:W2:Y:S04]  /*40ac0*/  LDL R20, [R1+0xec] ;  /* 0x0000ec0001147983 */ /* 0x000ea80000100800 */
[----:B------:R-:W2:Y:S04]  /*40ad0*/  LDL R7, [R1+0x5c] ;  /* 0x00005c0001077983 */ /* 0x000ea80000100800 */
[----:B------:R-:W2:Y:S04]  /*40ae0*/  LDL R27, [R1+0x50] ;  /* 0x00005000011b7983 */ /* 0x000ea80000100800 */
[----:B0-----:R-:W2:Y:S04]  /*40af0*/  LDL R28, [R1+0xd0] ;  /* 0x0000d000011c7983 */ /* 0x001ea80000100800 */
[----:B------:R-:W2:Y:S04]  /*40b00*/  LDL R25, [R1+0x12c] ;  /* 0x00012c0001197983 */ /* 0x000ea80000100800 */
[----:B------:R-:W2:Y:S04]  /*40b10*/  LDL R24, [R1+0x154] ;  /* 0x0001540001187983 */ /* 0x000ea80000100800 */
[----:B------:R-:W2:Y:S04]  /*40b20*/  LDL R23, [R1+0x15c] ;  /* 0x00015c0001177983 */ /* 0x000ea80000100800 */
[----:B------:R-:W2:Y:S04]  /*40b30*/  LDL R22, [R1+0x150] ;  /* 0x0001500001167983 */ /* 0x000ea80000100800 */
[----:B------:R-:W2:Y:S04]  /*40b40*/  LDL R16, [R1+0x158] ;  /* 0x0001580001107983 */ /* 0x000ea80000100800 */
[----:B------:R-:W2:Y:S04]  /*40b50*/  LDL R18, [R1+0x160] ;  /* 0x0001600001127983 */ /* 0x000ea80000100800 */
[----:B------:R-:W2:Y:S01]  /*40b60*/  LDL R19, [R1+0x164] ;  /* 0x0001640001137983 */ /* 0x000ea20000100800 */
[----:B------:R-:W2:Y:S02]  /*40b70*/  LDL.LU R10, [R1+0x1cc8] ;  /* 0x001cc800010a7983 */ /* 0x000ea40000300800 */
[----:B--2---:R-:W-:-:S02]  /*40b80*/  FMNMX R10, R10, R11, !PT ;  /* 0x0000000b0a0a7209 */ /* 0x004fc40007800000 */
[----:B------:R-:W2:Y:S02]  /*40b90*/  LDL.LU R11, [R1+0x1cc4] ;  /* 0x001cc400010b7983 */ /* 0x000ea40000300800 */
[----:B--2---:R-:W-:Y:S02]  /*40ba0*/  FMNMX R9, R9, R11, !PT ;  /* 0x0000000b09097209 */ /* 0x004fe40007800000 */
[----:B------:R-:W2:Y:S01]  /*40bb0*/  LDL.LU R11, [R1+0x1cc0] ;  /* 0x001cc000010b7983 */ /* 0x000ea20000300800 */
[----:B------:R-:W-:Y:S02]  /*40bc0*/  FMNMX R6, R6, R8, !PT ;  /* 0x0000000806067209 */ /* 0x000fe40007800000 */
[----:B--2---:R-:W-:Y:S02]  /*40bd0*/  FMNMX R11, R11, R21, !PT ;  /* 0x000000150b0b7209 */ /* 0x004fe40007800000 */
[----:B------:R-:W2:Y:S01]  /*40be0*/  LDL R21, [R1+0x168] ;  /* 0x0001680001157983 */ /* 0x000ea20000100800 */
[----:B------:R-:W2:Y:S02]  /*40bf0*/  LDL.LU R8, [R1+0x1cbc] ;  /* 0x001cbc0001087983 */ /* 0x000ea40000300800 */
[----:B--2---:R-:W-:-:S02]  /*40c00*/  FMNMX R8, R8, R4, !PT ;  /* 0x0000000408087209 */ /* 0x004fc40007800000 */
[----:B------:R-:W2:Y:S02]  /*40c10*/  LDL.LU R4, [R1+0x1cb8] ;  /* 0x001cb80001047983 */ /* 0x000ea40000300800 */
[----:B--2---:R-:W-:Y:S02]  /*40c20*/  FMNMX R4, R4, R3, !PT ;  /* 0x0000000304047209 */ /* 0x004fe40007800000 */
[----:B------:R-:W2:Y:S02]  /*40c30*/  LDL.LU R3, [R1+0x1cb4] ;  /* 0x001cb40001037983 */ /* 0x000ea40000300800 */
[----:B--2---:R-:W-:Y:S02]  /*40c40*/  FMNMX R3, R3, R0, !PT ;  /* 0x0000000003037209 */ /* 0x004fe40007800000 */
        /* <DEDUP_REMOVED lines=8> */
[----:B------:R-:W2:Y:S01]  /*40cd0*/  LDL.LU R28, [R1+0x1ca0] ;  /* 0x001ca000011c7983 */ /* 0x000ea20000300800 */
[----:B------:R-:W-:Y:S02]  /*40ce0*/  FMNMX R10, R29, R10, !PT ;  /* 0x0000000a1d0a7209 */ /* 0x000fe40007800000 */
[----:B---3--:R-:W-:Y:S02]  /*40cf0*/  FMNMX R9, R26, R9, !PT ;  /* 0x000000091a097209 */ /* 0x008fe40007800000 */
[----:B----4-:R-:W-:Y:S02]  /*40d00*/  FMNMX R11, R17, R11, !PT ;  /* 0x0000000b110b7209 */ /* 0x010fe40007800000 */
[----:B------:R-:W-:Y:S02]  /*40d10*/  FMNMX R6, R13, R6, !PT ;  /* 0x000000060d067209 */ /* 0x000fe40007800000 */
[----:B------:R-:W-:Y:S02]  /*40d20*/  FMNMX R8, R20, R8, !PT ;  /* 0x0000000814087209 */ /* 0x000fe40007800000 */
[----:B--2---:R-:W-:-:S02]  /*40d30*/  FMNMX R14, R28, R14, !PT ;  /* 0x0000000e1c0e7209 */ /* 0x004fc40007800000 */
[----:B------:R-:W2:Y:S01]  /*40d40*/  LDL.LU R28, [R1+0x1c9c] ;  /* 0x001c9c00011c7983 */ /* 0x000ea20000300800 */
[----:B------:R-:W3:Y:S02]  /*40d50*/  LDL.LU R29, [R1+0x1c98] ;  /* 0x001c9800011d7983 */ /* 0x000ee40000300800 */
[----:B------:R-:W4:Y:S02]  /*40d60*/  LDL.LU R26, [R1+0x1c94] ;  /* 0x001c9400011a7983 */ /* 0x000f240000300800 */
[----:B------:R-:W2:Y:S01]  /*40d70*/  LDL.LU R17, [R1+0x1c90] ;  /* 0x001c900001117983 */ /* 0x000ea20000300800 */
[----:B------:R-:W2:Y:S01]  /*40d80*/  LDL.LU R13, [R1+0x1c8c] ;  /* 0x001c8c00010d7983 */ /* 0x000ea20000300800 */
[----:B------:R-:W3:Y:S01]  /*40d90*/  LDL.LU R20, [R1+0x1c88] ;  /* 0x001c880001147983 */ /* 0x000ee20000300800 */
[----:B------:R-:W-:Y:S01]  /*40da0*/  FMNMX R3, R27, R3, !PT ;  /* 0x000000031b037209 */ /* 0x000fe20007800000 */
[----:B------:R-:W-:Y:S01]  /*40db0*/  FMNMX R27, R25, R12, !PT ;  /* 0x0000000c191b7209 */ /* 0x000fe20007800000 */
[----:B------:R-:W-:-:S02]  /*40dc0*/  FMNMX R15, R24, R15, !PT ;  /* 0x0000000f180f7209 */ /* 0x000fc40007800000 */
[----:B------:R-:W-:Y:S01]  /*40dd0*/  FMNMX R4, R7, R4, !PT ;  /* 0x0000000407047209 */ /* 0x000fe20007800000 */
[----:B------:R-:W-:Y:S01]  /*40de0*/  FMNMX R24, R22, R10, !PT ;  /* 0x0000000a16187209 */ /* 0x000fe20007800000 */
[----:B------:R-:W-:Y:S02]  /*40df0*/  FMNMX R10, R19, R6, !PT ;  /* 0x00000006130a7209 */ /* 0x000fe40007800000 */
[----:B------:R-:W-:Y:S01]  /*40e00*/  SHFL.BFLY PT, R6, R27, 0x2, 0x1f ;  /* 0x0c401f001b067f89 */ /* 0x000fe200000e0000 */
[----:B------:R-:W-:Y:S01]  /*40e10*/  FMNMX R14, R23, R14, !PT ;  /* 0x0000000e170e7209 */ /* 0x000fe20007800000 */
[----:B------:R-:W-:Y:S01]  /*40e20*/  FMNMX R23, R16, R9, !PT ;  /* 0x0000000910177209 */ /* 0x000fe20007800000 */
[----:B------:R-:W-:Y:S02]  /*40e30*/  FMNMX R16, R21, R8, !PT ;  /* 0x0000000815107209 */ /* 0x000fe40007800000 */
[----:B--2---:R-:W-:Y:S02]  /*40e40*/  FMNMX R0, R13, R0, !PT ;  /* 0x000000000d007209 */ /* 0x004fe40007800000 */
[----:B------:R-:W2:Y:S01]  /*40e50*/  LDL.LU R13, [R1+0x1c84] ;  /* 0x001c8400010d7983 */ /* 0x000ea20000300800 */
[----:B------:R-:W2:Y:S02]  /*40e60*/  LDL.LU R7, [R1] ;  /* 0x0000000001077983 */ /* 0x000ea40000300800 */
[----:B------:R0:W-:Y:S02]  /*40e70*/  STL [R1+0x1c80], R27 ;  /* 0x001c801b01007387 */ /* 0x0001e40000100800 */
[----:B0-----:R-:W2:Y:S01]  /*40e80*/  LDL R27, [R1+0x28] ;  /* 0x00002800011b7983 */ /* 0x001ea20000100800 */
[----:B---3--:R-:W-:-:S02]  /*40e90*/  FMNMX R8, R20, R3, !PT ;  /* 0x0000000314087209 */ /* 0x008fc40007800000 */
[----:B------:R-:W3:Y:S01]  /*40ea0*/  LDL R3, [R1+0xe4] ;  /* 0x0000e40001037983 */ /* 0x000ee20000100800 */
[----:B----4-:R-:W-:Y:S02]  /*40eb0*/  FMNMX R2, R26, R2, !PT ;  /* 0x000000021a027209 */ /* 0x010fe40007800000 */
[----:B------:R-:W-:Y:S02]  /*40ec0*/  FSEL R5, R5, -INF , !P2 ;  /* 0xff80000005057808 */ /* 0x000fe40005000000 */
[----:B--2---:R-:W-:Y:S01]  /*40ed0*/  FMNMX R9, R13, R4, !PT ;  /* 0x000000040d097209 */ /* 0x004fe20007800000 */
[----:B------:R-:W-:Y:S02]  /*40ee0*/  FMNMX R4, R17, R0, !PT ;  /* 0x0000000011047209 */ /* 0x000fe40007800000 */
[----:B------:R-:W2:Y:S01]  /*40ef0*/  LDL R0, [R1+0xc] ;  /* 0x00000c0001007983 */ /* 0x000ea20000100800 */
[----:B------:R-:W-:Y:S01]  /*40f00*/  FMNMX R2, R27, R2, !PT ;  /* 0x000000021b027209 */ /* 0x000fe20007800000 */
[----:B------:R-:W-:-:S02]  /*40f10*/  FSEL R27, R29, -INF , !P4 ;  /* 0xff8000001d1b7808 */ /* 0x000fc40006000000 */
[----:B------:R-:W4:Y:S03]  /*40f20*/  LDL R29, [R1+0x16c] ;  /* 0x00016c00011d7983 */ /* 0x000f260000100800 */
[----:B------:R0:W-:Y:S01]  /*40f30*/  STL [R1+0x1c], R27 ;  /* 0x00001c1b01007387 */ /* 0x0001e20000100800 */
[----:B---3--:R-:W-:Y:S02]  /*40f40*/  FMNMX R3, R5, R3, !PT ;  /* 0x0000000305037209 */ /* 0x008fe40007800000 */
[----:B0-----:R-:W-:Y:S02]  /*40f50*/  FSEL R27, R28, -INF , !P3 ;  /* 0xff8000001c1b7808 */ /* 0x001fe40005800000 */
[----:B------:R-:W2:Y:S01]  /*40f60*/  LDL R28, [R1+0xd8] ;  /* 0x0000d800011c7983 */ /* 0x000ea20000100800 */
[----:B------:R0:W-:Y:S03]  /*40f70*/  STL [R1+0x1c70], R5 ;  /* 0x001c700501007387 */ /* 0x0001e60000100800 */
[----:B0-----:R-:W3:Y:S01]  /*40f80*/  LDL R5, [R1+0x1c] ;  /* 0x00001c0001057983 */ /* 0x001ee20000100800 */
[----:B------:R-:W-:Y:S01]  /*40f90*/  FSEL R7, R7, -INF , !P1 ;  /* 0xff80000007077808 */ /* 0x000fe20004800000 */
[----:B------:R0:W-:Y:S01]  /*40fa0*/  STL [R1+0x10], R27 ;  /* 0x0000101b01007387 */ /* 0x0001e20000100800 */
[----:B------:R-:W-:Y:S01]  /*40fb0*/  FMNMX R3, R27, R3, !PT ;  /* 0x000000031b037209 */ /* 0x000fe20007800000 */
[----:B------:R-:W1:Y:S01]  /*40fc0*/  SHFL.BFLY PT, R12, R23, 0x2, 0x1f ;  /* 0x0c401f00170c7f89 */ /* 0x000e6200000e0000 */
[----:B--2---:R-:W-:-:S04]  /*40fd0*/  FMNMX R0, R0, R28, !PT ;  /* 0x0000001c00007209 */ /* 0x004fc80007800000 */
[----:B---3--:R-:W-:Y:S02]  /*40fe0*/  FMNMX R0, R5, R0, !PT ;  /* 0x0000000005007209 */ /* 0x008fe40007800000 */
[----:B------:R-:W2:Y:S01]  /*40ff0*/  LDL.LU R5, [R1+0x20] ;  /* 0x0000200001057983 */ /* 0x000ea20000300800 */
[----:B0-----:R-:W3:Y:S02]  /*41000*/  LDL.LU R27, [R1+0x1c80] ;  /* 0x001c8000011b7983 */ /* 0x001ee40000300800 */
[----:B------:R0:W-:Y:S01]  /*41010*/  STL [R1+0x18], R7 ;  /* 0x0000180701007387 */ /* 0x0001e20000100800 */
[----:B------:R-:W-:Y:S02]  /*41020*/  FMNMX R0, R7, R0, !PT ;  /* 0x0000000007007209 */ /* 0x000fe40007800000 */
[----:B0-----:R-:W2:Y:S01]  /*41030*/  LDL.LU R7, [R1+0x1c7c] ;  /* 0x001c7c0001077983 */ /* 0x001ea20000300800 */
[----:B----4-:R-:W-:Y:S02]  /*41040*/  FMNMX R3, R29, R3, !PT ;  /* 0x000000031d037209 */ /* 0x010fe40007800000 */
[----:B-1----:R-:W-:Y:S01]  /*41050*/  FMNMX R12, R23, R12, !PT ;  /* 0x0000000c170c7209 */ /* 0x002fe20007800000 */
[----:B------:R-:W-:Y:S01]  /*41060*/  STL [R1+0x1c78], R0 ;  /* 0x001c780001007387 */ /* 0x000fe20000100800 */
[----:B------:R-:W0:Y:S02]  /*41070*/  SHFL.BFLY PT, R23, R0, 0x2, 0x1f ;  /* 0x0c401f0000177f89 */ /* 0x000e2400000e0000 */
[----:B------:R-:W1:Y:S02]  /*41080*/  SHFL.BFLY PT, R0, R3, 0x2, 0x1f ;  /* 0x0c401f0003007f89 */ /* 0x000e6400000e0000 */
[----:B------:R-:W4:Y:S01]  /*41090*/  SHFL.BFLY PT, R17, R4, 0x2, 0x1f ;  /* 0x0c401f0004117f89 */ /* 0x000f2200000e0000 */
[----:B------:R-:W-:-:S02]  /*410a0*/  FMNMX R11, R18, R11, !PT ;  /* 0x0000000b120b7209 */ /* 0x000fc40007800000 */
[----:B------:R-:W4:Y:S01]  /*410b0*/  SHFL.BFLY PT, R18, R8, 0x2, 0x1f ;  /* 0x0c401f0008127f89 */ /* 0x000f2200000e0000 */
[----:B0-----:R-:W-:Y:S01]  /*410c0*/  STL [R1+0x14], R23 ;  /* 0x0000141701007387 */ /* 0x001fe20000100800 */
[----:B-1----:R-:W-:Y:S01]  /*410d0*/  STL [R1+0x24], R0 ;  /* 0x0000240001007387 */ /* 0x002fe20000100800 */
[----:B----4-:R-:W-:Y:S02]  /*410e0*/  FMNMX R17, R4, R17, !PT ;  /* 0x0000001104117209 */ /* 0x010fe40007800000 */
[----:B------:R-:W4:Y:S01]  /*410f0*/  LDL.LU R4, [R1+0x14] ;  /* 0x0000140001047983 */ /* 0x000f220000300800 */
[----:B------:R-:W-:-:S03]  /*41100*/  FMNMX R8, R8, R18, !PT ;  /* 0x0000001208087209 */ /* 0x000fc60007800000 */
[----:B------:R-:W-:Y:S04]  /*41110*/  SHFL.BFLY PT, R25, R14, 0x2, 0x1f ;  /* 0x0c401f000e197f89 */ /* 0x000fe800000e0000 */
[----:B--2---:R-:W0:Y:S01]  /*41120*/  SHFL.BFLY PT, R0, R7, 0x1, 0x1f ;  /* 0x0c201f0007007f89 */ /* 0x004e2200000e0000 */
[----:B---3--:R-:W-:-:S05]  /*41130*/  FMNMX R6, R27, R6, !PT ;  /* 0x000000061b067209 */ /* 0x008fca0007800000 */
[----:B------:R-:W-:Y:S04]  /*41140*/  STL [R1+0x1c74], R6 ;  /* 0x001c740601007387 */ /* 0x000fe80000100800 */
[----:B------:R1:W-:Y:S04]  /*41150*/  SHFL.BFLY PT, R18, R6, 0x1, 0x1f ;  /* 0x0c201f0006127f89 */ /* 0x0003e800000e0000 */
[----:B0-----:R-:W-:Y:S01]  /*41160*/  STL [R1], R0 ;  /* 0x0000000001007387 */ /* 0x001fe20000100800 */
[----:B-1----:R-:W2:Y:S01]  /*41170*/  LDL.LU R6, [R1] ;  /* 0x0000000001067983 */ /* 0x002ea20000300800 */
[----:B------:R-:W-:-:S05]  /*41180*/  FMNMX R14, R14, R25, !PT ;  /* 0x000000190e0e7209 */ /* 0x000fca0007800000 */
[----:B------:R-:W0:Y:S04]  /*41190*/  SHFL.BFLY PT, R0, R14, 0x1, 0x1f ;  /* 0x0c201f000e007f89 */ /* 0x000e2800000e0000 */
[----:B------:R-:W1:Y:S04]  /*411a0*/  SHFL.BFLY PT, R21, R10, 0x2, 0x1f ;  /* 0x0c401f000a157f89 */ /* 0x000e6800000e0000 */
[----:B------:R-:W3:Y:S04]  /*411b0*/  SHFL.BFLY PT, R28, R2, 0x2, 0x1f ;  /* 0x0c401f00021c7f89 */ /* 0x000ee800000e0000 */
[----:B0-----:R-:W-:Y:S02]  /*411c0*/  STL [R1+0x4], R0 ;  /* 0x0000040001007387 */ /* 0x001fe40000100800 */
[----:B------:R-:W0:Y:S01]  /*411d0*/  SHFL.BFLY PT, R0, R5, 0x1, 0x1f ;  /* 0x0c201f0005007f89 */ /* 0x000e2200000e0000 */
[----:B-1----:R-:W-:Y:S01]  /*411e0*/  FMNMX R10, R10, R21, !PT ;  /* 0x000000150a0a7209 */ /* 0x002fe20007800000 */
[----:B---3--:R-:W-:-:S02]  /*411f0*/  FMNMX R21, R2, R28, !PT ;  /* 0x0000001c02157209 */ /* 0x008fc40007800000 */
[----:B------:R-:W3:Y:S04]  /*41200*/  LDL.LU R2, [R1+0x24] ;  /* 0x0000240001027983 */ /* 0x000ee80000300800 */
[----:B0-----:R0:W-:Y:S04]  /*41210*/  STL [R1+0x8], R0 ;  /* 0x0000080001007387 */ /* 0x0011e80000100800 */
[----:B0-----:R-:W4:Y:S01]  /*41220*/  LDL.LU R0, [R1+0x1c78] ;  /* 0x001c780001007983 */ /* 0x001f220000300800 */
[----:B--2---:R-:W-:-:S03]  /*41230*/  FMNMX R7, R7, R6, !PT ;  /* 0x0000000607077209 */ /* 0x004fc60007800000 */
[----:B------:R-:W2:Y:S04]  /*41240*/  LDL.LU R6, [R1+0x1c74] ;  /* 0x001c740001067983 */ /* 0x000ea80000300800 */
[----:B------:R-:W0:Y:S04]  /*41250*/  SHFL.BFLY PT, R26, R15, 0x2, 0x1f ;  /* 0x0c401f000f1a7f89 */ /* 0x000e2800000e0000 */
[----:B------:R-:W1:Y:S01]  /*41260*/  SHFL.BFLY PT, R19, R9, 0x2, 0x1f ;  /* 0x0c401f0009137f89 */ /* 0x000e6200000e0000 */
[----:B0-----:R-:W-:Y:S02]  /*41270*/  FMNMX R15, R15, R26, !PT ;  /* 0x0000001a0f0f7209 */ /* 0x001fe40007800000 */
[----:B-1----:R-:W-:-:S03]  /*41280*/  FMNMX R9, R9, R19, !PT ;  /* 0x0000001309097209 */ /* 0x002fc60007800000 */
[----:B------:R-:W0:Y:S02]  /*41290*/  SHFL.BFLY PT, R19, R15, 0x1, 0x1f ;  /* 0x0c201f000f137f89 */ /* 0x000e2400000e0000 */
[----:B0-----:R-:W-:Y:S02]  /*412a0*/  FMNMX R15, R15, R19, !PT ;  /* 0x000000130f0f7209 */ /* 0x001fe40007800000 */
[----:B--2---:R-:W-:Y:S02]  /*412b0*/  FMNMX R6, R6, R18, !PT ;  /* 0x0000001206067209 */ /* 0x004fe40007800000 */
[----:B------:R-:W2:Y:S01]  /*412c0*/  LDL.LU R18, [R1+0x4] ;  /* 0x0000040001127983 */ /* 0x000ea20000300800 */
[----:B------:R-:W2:Y:S03]  /*412d0*/  LDL.LU R19, [R1+0x8] ;  /* 0x0000080001137983 */ /* 0x000ea60000300800 */
[----:B------:R-:W0:Y:S04]  /*412e0*/  SHFL.BFLY PT, R13, R24, 0x2, 0x1f ;  /* 0x0c401f00180d7f89 */ /* 0x000e2800000e0000 */
[----:B------:R-:W1:Y:S04]  /*412f0*/  SHFL.BFLY PT, R22, R11, 0x2, 0x1f ;  /* 0x0c401f000b167f89 */ /* 0x000e6800000e0000 */
[----:B------:R-:W3:Y:S04]  /*41300*/  SHFL.BFLY PT, R20, R16, 0x2, 0x1f ;  /* 0x0c401f0010147f89 */ /* 0x000ee800000e0000 */
[----:B------:R-:W2:Y:S04]  /*41310*/  SHFL.BFLY PT, R26, R9, 0x1, 0x1f ;  /* 0x0c201f00091a7f89 */ /* 0x000ea800000e0000 */
[----:B------:R-:W2:Y:S04]  /*41320*/  SHFL.BFLY PT, R27, R8, 0x1, 0x1f ;  /* 0x0c201f00081b7f89 */ /* 0x000ea800000e0000 */
[----:B------:R-:W2:Y:S04]  /*41330*/  SHFL.BFLY PT, R28, R17, 0x1, 0x1f ;  /* 0x0c201f00111c7f89 */ /* 0x000ea800000e0000 */
[----:B------:R-:W2:Y:S01]  /*41340*/  SHFL.BFLY PT, R29, R21, 0x1, 0x1f ;  /* 0x0c201f00151d7f89 */ /* 0x000ea200000e0000 */
[----:B0-----:R-:W-:-:S02]  /*41350*/  FMNMX R13, R24, R13, !PT ;  /* 0x0000000d180d7209 */ /* 0x001fc40007800000 */
[----:B-1----:R-:W-:Y:S02]  /*41360*/  FMNMX R11, R11, R22, !PT ;  /* 0x000000160b0b7209 */ /* 0x002fe40007800000 */
[----:B---3--:R-:W-:Y:S02]  /*41370*/  FMNMX R16, R16, R20, !PT ;  /* 0x0000001410107209 */ /* 0x008fe40007800000 */
[----:B--2---:R-:W-:Y:S02]  /*41380*/  FMNMX R19, R5, R19, !PT ;  /* 0x0000001305137209 */ /* 0x004fe40007800000 */
[----:B------:R0:W5:Y:S04]  /*41390*/  LDL.LU R5, [R1+0x1c70] ;  /* 0x001c700001057983 */ /* 0x0001680000300800 */
[----:B------:R-:W1:Y:S04]  /*413a0*/  SHFL.BFLY PT, R20, R13, 0x1, 0x1f ;  /* 0x0c201f000d147f89 */ /* 0x000e6800000e0000 */
[----:B------:R-:W2:Y:S04]  /*413b0*/  SHFL.BFLY PT, R22, R12, 0x1, 0x1f ;  /* 0x0c201f000c167f89 */ /* 0x000ea800000e0000 */
[----:B------:R-:W3:Y:S04]  /*413c0*/  SHFL.BFLY PT, R23, R11, 0x1, 0x1f ;  /* 0x0c201f000b177f89 */ /* 0x000ee800000e0000 */
[----:B------:R-:W0:Y:S04]  /*413d0*/  SHFL.BFLY PT, R24, R10, 0x1, 0x1f ;  /* 0x0c201f000a187f89 */ /* 0x000e2800000e0000 */
[----:B------:R-:W0:Y:S01]  /*413e0*/  SHFL.BFLY PT, R25, R16, 0x1, 0x1f ;  /* 0x0c201f0010197f89 */ /* 0x000e2200000e0000 */
[----:B----4-:R-:W-:-:S02]  /*413f0*/  FMNMX R4, R0, R4, !PT ;  /* 0x0000000400047209 */ /* 0x010fc40007800000 */
[----:B------:R-:W-:Y:S01]  /*41400*/  FMNMX R3, R3, R2, !PT ;  /* 0x0000000203037209 */ /* 0x000fe20007800000 */
[----:B------:R-:W-:Y:S01]  /*41410*/  BSSY B0, `(.L_x_1) ;  /* 0x0000018000007945 */ /* 0x000fe20003800000 */
[----:B------:R-:W-:Y:S01]  /*41420*/  FMNMX R14, R14, R18, !PT ;  /* 0x000000120e0e7209 */ /* 0x000fe20007800000 */
[----:B------:R4:W4:Y:S04]  /*41430*/  SHFL.BFLY PT, R2, R4, 0x1, 0x1f ;  /* 0x0c201f0004027f89 */ /* 0x00092800000e0000 */
[----:B------:R0:W4:Y:S01]  /*41440*/  SHFL.BFLY PT, R0, R3, 0x1, 0x1f ;  /* 0x0c201f0003007f89 */ /* 0x00012200000e0000 */
[----:B------:R-:W-:Y:S02]  /*41450*/  FMNMX R9, R9, R26, !PT ;  /* 0x0000001a09097209 */ /* 0x000fe40007800000 */
[----:B------:R-:W-:-:S02]  /*41460*/  FMNMX R8, R8, R27, !PT ;  /* 0x0000001b08087209 */ /* 0x000fc40007800000 */
[----:B------:R-:W-:Y:S02]  /*41470*/  FMNMX R17, R17, R28, !PT ;  /* 0x0000001c11117209 */ /* 0x000fe40007800000 */
[----:B------:R-:W-:Y:S02]  /*41480*/  FMNMX R18, R21, R29, !PT ;  /* 0x0000001d15127209 */ /* 0x000fe40007800000 */
[----:B-1----:R-:W-:Y:S02]  /*41490*/  FMNMX R13, R13, R20, !PT ;  /* 0x000000140d0d7209 */ /* 0x002fe40007800000 */
[----:B--2---:R-:W-:Y:S02]  /*414a0*/  FMNMX R12, R12, R22, !PT ;  /* 0x000000160c0c7209 */ /* 0x004fe40007800000 */
[----:B---3--:R-:W-:Y:S02]  /*414b0*/  FMNMX R11, R11, R23, !PT ;  /* 0x000000170b0b7209 */ /* 0x008fe40007800000 */
[----:B0-----:R-:W-:-:S02]  /*414c0*/  FMNMX R10, R10, R24, !PT ;  /* 0x000000180a0a7209 */ /* 0x001fc40007800000 */
[----:B------:R-:W-:Y:S01]  /*414d0*/  FMNMX R16, R16, R25, !PT ;  /* 0x0000001910107209 */ /* 0x000fe20007800000 */
[----:B------:R-:W-:Y:S05]  /*414e0*/  @P6 BRA `(.L_x_2) ;  /* 0x000000a000006947 */ /* 0x000fea0003800000 */
[----:B------:R-:W0:Y:S02]  /*414f0*/  S2R R22, SR_TID.X ;  /* 0x0000000000167919 */ /* 0x000e240000002100 */
[C---:B0-----:R-:W-:Y:S02]  /*41500*/  LOP3.LUT R20, R22.reuse, 0x1c, RZ, 0xc0, !PT ;  /* 0x0000001c16147812 */ /* 0x041fe400078ec0ff */
[----:B------:R-:W-:Y:S02]  /*41510*/  LOP3.LUT R22, R22, 0xff, RZ, 0xc0, !PT ;  /* 0x000000ff16167812 */ /* 0x000fe400078ec0ff */
[----:B------:R-:W-:Y:S02]  /*41520*/  SHF.L.U32 R20, R20, 0x3, RZ ;  /* 0x0000000314147819 */ /* 0x000fe400000006ff */
[----:B------:R-:W-:-:S04]  /*41530*/  SHF.R.U32.HI R22, RZ, 0x3, R22 ;  /* 0x00000003ff167819 */ /* 0x000fc80000011616 */
[----:B------:R-:W-:-:S05]  /*41540*/  LOP3.LUT R22, R22, 0x1c, RZ, 0xc0, !PT ;  /* 0x0000001c16167812 */ /* 0x000fca00078ec0ff */
[----:B------:R-:W-:Y:S02]  /*41550*/  IMAD.IADD R22, R20, 0x1, R22 ;  /* 0x0000000114167824 */ /* 0x000fe400078e0216 */
[----:B------:R-:W2:Y:S04]  /*41560*/  LDL R20, [R1+0xc30] ;  /* 0x000c300001147983 */ /* 0x000ea80000100800 */
[----:B------:R0:W-:Y:S04]  /*41570*/  STS [R22+0x20000], R7 ;  /* 0x0200000716007388 */ /* 0x0001e80000000800 */
[----:B--2---:R0:W-:Y:S02]  /*41580*/  STS [R20+0x20000], R19 ;  /* 0x0200001314007388 */ /* 0x0041e40000000800 */
.L_x_2:
[----:B------:R-:W-:Y:S05]  /*41590*/  BSYNC B0 ;  /* 0x0000000000007941 */ /* 0x000fea0003800000 */
.L_x_1:
[----:B------:R-:W-:Y:S01]  /*415a0*/  BSSY B0, `(.L_x_3) ;  /* 0x000008e000007945 */ /* 0x000fe20003800000 */
[----:B------:R-:W-:Y:S01]  /*415b0*/  BSSY B1, `(.L_x_4) ;  /* 0x0000084000017945 */ /* 0x000fe20003800000 */
[----:B----4-:R-:W-:-:S02]  /*415c0*/  FMNMX R2, R4, R2, !PT ;  /* 0x0000000204027209 */ /* 0x010fc40007800000 */
[----:B------:R-:W-:Y:S01]  /*415d0*/  FMNMX R0, R3, R0, !PT ;  /* 0x0000000003007209 */ /* 0x000fe20007800000 */
[----:B------:R-:W-:Y:S05]  /*415e0*/  @P6 BRA `(.L_x_5) ;  /* 0x0000013000006947 */ /* 0x000fea0003800000 */
[----:B0-----:R-:W0:Y:S02]  /*415f0*/  S2R R7, SR_TID.X ;  /* 0x0000000000077919 */ /* 0x001e240000002100 */
[C---:B0-----:R-:W-:Y:S02]  /*41600*/  LOP3.LUT R19, R7.reuse, 0x1c, RZ, 0xc0, !PT ;  /* 0x0000001c07137812 */ /* 0x041fe400078ec0ff */
[----:B------:R-:W-:Y:S02]  /*41610*/  LOP3.LUT R7, R7, 0xff, RZ, 0xc0, !PT ;  /* 0x000000ff07077812 */ /* 0x000fe400078ec0ff */
[----:B------:R-:W-:Y:S02]  /*41620*/  LEA.HI R19, R19, 0x10, RZ, 0x1e ;  /* 0x0000001013137811 */ /* 0x000fe400078ff0ff */
[----:B------:R-:W-:Y:S02]  /*41630*/  SHF.R.U32.HI R7, RZ, 0x3, R7 ;  /* 0x00000003ff077819 */ /* 0x000fe40000011607 */
[----:B------:R-:W-:-:S02]  /*41640*/  SHF.L.U32 R19, R19, 0x5, RZ ;  /* 0x0000000513137819 */ /* 0x000fc400000006ff */
[----:B------:R-:W-:-:S05]  /*41650*/  LOP3.LUT R7, R7, 0x1c, RZ, 0xc0, !PT ;  /* 0x0000001c07077812 */ /* 0x000fca00078ec0ff */
[----:B------:R-:W-:-:S05]  /*41660*/  IMAD.IADD R7, R7, 0x1, R19 ;  /* 0x0000000107077824 */ /* 0x000fca00078e0213 */
[----:B------:R0:W-:Y:S01]  /*41670*/  STS [R7+0x20000], R6 ;  /* 0x0200000607007388 */ /* 0x0001e20000000800 */
        /* <DEDUP_REMOVED lines=9> */
[----:B------:R0:W-:Y:S02]  /*41710*/  STS [R7+0x20000], R15 ;  /* 0x0200000f07007388 */ /* 0x0001e40000000800 */
.L_x_5:
[----:B------:R-:W-:Y:S05]  /*41720*/  @P6 BRA `(.L_x_7) ;  /* 0x0000013000006947 */ /* 0x000fea0003800000 */
[----:B------:R-:W1:Y:S02]  /*41730*/  S2R R3, SR_TID.X ;  /* 0x0000000000037919 */ /* 0x000e640000002100 */
[C---:B-1----:R-:W-:Y:S02]  /*41740*/  LOP3.LUT R4, R3.reuse, 0x1c, RZ, 0xc0, !PT ;  /* 0x0000001c03047812 */ /* 0x042fe400078ec0ff */
[----:B------:R-:W-:Y:S02]  /*41750*/  LOP3.LUT R3, R3, 0xff, RZ, 0xc0, !PT ;  /* 0x000000ff03037812 */ /* 0x000fe400078ec0ff */
[----:B------:R-:W-:Y:S02]  /*41760*/  LEA.HI R4, R4, 0x20, RZ, 0x1e ;  /* 0x0000002004047811 */ /* 0x000fe400078ff0ff */
[----:B------:R-:W-:Y:S02]  /*41770*/  SHF.R.U32.HI R3, RZ, 0x3, R3 ;  /* 0x00000003ff037819 */ /* 0x000fe40000011603 */
[----:B------:R-:W-:-:S02]  /*41780*/  SHF.L.U32 R4, R4, 0x5, RZ ;  /* 0x0000000504047819 */ /* 0x000fc400000006ff */
[----:B------:R-:W-:-:S05]  /*41790*/  LOP3.LUT R3, R3, 0x1c, RZ, 0xc0, !PT ;  /* 0x0000001c03037812 */ /* 0x000fca00078ec0ff */
[----:B------:R-:W-:-:S05]  /*417a0*/  IMAD.IADD R3, R3, 0x1, R4 ;  /* 0x0000000103037824 */ /* 0x000fca00078e0204 */
[----:B------:R1:W-:Y:S02]  /*417b0*/  STS [R3+0x20000], R14 ;  /* 0x0200000e03007388 */ /* 0x0003e40000000800 */
.L_x_6:
[----:B------:R-:W-:Y:S05]  /*417c0*/  @P6 BRA `(.L_x_8) ;  /* 0x0000013000006947 */ /* 0x000fea0003800000 */
[----:B-1----:R-:W1:Y:S02]  /*417d0*/  S2R R3, SR_TID.X ;  /* 0x0000000000037919 */ /* 0x002e640000002100 */
        /* <DEDUP_REMOVED lines=8> */
.L_x_7:
        /* <DEDUP_REMOVED lines=10> */
.L_x_8:
        /* <DEDUP_REMOVED lines=10> */
.L_x_9:
        /* <DEDUP_REMOVED lines=10> */
.L_x_10:
        /* <DEDUP_REMOVED lines=10> */
.L_x_11:
        /* <DEDUP_REMOVED lines=10> */
.L_x_12:
        /* <DEDUP_REMOVED lines=10> */
.L_x_13:
        /* <DEDUP_REMOVED lines=10> */
.L_x_14:
[----:B------:R-:W-:Y:S05]  /*41cc0*/  @P6 BRA `(.L_x_16) ;  /* 0x0000012000006947 */ /* 0x000fea0003800000 */
[----:B-1----:R-:W1:Y:S02]  /*41cd0*/  S2R R3, SR_TID.X ;  /* 0x0000000000037919 */ /* 0x002e640000002100 */
[C---:B-1----:R-:W-:Y:S02]  /*41ce0*/  LOP3.LUT R4, R3.reuse, 0x1c, RZ, 0xc0, !PT ;  /* 0x0000001c03047812 */ /* 0x042fe400078ec0ff */
[----:B------:R-:W-:Y:S02]  /*41cf0*/  LOP3.LUT R3, R3, 0xff, RZ, 0xc0, !PT ;  /* 0x000000ff03037812 */ /* 0x000fe400078ec0ff */
[----:B------:R-:W-:Y:S02]  /*41d00*/  SHF.L.U32 R4, R4, 0x3, RZ ;  /* 0x0000000304047819 */ /* 0x000fe400000006ff */
[----:B------:R-:W-:-:S04]  /*41d10*/  SHF.R.U32.HI R3, RZ, 0x3, R3 ;  /* 0x00000003ff037819 */ /* 0x000fc80000011603 */
[----:B------:R-:W-:-:S05]  /*41d20*/  LOP3.LUT R3, R3, 0x1c, RZ, 0xc0, !PT ;  /* 0x0000001c03037812 */ /* 0x000fca00078ec0ff */
[----:B------:R-:W-:-:S05]  /*41d30*/  IMAD.IADD R3, R4, 0x1, R3 ;  /* 0x0000000104037824 */ /* 0x000fca00078e0203 */
[----:B------:R1:W-:Y:S02]  /*41d40*/  STS [R3+0x20d00], R18 ;  /* 0x020d001203007388 */ /* 0x0003e40000000800 */
.L_x_15:
[----:B------:R-:W-:Y:S01]  /*41d50*/  @P6 BREAK B1 ;  /* 0x0000000000016942 */ /* 0x000fe20003800000 */
        /* <DEDUP_REMOVED lines=9> */
.L_x_16:
[----:B------:R-:W-:Y:S05]  /*41df0*/  BSYNC B1 ;  /* 0x0000000000017941 */ /* 0x000fea0003800000 */
.L_x_4:
[----:B-1----:R-:W1:Y:S02]  /*41e00*/  S2R R2, SR_TID.X ;  /* 0x0000000000027919 */ /* 0x002e640000002100 */
[C---:B-1----:R-:W-:Y:S02]  /*41e10*/  LOP3.LUT R3, R2.reuse, 0x1c, RZ, 0xc0, !PT ;  /* 0x0000001c02037812 */ /* 0x042fe400078ec0ff */
[----:B------:R-:W-:Y:S02]  /*41e20*/  LOP3.LUT R2, R2, 0xff, RZ, 0xc0, !PT ;  /* 0x000000ff02027812 */ /* 0x000fe400078ec0ff */
[----:B------:R-:W-:Y:S02]  /*41e30*/  SHF.L.U32 R3, R3, 0x3, RZ ;  /* 0x0000000303037819 */ /* 0x000fe400000006ff */
[----:B------:R-:W-:-:S04]  /*41e40*/  SHF.R.U32.HI R2, RZ, 0x3, R2 ;  /* 0x00000003ff027819 */ /* 0x000fc80000011602 */
[----:B------:R-:W-:-:S05]  /*41e50*/  LOP3.LUT R2, R2, 0x1c, RZ, 0xc0, !PT ;  /* 0x0000001c02027812 */ /* 0x000fca00078ec0ff */
[----:B------:R-:W-:-:S05]  /*41e60*/  IMAD.IADD R2, R3, 0x1, R2 ;  /* 0x0000000103027824 */ /* 0x000fca00078e0202 */
[----:B------:R1:W-:Y:S02]  /*41e70*/  @!P6 STS [R2+0x20f00], R0 ;  /* 0x020f00000200e388 */ /* 0x0003e40000000800 */
.L_x_17:
[----:B------:R-:W-:Y:S05]  /*41e80*/  BSYNC B0 ;  /* 0x0000000000007941 */ /* 0x000fea0003800000 */
.L_x_3:
[----:B------:R-:W-:Y:S01]  /*41e90*/  WARPSYNC 0xffffffff ;  /* 0xffffffff00007948 */ /* 0x000fe20003800000 */
[----:B-1----:R-:W1:Y:S04]  /*41ea0*/  S2R R0, SR_TID.X ;  /* 0x0000000000007919 */ /* 0x002e680000002100 */
[----:B------:R-:W-:Y:S06]  /*41eb0*/  BAR.SYNC.DEFER_BLOCKING 0x0 ;  /* 0x0000000000007b1d */ /* 0x000fec0000010000 */
[----:B------:R-:W2:Y:S04]  /*41ec0*/  LDL R18, [R1+0x3a0] ;  /* 0x0003a00001127983 */ /* 0x000ea80000100800 */
[----:B------:R-:W3:Y:S04]  /*41ed0*/  LDL.LU R17, [R1+0x78] ;  /* 0x0000780001117983 */ /* 0x000ee80000300800 */
[----:B------:R-:W4:Y:S04]  /*41ee0*/  LDL.LU R10, [R1+0x74] ;  /* 0x00007400010a7983 */ /* 0x000f280000300800 */
[----:B------:R-:W2:Y:S01]  /*41ef0*/  LDL.LU R13, [R1+0xe8] ;  /* 0x0000e800010d7983 */ /* 0x000ea20000300800 */
[----:B-1----:R-:W-:-:S03]  /*41f00*/  LOP3.LUT R8, R0, 0xff, RZ, 0xc0, !PT ;  /* 0x000000ff00087812 */ /* 0x002fc600078ec0ff */
[----:B------:R-:W2:Y:S04]  /*41f10*/  LDL R9, [R1+0x3a4] ;  /* 0x0003a40001097983 */ /* 0x000ea80000100800 */
[----:B0-----:R-:W0:Y:S04]  /*41f20*/  LDS R6, [R8.X4+0x20000] ;  /* 0x0200000008067984 */ /* 0x001e280000004800 */
[----:B------:R-:W1:Y:S04]  /*41f30*/  LDS R3, [R8.X4+0x20400] ;  /* 0x0204000008037984 */ /* 0x000e680000004800 */
[----:B------:R-:W1:Y:S04]  /*41f40*/  LDS R2, [R8.X4+0x20800] ;  /* 0x0208000008027984 */ /* 0x000e680000004800 */
[----:B-----5:R-:W-:Y:S04]  /*41f50*/  STL [R1+0x1c98], R5 ;  /* 0x001c980501007387 */ /* 0x020fe80000100800 */
[----:B------:R-:W2:Y:S04]  /*41f60*/  LDL.LU R15, [R1+0x124] ;  /* 0x00012400010f7983 */ /* 0x000ea80000300800 */
[----:B------:R-:W1:Y:S04]  /*41f70*/  S2R R28, SR_TID.X ;  /* 0x00000000001c7919 */ /* 0x000e680000002100 */
[----:B------:R-:W2:Y:S04]  /*41f80*/  LDL.LU R12, [R1+0x80] ;  /* 0x00008000010c7983 */ /* 0x000ea80000300800 */
[----:B------:R-:W2:Y:S04]  /*41f90*/  LDL.LU R14, [R1+0x7c] ;  /* 0x00007c00010e7983 */ /* 0x000ea80000300800 */
[----:B------:R-:W2:Y:S04]  /*41fa0*/  LDL.LU R11, [R1+0x100] ;  /* 0x00010000010b7983 */ /* 0x000ea80000300800 */
[----:B0-----:R-:W0:Y:S04]  /*41fb0*/  SHFL.BFLY PT, R7, R6, 0x4, 0x1f ;  /* 0x0c801f0006077f89 */ /* 0x001e2800000e0000 */
[----:B-1----:R-:W1:Y:S04]  /*41fc0*/  SHFL.BFLY PT, R4, R3, 0x4, 0x1f ;  /* 0x0c801f0003047f89 */ /* 0x002e6800000e0000 */
[----:B------:R-:W1:Y:S01]  /*41fd0*/  SHFL.BFLY PT, R0, R2, 0x4, 0x1f ;  /* 0x0c801f0002007f89 */ /* 0x000e6200000e0000 */
[----:B0-----:R-:W-:-:S02]  /*41fe0*/  FMNMX R7, R6, R7, !PT ;  /* 0x0000000706077209 */ /* 0x001fc40007800000 */
[----:B-1----:R-:W-:-:S03]  /*41ff0*/  FMNMX R3, R3, R4, !PT ;  /* 0x0000000403037209 */ /* 0x002fc60007800000 */
[----:B------:R-:W0:Y:S01]  /*42000*/  SHFL.BFLY PT, R6, R7, 0x2, 0x1f ;  /* 0x0c401f0007067f89 */ /* 0x000e2200000e0000 */
[----:B------:R-:W-:-:S03]  /*42010*/  FMNMX R2, R2, R0, !PT ;  /* 0x0000000002027209 */ /* 0x000fc60007800000 */
[----:B------:R-:W1:Y:S04]  /*42020*/  SHFL.BFLY PT, R4, R3, 0x2, 0x1f ;  /* 0x0c401f0003047f89 */ /* 0x000e6800000e0000 */
[----:B------:R-:W1:Y:S01]  /*42030*/  SHFL.BFLY PT, R0, R2, 0x2, 0x1f ;  /* 0x0c401f0002007f89 */ /* 0x000e6200000e0000 */
[----:B0-----:R-:W-:Y:S02]  /*42040*/  FMNMX R6, R7, R6, !PT ;  /* 0x0000000607067209 */ /* 0x001fe40007800000 */
[----:B-1----:R-:W-:Y:S02]  /*42050*/  FMNMX R3, R3, R4, !PT ;  /* 0x0000000403037209 */ /* 0x002fe40007800000 */
[----:B------:R-:W-:-:S03]  /*42060*/  FMNMX R0, R2, R0, !PT ;  /* 0x0000000002007209 */ /* 0x000fc60007800000 */
[----:B------:R-:W0:Y:S04]  /*42070*/  SHFL.BFLY PT, R4, R3, 0x1, 0x1f ;  /* 0x0c201f0003047f89 */ /* 0x000e2800000e0000 */
[----:B------:R-:W1:Y:S04]  /*42080*/  SHFL.BFLY PT, R2, R6, 0x1, 0x1f ;  /* 0x0c201f0006027f89 */ /* 0x000e6800000e0000 */
[----:B------:R-:W1:Y:S01]  /*42090*/  SHFL.BFLY PT, R7, R0, 0x1, 0x1f ;  /* 0x0c201f0000077f89 */ /* 0x000e6200000e0000 */
[----:B0-----:R-:W-:Y:S02]  /*420a0*/  FMNMX R3, R3, R4, !PT ;  /* 0x0000000403037209 */ /* 0x001fe40007800000 */
[----:B-1----:R-:W-:-:S02]  /*420b0*/  FMNMX R2, R6, R2, !PT ;  /* 0x0000000206027209 */ /* 0x002fc40007800000 */
[----:B------:R-:W-:-:S03]  /*420c0*/  FMNMX R0, R0, R7, !PT ;  /* 0x0000000700007209 */ /* 0x000fc60007800000 */
[----:B------:R-:W-:Y:S04]  /*420d0*/  @!P5 STS [R8.X4+0x20000], R2 ;  /* 0x020000020800d388 */ /* 0x000fe80000004800 */
[----:B------:R-:W-:Y:S04]  /*420e0*/  @!P5 STS [R8.X4+0x20400], R3 ;  /* 0x020400030800d388 */ /* 0x000fe80000004800 */
[----:B------:R-:W-:Y:S04]  /*420f0*/  @!P5 STS [R8.X4+0x20800], R0 ;  /* 0x020800000800d388 */ /* 0x000fe80000004800 */
[----:B------:R-:W0:Y:S04]  /*42100*/  LDS R0, [R28.X4+0x20c00] ;  /* 0x020c00001c007984 */ /* 0x000e280000004800 */
[----:B0-----:R-:W0:Y:S02]  /*42110*/  SHFL.BFLY PT, R2, R0, 0x4, 0x1f ;  /* 0x0c801f0000027f89 */ /* 0x001e2400000e0000 */
[----:B0-----:R-:W-:-:S05]  /*42120*/  FMNMX R2, R0, R2, !PT ;  /* 0x0000000200027209 */ /* 0x001fca0007800000 */
[----:B------:R-:W0:Y:S02]  /*42130*/  SHFL.BFLY PT, R0, R2, 0x2, 0x1f ;  /* 0x0c401f0002007f89 */ /* 0x000e2400000e0000 */
[----:B0-----:R-:W-:-:S05]  /*42140*/  FMNMX R0, R2, R0, !PT ;  /* 0x0000000002007209 */ /* 0x001fca0007800000 */
[----:B------:R-:W0:Y:S02]  /*42150*/  SHFL.BFLY PT, R2, R0, 0x1, 0x1f ;  /* 0x0c201f0000027f89 */ /* 0x000e2400000e0000 */
[----:B0-----:R-:W-:-:S05]  /*42160*/  FMNMX R2, R0, R2, !PT ;  /* 0x0000000200027209 */ /* 0x001fca0007800000 */
[----:B------:R-:W-:Y:S01]  /*42170*/  @!P5 STS [R28.X4+0x20c00], R2 ;  /* 0x020c00021c00d388 */ /* 0x000fe20000004800 */
[----:B------:R-:W-:-:S03]  /*42180*/  LOP3.LUT R19, R28, 0x1c, RZ, 0xc0, !PT ;  /* 0x0000001c1c137812 */ /* 0x000fc600078ec0ff */
[----:B------:R-:W-:Y:S06]  /*42190*/  BAR.SYNC.DEFER_BLOCKING 0x0 ;  /* 0x0000000000007b1d */ /* 0x000fec0000010000 */
[----:B------:R-:W0:Y:S04]  /*421a0*/  S2R R8, SR_TID.X ;  /* 0x0000000000087919 */ /* 0x000e280000002100 */
[----:B------:R-:W2:Y:S01]  /*421b0*/  LDS R2, [R19.X8+0x20000] ;  /* 0x0200000013027984 */ /* 0x000ea20000008800 */
[----:B0-----:R-:W-:-:S04]  /*421c0*/  LOP3.LUT R8, R8, 0x1c, RZ, 0xc0, !PT ;  /* 0x0000001c08087812 */ /* 0x001fc800078ec0ff */
[----:B------:R-:W-:-:S04]  /*421d0*/  LEA.HI R8, R8, 0x8, RZ, 0x1e ;  /* 0x0000000808087811 */ /* 0x000fc800078ff0ff */
[----:B------:R-:W-:-:S05]  /*421e0*/  SHF.L.U32 R8, R8, 0x5, RZ ;  /* 0x0000000508087819 */ /* 0x000fca00000006ff */
[----:B------:R0:W1:Y:S01]  /*421f0*/  LDS R0, [R8+0x20000] ;  /* 0x0200000008007984 */ /* 0x0000620000000800 */
[----:B--2---:R-:W-:-:S05]  /*42200*/  FMNMX R5, R2, R18, !PT ;  /* 0x0000001202057209 */ /* 0x004fca0007800000 */
[--C-:B---3--:R-:W-:Y:S02]  /*42210*/  FADD R3, R17, -R5.reuse ;  /* 0x8000000511037221 */ /* 0x108fe40000000000 */
[----:B----4-:R-:W-:Y:S02]  /*42220*/  FADD R4, R10, -R5 ;  /* 0x800000050a047221 */ /* 0x010fe40000000000 */
[----:B------:R-:W-:-:S04]  /*42230*/  FMUL R3, R3, 1.4426950216293334961 ;  /* 0x3fb8aa3b03037820 */ /* 0x000fc80000400000 */
[----:B------:R2:W3:Y:S02]  /*42240*/  MUFU.EX2 R6, R3 ;  /* 0x0000000300067308 */ /* 0x0004e40000000800 */
[----:B--2---:R-:W-:-:S06]  /*42250*/  FMUL R3, R4, 1.4426950216293334961 ;  /* 0x3fb8aa3b04037820 */ /* 0x004fcc0000400000 */
[----:B------:R-:W2:Y:S01]  /*42260*/  MUFU.EX2 R3, R3 ;  /* 0x0000000300037308 */ /* 0x000ea20000000800 */
[----:B------:R-:W-:Y:S04]  /*42270*/  STL [R1+0x1cb8], R28 ;  /* 0x001cb81c01007387 */ /* 0x000fe80000100800 */
[----:B0-----:R-:W4:Y:S04]  /*42280*/  LDL.LU R8, [R1+0x128] ;  /* 0x0001280001087983 */ /* 0x001f280000300800 */
[----:B------:R-:W-:Y:S04]  /*42290*/  STL [R1+0xb3c], R5 ;  /* 0x000b3c0501007387 */ /* 0x000fe80000100800 */
[----:B------:R-:W4:Y:S01]  /*422a0*/  LDL.LU R10, [R1+0x84] ;  /* 0x00008400010a7983 */ /* 0x000f220000300800 */
[----:B------:R-:W-:-:S03]  /*422b0*/  FADD R4, R13, -R5 ;  /* 0x800000050d047221 */ /* 0x000fc60000000000 */
[----:B---3--:R1:W-:Y:S04]  /*422c0*/  STL [R1+0x6f0], R6 ;  /* 0x0006f00601007387 */ /* 0x0083e80000100800 */
[----:B------:R-:W3:Y:S01]  /*422d0*/  LDL.LU R13, [R1+0x8c] ;  /* 0x00008c00010d7983 */ /* 0x000ee20000300800 */
[----:B-1----:R-:W-:-:S03]  /*422e0*/  FMNMX R6, R0, R9, !PT ;  /* 0x0000000900067209 */ /* 0x002fc60007800000 */
[----:B--2---:R0:W-:Y:S04]  /*422f0*/  STL [R1+0x38], R3 ;  /* 0x0000380301007387 */ /* 0x0041e80000100800 */
[----:B------:R-:W-:Y:S01]  /*42300*/  STL [R1+0xb38], R6 ;  /* 0x000b380601007387 */ /* 0x000fe20000100800 */
[----:B0-----:R-:W-:-:S03]  /*42310*/  FADD R3, R15, -R5 ;  /* 0x800000050f037221 */ /* 0x001fc60000000000 */
[----:B------:R-:W2:Y:S04]  /*42320*/  LDL R5, [R1+0x3a8] ;  /* 0x0003a80001057983 */ /* 0x000ea80000100800 */
[----:B------:R-:W0:Y:S04]  /*42330*/  S2R R16, SR_TID.X ;  /* 0x0000000000107919 */ /* 0x000e280000002100 */
[----:B------:R-:W1:Y:S01]  /*42340*/  S2R R9, SR_TID.X ;  /* 0x0000000000097919 */ /* 0x000e620000002100 */
[----:B------:R-:W-:-:S04]  /*42350*/  FMUL R0, R4, 1.4426950216293334961 ;  /* 0x3fb8aa3b04007820 */ /* 0x000fc80000400000 */
[----:B------:R0:W1:Y:S01]  /*42360*/  MUFU.EX2 R4, R0 ;  /* 0x0000000000047308 */ /* 0x0000620000000800 */
[----:B------:R-:W-:Y:S02]  /*42370*/  FMUL R3, R3, 1.4426950216293334961 ;  /* 0x3fb8aa3b03037820 */ /* 0x000fe40000400000 */
[----:B0-----:R-:W-:Y:S01]  /*42380*/  FADD R0, R12, -R6 ;  /* 0x800000060c007221 */ /* 0x001fe20000000000 */
[----:B------:R-:W-:Y:S02]  /*42390*/  LOP3.LUT R16, R16, 0x1c, RZ, 0xc0, !PT ;  /* 0x0000001c10107812 */ /* 0x000fe400078ec0ff */
[----:B-1----:R-:W-:Y:S01]  /*423a0*/  LOP3.LUT R9, R9, 0x1c, RZ, 0xc0, !PT ;  /* 0x0000001c09097812 */ /* 0x002fe200078ec0ff */
[----:B------:R0:W-:Y:S01]  /*423b0*/  STL [R1+0x74c], R4 ;  /* 0x00074c0401007387 */ /* 0x0001e20000100800 */
[----:B------:R-:W-:Y:S02]  /*423c0*/  LEA.HI R16, R16, 0x10, RZ, 0x1e ;  /* 0x0000001010107811 */ /* 0x000fe400078ff0ff */
[----:B------:R-:W-:Y:S01]  /*423d0*/  LEA.HI R7, R9, 0x18, RZ, 0x1e ;  /* 0x0000001809077811 */ /* 0x000fe200078ff0ff */
[----:B------:R-:W3:Y:S02]  /*423e0*/  LDL.LU R12, [R1+0x104] ;  /* 0x00010400010c7983 */ /* 0x000ee40000300800 */
[----:B------:R-:W-:Y:S01]  /*423f0*/  IMAD.SHL.U32 R16, R16, 0x20, RZ ;  /* 0x0000002010107824 */ /* 0x000fe200078e00ff */
[----:B------:R-:W-:Y:S01]  /*42400*/  SHF.L.U32 R7, R7, 0x5, RZ ;  /* 0x0000000507077819 */ /* 0x000fe200000006ff */
[----:B0-----:R0:W1:Y:S03]  /*42410*/  MUFU.EX2 R4, R3 ;  /* 0x0000000300047308 */ /* 0x0010660000000800 */
[----:B------:R-:W2:Y:S01]  /*42420*/  LDS R2, [R16+0x20000] ;  /* 0x0200000010027984 */ /* 0x000ea20000000800 */
[----:B0-----:R-:W-:-:S03]  /*42430*/  FMUL R3, R0, 1.4426950216293334961 ;  /* 0x3fb8aa3b00037820 */ /* 0x001fc60000400000 */
[----:B------:R0:W2:Y:S02]  /*42440*/  LDS R0, [R7+0x20000] ;  /* 0x0200000007007984 */ /* 0x0000a40000000800 */
[----:B0-----:R0:W0:Y:S02]  /*42450*/  MUFU.EX2 R7, R3 ;  /* 0x0000000300077308 */ /* 0x0010240000000800 */
[----:B-1----:R1:W-:Y:S04]  /*42460*/  STL [R1+0x744], R4 ;  /* 0x0007440401007387 */ /* 0x0023e80000100800 */
[----:B------:R-:W3:Y:S01]  /*42470*/  LDL.LU R9, [R1+0x12c] ;  /* 0x00012c0001097983 */ /* 0x000ee20000300800 */
[----:B-1----:R-:W-:-:S04]  /*42480*/  FADD R4, R14, -R6 ;  /* 0x800000060e047221 */ /* 0x002fc80000000000 */
[----:B0-----:R-:W-:Y:S01]  /*42490*/  FMUL R3, R4, 1.4426950216293334961 ;  /* 0x3fb8aa3b04037820 */ /* 0x001fe20000400000 */
[----:B------:R0:W-:Y:S01]  /*424a0*/  STL [R1+0x34], R7 ;  /* 0x0000340701007387 */ /* 0x0001e20000100800 */
[----:B------:R-:W-:-:S03]  /*424b0*/  FADD R4, R11, -R6 ;  /* 0x800000060b047221 */ /* 0x000fc60000000000 */
[----:B------:R-:W3:Y:S01]  /*424c0*/  LDL.LU R15, [R1+0x90] ;  /* 0x00009000010f7983 */ /* 0x000ee20000300800 */
[----:B0-----:R0:W1:Y:S02]  /*424d0*/  MUFU.EX2 R7, R3 ;  /* 0x0000000300077308 */ /* 0x0010640000000800 */
[----:B0-----:R-:W-:Y:S01]  /*424e0*/  FMUL R3, R4, 1.4426950216293334961 ;  /* 0x3fb8aa3b04037820 */ /* 0x001fe20000400000 */
[----:B-1----:R0:W-:Y:S05]  /*424f0*/  STL [R1+0x30], R7 ;  /* 0x0000300701007387 */ /* 0x0021ea0000100800 */
[----:B------:R1:W0:Y:S01]  /*42500*/  MUFU.EX2 R11, R3 ;  /* 0x00000003000b7308 */ /* 0x0002220000000800 */
[----:B----4-:R-:W-:-:S02]  /*42510*/  FADD R4, R8, -R6 ;  /* 0x8000000608047221 */ /* 0x010fc40000000000 */
[----:B------:R-:W4:Y:S01]  /*42520*/  LDL R6, [R1+0x3ac] ;  /* 0x0003ac0001067983 */ /* 0x000f220000100800 */
[----:B--2---:R-:W-:-:S05]  /*42530*/  FMNMX R5, R2, R5, !PT ;  /* 0x0000000502057209 */ /* 0x004fca0007800000 */
[----:B------:R-:W-:Y:S01]  /*42540*/  STL [R1+0xb34], R5 ;  /* 0x000b340501007387 */ /* 0x000fe20000100800 */
[----:B-1----:R-:W-:-:S03]  /*42550*/  FADD R3, R10, -R5 ;  /* 0x800000050a037221 */ /* 0x002fc60000000000 */
[----:B------:R-:W2:Y:S04]  /*42560*/  LDL.LU R10, [R1+0x94] ;  /* 0x00009400010a7983 */ /* 0x000ea80000300800 */
[----:B------:R-:W1:Y:S01]  /*42570*/  S2R R8, SR_TID.X ;  /* 0x0000000000087919 */ /* 0x000e620000002100 */
[----:B------:R-:W-:Y:S02]  /*42580*/  FMUL R2, R4, 1.4426950216293334961 ;  /* 0x3fb8aa3b04027820 */ /* 0x000fe40000400000 */
[----:B------:R-:W-:Y:S02]  /*42590*/  FMUL R3, R3, 1.4426950216293334961 ;  /* 0x3fb8aa3b03037820 */ /* 0x000fe40000400000 */
[----:B------:R0:W0:Y:S01]  /*425a0*/  MUFU.EX2 R18, R2 ;  /* 0x0000000200127308 */ /* 0x0000220000000800 */
[----:B-1----:R-:W-:-:S04]  /*425b0*/  LOP3.LUT R8, R8, 0x1c, RZ, 0xc0, !PT ;  /* 0x0000001c08087812 */ /* 0x002fc800078ec0ff */
[----:B0-----:R-:W-:-:S05]  /*425c0*/  LEA.HI R7, R8, 0x20, RZ, 0x1e ;  /* 0x0000002008077811 */ /* 0x001fca00078ff0ff */
[----:B------:R-:W-:-:S05]  /*425d0*/  IMAD.SHL.U32 R7, R7, 0x20, RZ ;  /* 0x0000002007077824 */ /* 0x000fca00078e00ff */
[----:B------:R0:W1:Y:S04]  /*425e0*/  LDS R2, [R7+0x20000] ;  /* 0x0200000007027984 */ /* 0x0000680000000800 */
[----:B------:R-:W-:Y:S01]  /*425f0*/  STL [R1+0x708], R11 ;  /* 0x0007080b01007387 */ /* 0x000fe20000100800 */
[----:B0-----:R0:W3:Y:S03]  /*42600*/  MUFU.EX2 R7, R3 ;  /* 0x0000000300077308 */ /* 0x0010e60000000800 */
[----:B------:R-:W-:Y:S01]  /*42610*/  STL [R1+0x1cb0], R11 ;  /* 0x001cb00b01007387 */ /* 0x000fe20000100800 */
[----:B---3--:R-:W-:-:S03]  /*42620*/  FADD R4, R13, -R5 ;  /* 0x800000050d047221 */ /* 0x008fc60000000000 */
[----:B------:R-:W3:Y:S04]  /*42630*/  LDL.LU R8, [R1+0x108] ;  /* 0x0001080001087983 */ /* 0x000ee80000300800 */
[----:B------:R-:W3:Y:S01]  /*42640*/  LDL.LU R13, [R1+0x154] ;  /* 0x00015400010d7983 */ /* 0x000ee20000300800 */
[----:B0-----:R-:W-:-:S03]  /*42650*/  FMUL R3, R4, 1.4426950216293334961 ;  /* 0x3fb8aa3b04037820 */ /* 0x001fc60000400000 */
[----:B------:R-:W-:Y:S04]  /*42660*/  STL [R1+0x700], R18 ;  /* 0x0007001201007387 */ /* 0x000fe80000100800 */
[----:B------:R-:W-:Y:S04]  /*42670*/  STL [R1+0x1ca8], R18 ;  /* 0x001ca81201007387 */ /* 0x000fe80000100800 */
[----:B------:R0:W-:Y:S01]  /*42680*/  STL [R1+0x6c8], R7 ;  /* 0x0006c80701007387 */ /* 0x0001e20000100800 */
[----:B------:R-:W-:-:S03]  /*42690*/  FADD R4, R12, -R5 ;  /* 0x800000050c047221 */ /* 0x000fc60000000000 */
[----:B------:R-:W3:Y:S01]  /*426a0*/  LDL.LU R16, [R1+0x98] ;  /* 0x0000980001107983 */ /* 0x000ee20000300800 */
[----:B0-----:R0:W1:Y:S03]  /*426b0*/  MUFU.EX2 R7, R3 ;  /* 0x0000000300077308 */ /* 0x0010660000000800 */
[----:B------:R-:W1:Y:S01]  /*426c0*/  S2R R14, SR_TID.X ;  /* 0x00000000000e7919 */ /* 0x000e620000002100 */
[----:B0-----:R-:W-:Y:S02]  /*426d0*/  FMUL R3, R4, 1.4426950216293334961 ;  /* 0x3fb8aa3b04037820 */ /* 0x001fe40000400000 */
[----:B------:R-:W-:Y:S01]  /*426e0*/  FADD R4, R9, -R5 ;  /* 0x8000000509047221 */ /* 0x000fe20000000000 */
[----:B-1----:R0:W-:Y:S04]  /*426f0*/  STL [R1+0x6bc], R7 ;  /* 0x0006bc0701007387 */ /* 0x0021e80000100800 */
[----:B------:R-:W3:Y:S01]  /*42700*/  LDL R5, [R1+0x490] ;  /* 0x0004900001057983 */ /* 0x000ee20000100800 */
[----:B------:R-:W1:Y:S03]  /*42710*/  MUFU.EX2 R9, R3 ;  /* 0x0000000300097308 */ /* 0x000e660000000800 */
[----:B------:R-:W3:Y:S01]  /*42720*/  LDL.LU R12, [R1+0xb0] ;  /* 0x0000b000010c7983 */ /* 0x000ee20000300800 */
[----:B------:R-:W-:-:S04]  /*42730*/  LOP3.LUT R14, R14, 0x1c, RZ, 0xc0, !PT ;  /* 0x0000001c0e0e7812 */ /* 0x000fc800078ec0ff */
[----:B0-----:R-:W-:Y:S02]  /*42740*/  LEA.HI R7, R14, 0x28, RZ, 0x1e ;  /* 0x000000280e077811 */ /* 0x001fe400078ff0ff */
[----:B----4-:R-:W-:-:S05]  /*42750*/  FMNMX R6, R0, R6, !PT ;  /* 0x0000000600067209 */ /* 0x010fca0007800000 */
[----:B------:R-:W-:Y:S04]  /*42760*/  STL [R1+0xb30], R6 ;  /* 0x000b300601007387 */ /* 0x000fe80000100800 */
[----:B-1----:R-:W-:Y:S04]  /*42770*/  STL [R1+0x6f8], R9 ;  /* 0x0006f80901007387 */ /* 0x002fe80000100800 */
[----:B------:R-:W-:Y:S01]  /*42780*/  STL [R1+0x1cb4], R9 ;  /* 0x001cb40901007387 */ /* 0x000fe20000100800 */
[----:B------:R-:W-:-:S03]  /*42790*/  FMUL R0, R4, 1.4426950216293334961 ;  /* 0x3fb8aa3b04007820 */ /* 0x000fc60000400000 */
[----:B------:R-:W4:Y:S01]  /*427a0*/  LDL.LU R14, [R1+0x10c] ;  /* 0x00010c00010e7983 */ /* 0x000f220000300800 */
[----:B--2---:R-:W-:-:S03]  /*427b0*/  FADD R4, R10, -R6 ;  /* 0x800000060a047221 */ /* 0x004fc60000000000 */
[----:B------:R-:W2:Y:S01]  /*427c0*/  LDL.LU R10, [R1+0x15c] ;  /* 0x00015c00010a7983 */ /* 0x000ea20000300800 */
[--C-:B------:R-:W-:Y:S01]  /*427d0*/  FADD R3, R15, -R6.reuse ;  /* 0x800000060f037221 */ /* 0x100fe20000000000 */
[----:B------:R-:W-:Y:S01]  /*427e0*/  SHF.L.U32 R7, R7, 0x5, RZ ;  /* 0x0000000507077819 */ /* 0x000fe200000006ff */
[----:B------:R0:W1:Y:S02]  /*427f0*/  MUFU.EX2 R17, R0 ;  /* 0x0000000000117308 */ /* 0x0000640000000800 */
[----:B------:R-:W-:Y:S02]  /*42800*/  FMUL R3, R3, 1.4426950216293334961 ;  /* 0x3fb8aa3b03037820 */ /* 0x000fe40000400000 */
[----:B0-----:R0:W2:Y:S04]  /*42810*/  LDS R0, [R7+0x20000] ;  /* 0x0200000007007984 */ /* 0x0010a80000000800 */
[----:B0-----:R0:W1:Y:S02]  /*42820*/  MUFU.EX2 R7, R3 ;  /* 0x0000000300077308 */ /* 0x0010640000000800 */
[----:B0-----:R-:W-:Y:S01]  /*42830*/  FMUL R3, R4, 1.4426950216293334961 ;  /* 0x3fb8aa3b04037820 */ /* 0x001fe20000400000 */
[----:B-1----:R-:W-:Y:S04]  /*42840*/  STL [R1+0x6ec], R17 ;  /* 0x0006ec1101007387 */ /* 0x002fe80000100800 */
[----:B------:R-:W-:Y:S04]  /*42850*/  STL [R1+0x1ca4], R17 ;  /* 0x001ca41101007387 */ /* 0x000fe80000100800 */
[----:B------:R0:W-:Y:S01]  /*42860*/  STL [R1+0x24], R7 ;  /* 0x0000240701007387 */ /* 0x0001e20000100800 */
[----:B---3--:R-:W-:-:S03]  /*42870*/  FADD R4, R8, -R6 ;  /* 0x8000000608047221 */ /* 0x008fc60000000000 */
[----:B------:R-:W1:Y:S01]  /*42880*/  S2R R8, SR_TID.X ;  /* 0x0000000000087919 */ /* 0x000e620000002100 */
[----:B0-----:R0:W3:Y:S02]  /*42890*/  MUFU.EX2 R7, R3 ;  /* 0x0000000300077308 */ /* 0x0010e40000000800 */
[----:B0-----:R-:W-:Y:S02]  /*428a0*/  FMUL R3, R4, 1.4426950216293334961 ;  /* 0x3fb8aa3b04037820 */ /* 0x001fe40000400000 */
[----:B------:R-:W-:Y:S01]  /*428b0*/  FADD R4, R13, -R6 ;  /* 0x800000060d047221 */ /* 0x000fe20000000000 */
[----:B---3--:R0:W-:Y:S04]  /*428c0*/  STL [R1+0x20], R7 ;  /* 0x0000200701007387 */ /* 0x0081e80000100800 */
[----:B------:R-:W3:Y:S01]  /*428d0*/  LDL R6, [R1+0x494] ;  /* 0x0004940001067983 */ /* 0x000ee20000100800 */
[----:B-1----:R-:W-:-:S03]  /*428e0*/  LOP3.LUT R8, R8, 0x1c, RZ, 0xc0, !PT ;  /* 0x0000001c08087812 */ /* 0x002fc600078ec0ff */
[----:B------:R-:W3:Y:S01]  /*428f0*/  LDL.LU R15, [R1+0xb4] ;  /* 0x0000b400010f7983 */ /* 0x000ee20000300800 */
[----:B0-----:R-:W-:-:S03]  /*42900*/  LEA.HI R7, R8, 0x30, RZ, 0x1e ;  /* 0x0000003008077811 */ /* 0x001fc600078ff0ff */
[----:B------:R-:W3:Y:S01]  /*42910*/  LDL.LU R13, [R1+0xb8] ;  /* 0x0000b800010d7983 */ /* 0x000ee20000300800 */
[----:B------:R0:W1:Y:S02]  /*42920*/  MUFU.EX2 R8, R3 ;  /* 0x0000000300087308 */ /* 0x0000640000000800 */
[----:B0-----:R-:W-:Y:S01]  /*42930*/  FMUL R3, R4, 1.4426950216293334961 ;  /* 0x3fb8aa3b04037820 */ /* 0x001fe20000400000 */
[----:B------:R-:W-:-:S05]  /*42940*/  FMNMX R5, R2, R5, !PT ;  /* 0x0000000502057209 */ /* 0x000fca0007800000 */
[----:B------:R-:W-:Y:S02]  /*42950*/  FADD R4, R16, -R5 ;  /* 0x8000000510047221 */ /* 0x000fe40000000000 */
[----:B------:R0:W1:Y:S01]  /*42960*/  MUFU.EX2 R16, R3 ;  /* 0x0000000300107308 */ /* 0x0000620000000800 */
[----:B------:R-:W-:-:S05]  /*42970*/  IMAD.SHL.U32 R7, R7, 0x20, RZ ;  /* 0x0000002007077824 */ /* 0x000fca00078e00ff */
[----:B------:R1:W2:Y:S01]  /*42980*/  LDS R2, [R7+0x20000] ;  /* 0x0200000007027984 */ /* 0x0002a20000000800 */
[----:B0-----:R-:W-:Y:S02]  /*42990*/  FMUL R3, R4, 1.4426950216293334961 ;  /* 0x3fb8aa3b04037820 */ /* 0x001fe40000400000 */
[----:B------:R-:W-:Y:S02]  /*429a0*/  FADD R4, R12, -R5 ;  /* 0x800000050c047221 */ /* 0x000fe40000000000 */
[----:B------:R0:W1:Y:S02]  /*429b0*/  MUFU.EX2 R20, R3 ;  /* 0x0000000300147308 */ /* 0x0000640000000800 */
[----:B0-----:R-:W-:-:S06]  /*429c0*/  FMUL R3, R4, 1.4426950216293334961 ;  /* 0x3fb8aa3b04037820 */ /* 0x001fcc0000400000 */
[----:B-1----:R-:W0:Y:S01]  /*429d0*/  MUFU.EX2 R7, R3 ;  /* 0x0000000300077308 */ /* 0x002e220000000800 */
[----:B------:R1:W-:Y:S04]  /*429e0*/  STL [R1+0xb2c], R5 ;  /* 0x000b2c0501007387 */ /* 0x0003e80000100800 */
[----:B------:R-:W3:Y:S04]  /*429f0*/  LDL.LU R22, [R1+0xcc] ;  /* 0x0000cc0001167983 */ /* 0x000ee80000300800 */
[----:B------:R-:W-:Y:S04]  /*42a00*/  STL [R1+0x6dc], R8 ;  /* 0x0006dc0801007387 */ /* 0x000fe80000100800 */
[----:B------:R-:W3:Y:S04]  /*42a10*/  LDL.LU R12, [R1+0x150] ;  /* 0x00015000010c7983 */ /* 0x000ee80000300800 */
[----:B------:R-:W-:Y:S04]  /*42a20*/  STL [R1+0x6d8], R16 ;  /* 0x0006d81001007387 */ /* 0x000fe80000100800 */
[----:B------:R1:W-:Y:S04]  /*42a30*/  STL [R1+0x1cac], R16 ;  /* 0x001cac1001007387 */ /* 0x0003e80000100800 */
[----:B------:R-:W-:Y:S04]  /*42a40*/  STL [R1+0x69c], R20 ;  /* 0x00069c1401007387 */ /* 0x000fe80000100800 */
[----:B0-----:R-:W-:Y:S01]  /*42a50*/  STL [R1+0x690], R7 ;  /* 0x0006900701007387 */ /* 0x001fe20000100800 */
[----:B----4-:R-:W-:-:S04]  /*42a60*/  FADD R4, R14, -R5 ;  /* 0x800000050e047221 */ /* 0x010fc80000000000 */
[----:B------:R-:W-:Y:S02]  /*42a70*/  FMUL R3, R4, 1.4426950216293334961 ;  /* 0x3fb8aa3b04037820 */ /* 0x000fe40000400000 */
[----:B--2---:R-:W-:Y:S02]  /*42a80*/  FADD R4, R10, -R5 ;  /* 0x800000050a047221 */ /* 0x004fe40000000000 */
[----:B-1----:R-:W2:Y:S04]  /*42a90*/  LDL R5, [R1+0x498] ;  /* 0x0004980001057983 */ /* 0x002ea80000100800 */
[----:B------:R-:W0:Y:S01]  /*42aa0*/  S2R R10, SR_TID.X ;  /* 0x00000000000a7919 */ /* 0x000e220000002100 */
[----:B------:R1:W4:Y:S03]  /*42ab0*/  MUFU.EX2 R16, R3 ;  /* 0x0000000300107308 */ /* 0x0003260000000800 */
[----:B------:R-:W2:Y:S01]  /*42ac0*/  LDL.LU R14, [R1+0x60] ;  /* 0x00006000010e7983 */ /* 0x000ea20000300800 */
[----:B0-----:R-:W-:-:S03]  /*42ad0*/  LOP3.LUT R21, R10, 0x1c, RZ, 0xc0, !PT ;  /* 0x0000001c0a157812 */ /* 0x001fc600078ec0ff */
[----:B------:R-:W2:Y:S01]  /*42ae0*/  LDL.LU R10, [R1+0xbc] ;  /* 0x0000bc00010a7983 */ /* 0x000ea20000300800 */
[----:B---3--:R-:W-:Y:S01]  /*42af0*/  FMNMX R29, R0, R6, !PT ;  /* 0x00000006001d7209 */ /* 0x008fe20007800000 */
[----:B------:R-:W-:-:S04]  /*42b00*/  FMUL R0, R4, 1.4426950216293334961 ;  /* 0x3fb8aa3b04007820 */ /* 0x000fc80000400000 */
[--C-:B-1----:R-:W-:Y:S02]  /*42b10*/  FADD R3, R15, -R29.reuse ;  /* 0x8000001d0f037221 */ /* 0x102fe40000000000 */
[----:B------:R-:W-:Y:S02]  /*42b20*/  FADD R4, R13, -R29 ;  /* 0x8000001d0d047221 */ /* 0x000fe40000000000 */
[----:B------:R-:W-:Y:S01]  /*42b30*/  FMUL R3, R3, 1.4426950216293334961 ;  /* 0x3fb8aa3b03037820 */ /* 0x000fe20000400000 */
[----:B------:R-:W0:Y:S01]  /*42b40*/  MUFU.EX2 R15, R0 ;  /* 0x00000000000f7308 */ /* 0x000e220000000800 */
[----:B------:R-:W-:Y:S01]  /*42b50*/  STL [R1+0xb24], R29 ;  /* 0x000b241d01007387 */ /* 0x000fe20000100800 */
[----:B------:R-:W-:-:S06]  /*42b60*/  LEA.HI R6, R21, 0x38, RZ, 0x1e ;  /* 0x0000003815067811 */ /* 0x000fcc00078ff0ff */
[----:B------:R1:W3:Y:S01]  /*42b70*/  MUFU.EX2 R17, R3 ;  /* 0x0000000300117308 */ /* 0x0002e20000000800 */
[----:B----4-:R-:W-:Y:S04]  /*42b80*/  STL [R1+0x6cc], R16 ;  /* 0x0006cc1001007387 */ /* 0x010fe80000100800 */
[----:B------:R-:W4:Y:S01]  /*42b90*/  LDL.LU R21, [R1+0xd4] ;  /* 0x0000d40001157983 */ /* 0x000f220000300800 */
[----:B-1----:R-:W-:Y:S01]  /*42ba0*/  FMUL R3, R4, 1.4426950216293334961 ;  /* 0x3fb8aa3b04037820 */ /* 0x002fe20000400000 */
[----:B------:R-:W-:Y:S02]  /*42bb0*/  SHF.L.U32 R6, R6, 0x5, RZ ;  /* 0x0000000506067819 */ /* 0x000fe400000006ff */
[----:B------:R-:W4:Y:S01]  /*42bc0*/  LDL.LU R13, [R1+0x158] ;  /* 0x00015800010d7983 */ /* 0x000f220000300800 */
[----:B------:R-:W1:Y:S03]  /*42bd0*/  MUFU.EX2 R18, R3 ;  /* 0x0000000300127308 */ /* 0x000e660000000800 */
[----:B0-----:R-:W-:Y:S04]  /*42be0*/  STL [R1+0x6c4], R15 ;  /* 0x0006c40f01007387 */ /* 0x001fe80000100800 */
[----:B---3--:R-:W-:Y:S04]  /*42bf0*/  STL [R1+0x680], R17 ;  /* 0x0006801101007387 */ /* 0x008fe80000100800 */
[----:B------:R-:W3:Y:S04]  /*42c00*/  LDL.LU R23, [R1+0x58] ;  /* 0x0000580001177983 */ /* 0x000ee80000300800 */
[----:B------:R0:W0:Y:S04]  /*42c10*/  LDS R0, [R6+0x20000] ;  /* 0x0200000006007984 */ /* 0x0000280000000800 */
[----:B-1----:R-:W-:Y:S01]  /*42c20*/  STL [R1+0x678], R18 ;  /* 0x0006781201007387 */ /* 0x002fe20000100800 */
[----:B--2---:R-:W-:-:S05]  /*42c30*/  FMNMX R9, R2, R5, !PT ;  /* 0x0000000502097209 */ /* 0x004fca0007800000 */
[----:B------:R-:W-:Y:S04]  /*42c40*/  STL [R1+0xb1c], R9 ;  /* 0x000b1c0901007387 */ /* 0x000fe80000100800 */
[----:B0-----:R-:W2:Y:S01]  /*42c50*/  LDL R6, [R1+0x49c] ;  /* 0x00049c0001067983 */ /* 0x001ea20000100800 */
[----:B------:R-:W-:-:S03]  /*42c60*/  FADD R3, R12, -R29 ;  /* 0x8000001d0c037221 */ /* 0x000fc60000000000 */
[----:B------:R-:W0:Y:S01]  /*42c70*/  S2R R12, SR_TID.X ;  /* 0x00000000000c7919 */ /* 0x000e220000002100 */
[----:B------:R-:W-:Y:S02]  /*42c80*/  FADD R4, R22, -R29 ;  /* 0x8000001d16047221 */ /* 0x000fe40000000000 */
[----:B------:R-:W-:Y:S01]  /*42c90*/  FMUL R3, R3, 1.4426950216293334961 ;  /* 0x3fb8aa3b03037820 */ /* 0x000fe20000400000 */
[----:B------:R-:W3:Y:S01]  /*42ca0*/  LDL.LU R22, [R1+0xc4] ;  /* 0x0000c40001167983 */ /* 0x000ee20000300800 */
[----:B------:R-:W-:-:S04]  /*42cb0*/  FMUL R2, R4, 1.4426950216293334961 ;  /* 0x3fb8aa3b04027820 */ /* 0x000fc80000400000 */
[----:B------:R1:W1:Y:S01]  /*42cc0*/  MUFU.EX2 R5, R2 ;  /* 0x0000000200057308 */ /* 0x0002620000000800 */
[----:B0-----:R-:W-:Y:S01]  /*42cd0*/  LOP3.LUT R12, R12, 0x1c, RZ, 0xc0, !PT ;  /* 0x0000001c0c0c7812 */ /* 0x001fe200078ec0ff */
[----:B-1----:R-:W-:-:S03]  /*42ce0*/  FADD R2, R14, -R9 ;  /* 0x800000090e027221 */ /* 0x002fc60000000000 */
[----:B------:R-:W-:-:S03]  /*42cf0*/  LEA.HI R7, R12, 0x40, RZ, 0x1e ;  /* 0x000000400c077811 */ /* 0x000fc600078ff0ff */
[----:B------:R0:W1:Y:S01]  /*42d00*/  MUFU.EX2 R14, R3 ;  /* 0x00000003000e7308 */ /* 0x0000620000000800 */
[----:B------:R-:W-:Y:S02]  /*42d10*/  FADD R4, R10, -R9 ;  /* 0x800000090a047221 */ /* 0x000fe40000000000 */
[----:B------:R-:W-:Y:S02]  /*42d20*/  IMAD.SHL.U32 R7, R7, 0x20, RZ ;  /* 0x0000002007077824 */ /* 0x000fe400078e00ff */
[----:B0-----:R-:W-:-:S03]  /*42d30*/  FMUL R3, R2, 1.4426950216293334961 ;  /* 0x3fb8aa3b02037820 */ /* 0x001fc60000400000 */
[----:B------:R0:W1:Y:S02]  /*42d40*/  LDS R2, [R7+0x20000] ;  /* 0x0200000007027984 */ /* 0x0000640000000800 */
[----:B0-----:R0:W1:Y:S02]  /*42d50*/  MUFU.EX2 R7, R3 ;  /* 0x0000000300077308 */ /* 0x0010640000000800 */
[----:B------:R1:W-:Y:S01]  /*42d60*/  STL [R1+0x1c70], R29 ;  /* 0x001c701d01007387 */ /* 0x0003e20000100800 */
[----:B0-----:R-:W-:-:S03]  /*42d70*/  FMUL R3, R4, 1.4426950216293334961 ;  /* 0x3fb8aa3b04037820 */ /* 0x001fc60000400000 */
[----:B------:R-:W-:Y:S04]  /*42d80*/  STL [R1+0x6b0], R5 ;  /* 0x0006b00501007387 */ /* 0x000fe80000100800 */
[----:B------:R-:W3:Y:S04]  /*42d90*/  LDL.LU R12, [R1+0xdc] ;  /* 0x0000dc00010c7983 */ /* 0x000ee80000300800 */
[----:B------:R-:W3:Y:S01]  /*42da0*/  LDL.LU R10, [R1+0x160] ;  /* 0x00016000010a7983 */ /* 0x000ee20000300800 */
[----:B----4-:R-:W-:Y:S02]  /*42db0*/  FADD R4, R21, -R9 ;  /* 0x8000000915047221 */ /* 0x010fe40000000000 */
[----:B------:R0:W4:Y:S02]  /*42dc0*/  MUFU.EX2 R21, R3 ;  /* 0x0000000300157308 */ /* 0x0001240000000800 */
[----:B0-----:R-:W-:-:S06]  /*42dd0*/  FMUL R3, R4, 1.4426950216293334961 ;  /* 0x3fb8aa3b04037820 */ /* 0x001fcc0000400000 */
[----:B-1----:R3:W0:Y:S01]  /*42de0*/  MUFU.EX2 R29, R3 ;  /* 0x00000003001d7308 */ /* 0x0026220000000800 */
[----:B------:R-:W-:Y:S04]  /*42df0*/  STL [R1+0x6ac], R14 ;  /* 0x0006ac0e01007387 */ /* 0x000fe80000100800 */
[----:B------:R1:W-:Y:S04]  /*42e00*/  STL [R1+0x1c9c], R14 ;  /* 0x001c9c0e01007387 */ /* 0x0003e80000100800 */
[----:B------:R-:W-:Y:S04]  /*42e10*/  STL [R1+0x668], R7 ;  /* 0x0006680701007387 */ /* 0x000fe80000100800 */
[----:B------:R-:W3:Y:S01]  /*42e20*/  LDL.LU R25, [R1+0x64] ;  /* 0x0000640001197983 */ /* 0x000ee20000300800 */
[----:B------:R-:W-:-:S03]  /*42e30*/  FADD R4, R13, -R9 ;  /* 0x800000090d047221 */ /* 0x000fc60000000000 */
[----:B----4-:R-:W-:Y:S01]  /*42e40*/  STL [R1+0x65c], R21 ;  /* 0x00065c1501007387 */ /* 0x010fe20000100800 */
[----:B--2---:R-:W-:-:S05]  /*42e50*/  FMNMX R11, R0, R6, !PT ;  /* 0x00000006000b7209 */ /* 0x004fca0007800000 */
[----:B------:R-:W-:Y:S01]  /*42e60*/  STL [R1+0xb14], R11 ;  /* 0x000b140b01007387 */ /* 0x000fe20000100800 */
[----:B---3--:R-:W-:-:S03]  /*42e70*/  FADD R3, R23, -R11 ;  /* 0x8000000b17037221 */ /* 0x008fc60000000000 */
[----:B------:R-:W2:Y:S04]  /*42e80*/  LDL.LU R23, [R1+0x88] ;  /* 0x0000880001177983 */ /* 0x000ea80000300800 */
[----:B0-----:R-:W-:Y:S04]  /*42e90*/  STL [R1+0x6a0], R29 ;  /* 0x0006a01d01007387 */ /* 0x001fe80000100800 */
[----:B------:R-:W3:Y:S04]  /*42ea0*/  LDL R9, [R1+0x500] ;  /* 0x0005000001097983 */ /* 0x000ee80000100800 */
[----:B------:R-:W0:Y:S01]  /*42eb0*/  S2R R13, SR_TID.X ;  /* 0x00000000000d7919 */ /* 0x000e220000002100 */
[----:B------:R-:W-:-:S02]  /*42ec0*/  FMUL R0, R4, 1.4426950216293334961 ;  /* 0x3fb8aa3b04007820 */ /* 0x000fc40000400000 */
[----:B------:R-:W-:Y:S01]  /*42ed0*/  FMUL R3, R3, 1.4426950216293334961 ;  /* 0x3fb8aa3b03037820 */ /* 0x000fe20000400000 */
[----:B------:R-:W4:Y:S01]  /*42ee0*/  LDL.LU R24, [R1+0xe0] ;  /* 0x0000e00001187983 */ /* 0x000f220000300800 */
[----:B------:R-:W-:Y:S01]  /*42ef0*/  FADD R4, R22, -R11 ;  /* 0x8000000b16047221 */ /* 0x000fe20000000000 */
[----:B0-----:R-:W-:-:S04]  /*42f00*/  LOP3.LUT R13, R13, 0x1c, RZ, 0xc0, !PT ;  /* 0x0000001c0d0d7812 */ /* 0x001fc800078ec0ff */
[----:B------:R-:W-:Y:S02]  /*42f10*/  LEA.HI R6, R13, 0x48, RZ, 0x1e ;  /* 0x000000480d067811 */ /* 0x000fe400078ff0ff */
[----:B------:R0:W0:Y:S02]  /*42f20*/  MUFU.EX2 R13, R0 ;  /* 0x00000000000d7308 */ /* 0x0000240000000800 */
[----:B------:R-:W-:-:S06]  /*42f30*/  SHF.L.U32 R6, R6, 0x5, RZ ;  /* 0x0000000506067819 */ /* 0x000fcc00000006ff */
[----:B-1----:R1:W1:Y:S01]  /*42f40*/  MUFU.EX2 R14, R3 ;  /* 0x00000003000e7308 */ /* 0x0022620000000800 */
[----:B0-----:R0:W2:Y:S01]  /*42f50*/  LDS R0, [R6+0x20000] ;  /* 0x0200000006007984 */ /* 0x0010a20000000800 */
[----:B-1----:R-:W-:-:S03]  /*42f60*/  FMUL R3, R4, 1.4426950216293334961 ;  /* 0x3fb8aa3b04037820 */ /* 0x002fc60000400000 */
[----:B0-----:R-:W4:Y:S04]  /*42f70*/  LDL.LU R6, [R1+0x164] ;  /* 0x0001640001067983 */ /* 0x001f280000300800 */
[----:B------:R-:W-:Y:S04]  /*42f80*/  STL [R1+0x694], R13 ;  /* 0x0006940d01007387 */ /* 0x000fe80000100800 */
[----:B------:R0:W-:Y:S01]  /*42f90*/  STL [R1+0x1ca0], R13 ;  /* 0x001ca00d01007387 */ /* 0x0001e20000100800 */
[----:B------:R-:W-:-:S03]  /*42fa0*/  FADD R4, R12, -R11 ;  /* 0x8000000b0c047221 */ /* 0x000fc60000000000 */
[----:B------:R-:W4:Y:S01]  /*42fb0*/  LDL.LU R22, [R1+0x68] ;  /* 0x0000680001167983 */ /* 0x000f220000300800 */
[----:B0-----:R0:W1:Y:S03]  /*42fc0*/  MUFU.EX2 R13, R3 ;  /* 0x00000003000d7308 */ /* 0x0010660000000800 */
[----:B------:R-:W-:Y:S01]  /*42fd0*/  STL [R1+0x64c], R14 ;  /* 0x00064c0e01007387 */ /* 0x000fe20000100800 */
[----:B0-----:R-:W-:Y:S02]  /*42fe0*/  FMUL R3, R4, 1.4426950216293334961 ;  /* 0x3fb8aa3b04037820 */ /* 0x001fe40000400000 */
[----:B------:R-:W-:Y:S02]  /*42ff0*/  FADD R4, R10, -R11 ;  /* 0x8000000b0a047221 */ /* 0x000fe40000000000 */
[----:B------:R-:W4:Y:S04]  /*43000*/  LDL.LU R10, [R1+0x9c] ;  /* 0x00009c00010a7983 */ /* 0x000f280000300800 */
[----:B-1----:R-:W-:Y:S01]  /*43010*/  STL [R1+0x640], R13 ;  /* 0x0006400d01007387 */ /* 0x002fe20000100800 */
[----:B---3--:R-:W-:-:S05]  /*43020*/  FMNMX R28, R2, R9, !PT ;  /* 0x00000009021c7209 */ /* 0x008fca0007800000 */
[----:B------:R-:W-:Y:S04]  /*43030*/  STL [R1+0x9c8], R28 ;  /* 0x0009c81c01007387 */ /* 0x000fe80000100800 */
[----:B------:R-:W3:Y:S04]  /*43040*/  LDL R9, [R1+0x504] ;  /* 0x0005040001097983 */ /* 0x000ee80000100800 */
[----:B------:R-:W0:Y:S01]  /*43050*/  S2R R12, SR_TID.X ;  /* 0x00000000000c7919 */ /* 0x000e220000002100 */
[----:B------:R1:W0:Y:S01]  /*43060*/  MUFU.EX2 R27, R3 ;  /* 0x00000003001b7308 */ /* 0x0002220000000800 */
[----:B------:R-:W-:-:S02]  /*43070*/  FMUL R2, R4, 1.4426950216293334961 ;  /* 0x3fb8aa3b04027820 */ /* 0x000fc40000400000 */
[--C-:B--2---:R-:W-:Y:S02]  /*43080*/  FADD R4, R23, -R28.reuse ;  /* 0x8000001c17047221 */ /* 0x104fe40000000000 */
[----:B-1----:R-:W-:Y:S01]  /*43090*/  FADD R3, R25, -R28 ;  /* 0x8000001c19037221 */ /* 0x002fe20000000000 */
[----:B------:R-:W1:Y:S03]  /*430a0*/  S2R R23, SR_TID.X ;  /* 0x0000000000177919 */ /* 0x000e660000002100 */
[----:B------:R-:W-:Y:S01]  /*430b0*/  FMUL R3, R3, 1.4426950216293334961 ;  /* 0x3fb8aa3b03037820 */ /* 0x000fe20000400000 */
[----:B------:R-:W2:Y:S03]  /*430c0*/  LDL.LU R25, [R1+0xec] ;  /* 0x0000ec0001197983 */ /* 0x000ea60000300800 */
[----:B------:R0:W-:Y:S02]  /*430d0*/  MUFU.EX2 R26, R3 ;  /* 0x00000003001a7308 */ /* 0x0001e40000000800 */
[----:B0-----:R-:W-:Y:S01]  /*430e0*/  LOP3.LUT R12, R12, 0x1c, RZ, 0xc0, !PT ;  /* 0x0000001c0c0c7812 */ /* 0x001fe200078ec0ff */
[----:B------:R-:W-:-:S03]  /*430f0*/  FMUL R3, R4, 1.4426950216293334961 ;  /* 0x3fb8aa3b04037820 */ /* 0x000fc60000400000 */
[----:B------:R-:W-:Y:S02]  /*43100*/  LEA.HI R11, R12, 0x50, RZ, 0x1e ;  /* 0x000000500c0b7811 */ /* 0x000fe400078ff0ff */
[----:B------:R0:W4:Y:S03]  /*43110*/  MUFU.EX2 R12, R2 ;  /* 0x00000002000c7308 */ /* 0x0001260000000800 */
[----:B------:R-:W-:-:S05]  /*43120*/  IMAD.SHL.U32 R11, R11, 0x20, RZ ;  /* 0x000000200b0b7824 */ /* 0x000fca00078e00ff */
[----:B------:R-:W4:Y:S01]  /*43130*/  MUFU.EX2 R3, R3 ;  /* 0x0000000300037308 */ /* 0x000f220000000800 */
[----:B------:R-:W-:Y:S01]  /*43140*/  STL [R1+0x684], R27 ;  /* 0x0006841b01007387 */ /* 0x000fe20000100800 */
[----:B----4-:R-:W-:-:S03]  /*43150*/  FADD R4, R24, -R28 ;  /* 0x8000001c18047221 */ /* 0x010fc60000000000 */
[----:B0-----:R0:W4:Y:S01]  /*43160*/  LDS R2, [R11+0x20000] ;  /* 0x020000000b027984 */ /* 0x0011220000000800 */
[----:B-1----:R-:W-:-:S03]  /*43170*/  LOP3.LUT R24, R23, 0x1c, RZ, 0xc0, !PT ;  /* 0x0000001c17187812 */ /* 0x002fc600078ec0ff */
[----:B0-----:R-:W2:Y:S04]  /*43180*/  LDL.LU R11, [R1+0x168] ;  /* 0x00016800010b7983 */ /* 0x001ea80000300800 */
[----:B------:R-:W-:Y:S04]  /*43190*/  STL [R1+0x67c], R12 ;  /* 0x00067c0c01007387 */ /* 0x000fe80000100800 */
[----:B------:R0:W-:Y:S04]  /*431a0*/  STL [R1+0x634], R26 ;  /* 0x0006341a01007387 */ /* 0x0001e80000100800 */
[----:B0-----:R-:W4:Y:S04]  /*431b0*/  LDL.LU R26, [R1+0x6c] ;  /* 0x00006c00011a7983 */ /* 0x001f280000300800 */
[----:B------:R-:W4:Y:S04]  /*431c0*/  LDL.LU R23, [R1+0xac] ;  /* 0x0000ac0001177983 */ /* 0x000f280000300800 */
[----:B------:R0:W-:Y:S02]  /*431d0*/  STL [R1+0x62c], R3 ;  /* 0x00062c0301007387 */ /* 0x0001e40000100800 */
[----:B0-----:R-:W-:-:S02]  /*431e0*/  FMUL R3, R4, 1.4426950216293334961 ;  /* 0x3fb8aa3b04037820 */ /* 0x001fc40000400000 */
[----:B------:R-:W-:Y:S01]  /*431f0*/  FADD R4, R6, -R28 ;  /* 0x8000001c06047221 */ /* 0x000fe20000000000 */
[----:B------:R-:W-:Y:S01]  /*43200*/  LEA.HI R6, R24, 0x58, RZ, 0x1e ;  /* 0x0000005818067811 */ /* 0x000fe200078ff0ff */
[----:B------:R-:W4:Y:S01]  /*43210*/  LDL.LU R28, [R1+0x1cb8] ;  /* 0x001cb800011c7983 */ /* 0x000f220000300800 */
[----:B------:R-:W0:Y:S02]  /*43220*/  MUFU.EX2 R24, R3 ;  /* 0x0000000300187308 */ /* 0x000e240000000800 */
[----:B------:R-:W-:Y:S01]  /*43230*/  SHF.L.U32 R6, R6, 0x5, RZ ;  /* 0x0000000506067819 */ /* 0x000fe200000006ff */
[----:B0-----:R-:W-:Y:S01]  /*43240*/  STL [R1+0x66c], R24 ;  /* 0x00066c1801007387 */ /* 0x001fe20000100800 */
[----:B---3--:R-:W-:-:S03]  /*43250*/  FMNMX R9, R0, R9, !PT ;  /* 0x0000000900097209 */ /* 0x008fc60007800000 */
[----:B------:R0:W1:Y:S04]  /*43260*/  LDS R0, [R6+0x20000] ;  /* 0x0200000006007984 */ /* 0x0000680000000800 */
[----:B------:R-:W-:Y:S04]  /*43270*/  STL [R1+0x9c0], R9 ;  /* 0x0009c00901007387 */ /* 0x000fe80000100800 */
[----:B0-----:R-:W3:Y:S01]  /*43280*/  LDL R6, [R1+0x508] ;  /* 0x0005080001067983 */ /* 0x001ee20000100800 */
[----:B------:R-:W-:Y:S02]  /*43290*/  FMUL R3, R4, 1.4426950216293334961 ;  /* 0x3fb8aa3b04037820 */ /* 0x000fe40000400000 */
[----:B------:R-:W-:Y:S01]  /*432a0*/  FADD R4, R22, -R9 ;  /* 0x8000000916047221 */ /* 0x000fe20000000000 */
[----:B------:R-:W3:Y:S01]  /*432b0*/  LDL.LU R24, [R1+0x5c] ;  /* 0x00005c0001187983 */ /* 0x000ee20000300800 */
[----:B------:R0:W1:Y:S02]  /*432c0*/  MUFU.EX2 R22, R3 ;  /* 0x0000000300167308 */ /* 0x0000640000000800 */
[----:B0-----:R-:W-:-:S06]  /*432d0*/  FMUL R3, R4, 1.4426950216293334961 ;  /* 0x3fb8aa3b04037820 */ /* 0x001fcc0000400000 */
[----:B------:R-:W0:Y:S01]  /*432e0*/  MUFU.EX2 R3, R3 ;  /* 0x0000000300037308 */ /* 0x000e220000000800 */
[----:B------:R-:W-:Y:S02]  /*432f0*/  FADD R4, R10, -R9 ;  /* 0x800000090a047221 */ /* 0x000fe40000000000 */
[----:B------:R-:W3:Y:S04]  /*43300*/  LDL.LU R10, [R1+0x54] ;  /* 0x00005400010a7983 */ /* 0x000ee80000300800 */
[----:B-1----:R-:W-:Y:S04]  /*43310*/  STL [R1+0x660], R22 ;  /* 0x0006601601007387 */ /* 0x002fe80000100800 */
[----:B------:R-:W-:Y:S04]  /*43320*/  STL [R1+0x1c84], R22 ;  /* 0x001c841601007387 */ /* 0x000fe80000100800 */
[----:B0-----:R0:W-:Y:S02]  /*43330*/  STL [R1+0x618], R3 ;  /* 0x0006180301007387 */ /* 0x0011e40000100800 */
[----:B0-----:R-:W-:-:S02]  /*43340*/  FMUL R3, R4, 1.4426950216293334961 ;  /* 0x3fb8aa3b04037820 */ /* 0x001fc40000400000 */
[----:B--2---:R-:W-:Y:S02]  /*43350*/  FADD R4, R25, -R9 ;  /* 0x8000000919047221 */ /* 0x004fe40000000000 */
[----:B------:R0:W1:Y:S01]  /*43360*/  MUFU.EX2 R22, R3 ;  /* 0x0000000300167308 */ /* 0x0000620000000800 */
[----:B------:R-:W2:Y:S01]  /*43370*/  LDL.LU R25, [R1+0x70] ;  /* 0x0000700001197983 */ /* 0x000ea20000300800 */
[----:B0-----:R-:W-:-:S06]  /*43380*/  FMUL R3, R4, 1.4426950216293334961 ;  /* 0x3fb8aa3b04037820 */ /* 0x001fcc0000400000 */
[----:B------:R-:W0:Y:S01]  /*43390*/  MUFU.EX2 R3, R3 ;  /* 0x0000000300037308 */ /* 0x000e220000000800 */
[----:B------:R-:W-:Y:S01]  /*433a0*/  FADD R4, R11, -R9 ;  /* 0x800000090b047221 */ /* 0x000fe20000000000 */
[----:B-1----:R-:W-:Y:S04]  /*433b0*/  STL [R1+0x614], R22 ;  /* 0x0006141601007387 */ /* 0x002fe80000100800 */
[----:B0-----:R0:W-:Y:S01]  /*433c0*/  STL [R1+0x650], R3 ;  /* 0x0006500301007387 */ /* 0x0011e20000100800 */
[----:B----4-:R-:W-:Y:S02]  /*433d0*/  LOP3.LUT R11, R28, 0x1c, RZ, 0xc0, !PT ;  /* 0x0000001c1c0b7812 */ /* 0x010fe400078ec0ff */
[----:B---3--:R-:W-:Y:S02]  /*433e0*/  FMNMX R28, R2, R6, !PT ;  /* 0x00000006021c7209 */ /* 0x008fe40007800000 */
[----:B------:R-:W3:Y:S01]  /*433f0*/  LDL R6, [R1+0x50c] ;  /* 0x00050c0001067983 */ /* 0x000ee20000100800 */
[----:B------:R-:W-:Y:S01]  /*43400*/  LEA.HI R9, R11, 0x60, RZ, 0x1e ;  /* 0x000000600b097811 */ /* 0x000fe200078ff0ff */
[----:B------:R-:W-:-:S02]  /*43410*/  FMUL R2, R4, 1.4426950216293334961 ;  /* 0x3fb8aa3b04027820 */ /* 0x000fc40000400000 */
[--C-:B0-----:R-:W-:Y:S02]  /*43420*/  FADD R3, R26, -R28.reuse ;  /* 0x8000001c1a037221 */ /* 0x101fe40000000000 */
[----:B------:R-:W-:Y:S02]  /*43430*/  IMAD.SHL.U32 R9, R9, 0x20, RZ ;  /* 0x0000002009097824 */ /* 0x000fe400078e00ff */
[----:B------:R-:W-:Y:S01]  /*43440*/  FMUL R3, R3, 1.4426950216293334961 ;  /* 0x3fb8aa3b03037820 */ /* 0x000fe20000400000 */
[----:B------:R0:W1:Y:S01]  /*43450*/  MUFU.EX2 R26, R2 ;  /* 0x00000002001a7308 */ /* 0x0000620000000800 */
[----:B------:R-:W-:Y:S01]  /*43460*/  FADD R4, R23, -R28 ;  /* 0x8000001c17047221 */ /* 0x000fe20000000000 */
[----:B0-----:R0:W4:Y:S06]  /*43470*/  LDS R2, [R9+0x20000] ;  /* 0x0200000009027984 */ /* 0x00112c0000000800 */
[----:B0-----:R0:W1:Y:S02]  /*43480*/  MUFU.EX2 R9, R3 ;  /* 0x0000000300097308 */ /* 0x0010640000000800 */
[----:B0-----:R-:W-:-:S06]  /*43490*/  FMUL R3, R4, 1.4426950216293334961 ;  /* 0x3fb8aa3b04037820 */ /* 0x001fcc0000400000 */
[----:B------:R-:W0:Y:S01]  /*434a0*/  MUFU.EX2 R3, R3 ;  /* 0x0000000300037308 */ /* 0x000e220000000800 */
[----:B------:R-:W-:Y:S01]  /*434b0*/  STL [R1+0x93c], R28 ;  /* 0x00093c1c01007387 */ /* 0x000fe20000100800 */
[----:B------:R-:W-:-:S03]  /*434c0*/  FADD R4, R24, -R28 ;  /* 0x8000001c18047221 */ /* 0x000fc60000000000 */
[----:B------:R-:W4:Y:S04]  /*434d0*/  LDL.LU R22, [R1+0x50] ;  /* 0x0000500001167983 */ /* 0x000f280000300800 */
[----:B------:R-:W4:Y:S04]  /*434e0*/  LDL.LU R23, [R1+0x4c] ;  /* 0x00004c0001177983 */ /* 0x000f280000300800 */
[----:B-1----:R-:W-:Y:S04]  /*434f0*/  STL [R1+0x644], R26 ;  /* 0x0006441a01007387 */ /* 0x002fe80000100800 */
[----:B------:R-:W-:Y:S04]  /*43500*/  STL [R1+0x1c80], R26 ;  /* 0x001c801a01007387 */ /* 0x000fe80000100800 */
[----:B------:R-:W-:Y:S04]  /*43510*/  STL [R1+0x604], R9 ;  /* 0x0006040901007387 */ /* 0x000fe80000100800 */
[----:B------:R-:W4:Y:S04]  /*43520*/  LDL.LU R24, [R1+0x44] ;  /* 0x0000440001187983 */ /* 0x000f280000300800 */
[----:B0-----:R0:W-:Y:S02]  /*43530*/  STL [R1+0x5fc], R3 ;  /* 0x0005fc0301007387 */ /* 0x0011e40000100800 */
[----:B0-----:R-:W-:Y:S01]  /*43540*/  FADD R3, R10, -R28 ;  /* 0x8000001c0a037221 */ /* 0x001fe20000000000 */
[----:B---3--:R-:W-:Y:S01]  /*43550*/  FMNMX R9, R0, R6, !PT ;  /* 0x0000000600097209 */ /* 0x008fe20007800000 */
[----:B------:R-:W-:-:S02]  /*43560*/  FMUL R0, R4, 1.4426950216293334961 ;  /* 0x3fb8aa3b04007820 */ /* 0x000fc40000400000 */
[----:B------:R-:W3:Y:S04]  /*43570*/  LDL.LU R4, [R1+0xc0] ;  /* 0x0000c00001047983 */ /* 0x000ee80000300800 */
[----:B------:R-:W0:Y:S01]  /*43580*/  MUFU.EX2 R0, R0 ;  /* 0x0000000000007308 */ /* 0x000e220000000800 */
[----:B------:R-:W4:Y:S04]  /*43590*/  LDL R26, [R1+0x744] ;  /* 0x00074400011a7983 */ /* 0x000f280000100800 */
[----:B------:R-:W-:Y:S04]  /*435a0*/  STL [R1+0x938], R9 ;  /* 0x0009380901007387 */ /* 0x000fe80000100800 */
[----:B------:R1:W-:Y:S04]  /*435b0*/  STL [R1+0x1c74], R28 ;  /* 0x001c741c01007387 */ /* 0x0003e80000100800 */
[----:B-1----:R-:W4:Y:S04]  /*435c0*/  LDL R28, [R1+0x74c] ;  /* 0x00074c00011c7983 */ /* 0x002f280000100800 */
[----:B------:R-:W4:Y:S04]  /*435d0*/  LDL.LU R10, [R1+0xc8] ;  /* 0x0000c800010a7983 */ /* 0x000f280000300800 */
[----:B0-----:R2:W-:Y:S04]  /*435e0*/  STL [R1+0x638], R0 ;  /* 0x0006380001007387 */ /* 0x0015e80000100800 */
[----:B------:R-:W4:Y:S01]  /*435f0*/  LDL R11, [R1+0x510] ;  /* 0x00051000010b7983 */ /* 0x000f220000100800 */
[----:B------:R-:W-:-:S03]  /*43600*/  FMUL R3, R3, 1.4426950216293334961 ;  /* 0x3fb8aa3b03037820 */ /* 0x000fc60000400000 */
[----:B------:R-:W4:Y:S01]  /*43610*/  LDL.LU R6, [R1+0x48] ;  /* 0x0000480001067983 */ /* 0x000f220000300800 */
[--C-:B--2---:R-:W-:Y:S02]  /*43620*/  FADD R0, R25, -R9.reuse ;  /* 0x8000000919007221 */ /* 0x104fe40000000000 */
[----:B------:R0:W1:Y:S02]  /*43630*/  MUFU.EX2 R25, R3 ;  /* 0x0000000300197308 */ /* 0x0000640000000800 */
[----:B0-----:R-:W-:Y:S02]  /*43640*/  FMUL R3, R0, 1.4426950216293334961 ;  /* 0x3fb8aa3b00037820 */ /* 0x001fe40000400000 */
[----:B------:R-:W0:Y:S04]  /*43650*/  LDS R0, [R19.X8+0x20d00] ;  /* 0x020d000013007984 */ /* 0x000e280000008800 */
[----:B------:R-:W2:Y:S01]  /*43660*/  MUFU.EX2 R3, R3 ;  /* 0x0000000300037308 */ /* 0x000ea20000000800 */
[----:B-1----:R-:W-:Y:S04]  /*43670*/  STL [R1+0x628], R25 ;  /* 0x0006281901007387 */ /* 0x002fe80000100800 */
[----:B------:R1:W-:Y:S04]  /*43680*/  STL [R1+0x1c7c], R25 ;  /* 0x001c7c1901007387 */ /* 0x0003e80000100800 */
[----:B-1----:R-:W4:Y:S04]  /*43690*/  LDL R25, [R1+0x6f0] ;  /* 0x0006f00001197983 */ /* 0x002f280000100800 */
[----:B--2---:R1:W-:Y:S01]  /*436a0*/  STL [R1+0x5e8], R3 ;  /* 0x0005e80301007387 */ /* 0x0043e20000100800 */
[----:B---3--:R-:W-:-:S04]  /*436b0*/  FADD R4, R4, -R9 ;  /* 0x8000000904047221 */ /* 0x008fc80000000000 */
[----:B-1----:R-:W-:-:S06]  /*436c0*/  FMUL R3, R4, 1.4426950216293334961 ;  /* 0x3fb8aa3b04037820 */ /* 0x002fcc0000400000 */
[----:B------:R-:W1:Y:S01]  /*436d0*/  MUFU.EX2 R3, R3 ;  /* 0x0000000300037308 */ /* 0x000e620000000800 */
[--C-:B----4-:R-:W-:Y:S02]  /*436e0*/  FADD R4, R22, -R9.reuse ;  /* 0x8000000916047221 */ /* 0x110fe40000000000 */
[----:B------:R-:W2:Y:S04]  /*436f0*/  LDL.LU R22, [R1+0x3c] ;  /* 0x00003c0001167983 */ /* 0x000ea80000300800 */
[----:B-1----:R1:W-:Y:S02]  /*43700*/  STL [R1+0x5e4], R3 ;  /* 0x0005e40301007387 */ /* 0x0023e40000100800 */
[----:B-1----:R-:W-:Y:S02]  /*43710*/  FMUL R3, R4, 1.4426950216293334961 ;  /* 0x3fb8aa3b04037820 */ /* 0x002fe40000400000 */
[----:B------:R-:W-:Y:S01]  /*43720*/  FADD R4, R23, -R9 ;  /* 0x8000000917047221 */ /* 0x000fe20000000000 */
[----:B------:R-:W-:Y:S01]  /*43730*/  FMNMX R11, R2, R11, !PT ;  /* 0x0000000b020b7209 */ /* 0x000fe20007800000 */
[----:B------:R-:W3:Y:S04]  /*43740*/  LDL.LU R9, [R1+0x1cb4] ;  /* 0x001cb40001097983 */ /* 0x000ee80000300800 */
[----:B------:R-:W4:Y:S04]  /*43750*/  LDL.LU R23, [R1+0x40] ;  /* 0x0000400001177983 */ /* 0x000f280000300800 */
[----:B------:R-:W2:Y:S01]  /*43760*/  LDL R2, [R1+0x38] ;  /* 0x0000380001027983 */ /* 0x000ea20000100800 */
[----:B------:R-:W1:Y:S03]  /*43770*/  MUFU.EX2 R3, R3 ;  /* 0x0000000300037308 */ /* 0x000e660000000800 */
[----:B-1----:R1:W-:Y:S02]  /*43780*/  STL [R1+0x61c], R3 ;  /* 0x00061c0301007387 */ /* 0x0023e40000100800 */
[----:B-1----:R-:W-:-:S02]  /*43790*/  FMUL R3, R4, 1.4426950216293334961 ;  /* 0x3fb8aa3b04037820 */ /* 0x002fc40000400000 */
[--C-:B------:R-:W-:Y:S02]  /*437a0*/  FADD R4, R24, -R11.reuse ;  /* 0x8000000b18047221 */ /* 0x100fe40000000000 */
[----:B------:R1:W0:Y:S01]  /*437b0*/  MUFU.EX2 R24, R3 ;  /* 0x0000000300187308 */ /* 0x0002220000000800 */
[----:B------:R-:W-:Y:S01]  /*437c0*/  STL [R1+0x934], R11 ;  /* 0x0009340b01007387 */ /* 0x000fe20000100800 */
[----:B-1----:R-:W-:Y:S02]  /*437d0*/  FMUL R3, R4, 1.4426950216293334961 ;  /* 0x3fb8aa3b04037820 */ /* 0x002fe40000400000 */
[----:B------:R-:W-:Y:S02]  /*437e0*/  FADD R4, R10, -R11 ;  /* 0x8000000b0a047221 */ /* 0x000fe40000000000 */
[----:B--2---:R-:W-:Y:S02]  /*437f0*/  FADD R2, R25, R2 ;  /* 0x0000000219027221 */ /* 0x004fe40000000000 */
[----:B------:R-:W2:Y:S04]  /*43800*/  LDL.LU R25, [R1+0xd0] ;  /* 0x0000d00001197983 */ /* 0x000ea80000300800 */
[----:B0-----:R-:W-:Y:S04]  /*43810*/  STL [R1+0x60c], R24 ;  /* 0x00060c1801007387 */ /* 0x001fe80000100800 */
[----:B------:R0:W-:Y:S01]  /*43820*/  STL [R1+0x1c88], R24 ;  /* 0x001c881801007387 */ /* 0x0001e20000100800 */
[----:B------:R-:W-:Y:S01]  /*43830*/  FADD R2, R28, R2 ;  /* 0x000000021c027221 */ /* 0x000fe20000000000 */
[----:B0-----:R-:W0:Y:S03]  /*43840*/  MUFU.EX2 R24, R3 ;  /* 0x0000000300187308 */ /* 0x001e260000000800 */
[----:B------:R-:W-:-:S02]  /*43850*/  FADD R2, R26, R2 ;  /* 0x000000021a027221 */ /* 0x000fc40000000000 */
[----:B------:R-:W2:Y:S04]  /*43860*/  LDL R26, [R1+0x34] ;  /* 0x00003400011a7983 */ /* 0x000ea80000100800 */
[----:B------:R-:W2:Y:S04]  /*43870*/  LDL.LU R10, [R1+0x2c] ;  /* 0x00002c00010a7983 */ /* 0x000ea80000300800 */
[----:B------:R-:W2:Y:S04]  /*43880*/  LDL R28, [R1+0x690] ;  /* 0x00069000011c7983 */ /* 0x000ea80000100800 */
[----:B0-----:R-:W-:Y:S04]  /*43890*/  STL [R1+0x5d4], R24 ;  /* 0x0005d41801007387 */ /* 0x001fe80000100800 */
[----:B------:R0:W-:Y:S04]  /*438a0*/  STL [R1+0x1c8c], R24 ;  /* 0x001c8c1801007387 */ /* 0x0001e80000100800 */
[----:B0-----:R-:W2:Y:S01]  /*438b0*/  LDL R24, [R1+0x514] ;  /* 0x0005140001187983 */ /* 0x001ea20000100800 */
[----:B------:R-:W-:-:S06]  /*438c0*/  FMUL R4, R4, 1.4426950216293334961 ;  /* 0x3fb8aa3b04047820 */ /* 0x000fcc0000400000 */
[----:B------:R-:W0:Y:S01]  /*438d0*/  MUFU.EX2 R4, R4 ;  /* 0x0000000400047308 */ /* 0x000e220000000800 */
[--C-:B------:R-:W-:Y:S01]  /*438e0*/  FADD R6, R6, -R11.reuse ;  /* 0x8000000b06067221 */ /* 0x100fe20000000000 */
[----:B------:R-:W1:Y:S04]  /*438f0*/  SHFL.BFLY PT, R3, R2, 0x2, 0x1f ;  /* 0x0c401f0002037f89 */ /* 0x000e6800000e0000 */
[----:B0-----:R0:W-:Y:S02]  /*43900*/  STL [R1+0x5c4], R4 ;  /* 0x0005c40401007387 */ /* 0x0011e40000100800 */
[----:B0-----:R-:W-:Y:S01]  /*43910*/  FADD R4, R22, -R11 ;  /* 0x8000000b16047221 */ /* 0x001fe20000000000 */
[----:B--2---:R-:W-:Y:S01]  /*43920*/  FMNMX R24, R0, R24, !PT ;  /* 0x0000001800187209 */ /* 0x004fe20007800000 */
[----:B------:R-:W-:-:S02]  /*43930*/  FMUL R0, R6, 1.4426950216293334961 ;  /* 0x3fb8aa3b06007820 */ /* 0x000fc40000400000 */
[----:B------:R-:W2:Y:S02]  /*43940*/  LDL R6, [R1+0x6c8] ;  /* 0x0006c80001067983 */ /* 0x000ea40000100800 */
[----:B------:R0:W1:Y:S02]  /*43950*/  MUFU.EX2 R22, R0 ;  /* 0x0000000000167308 */ /* 0x0000640000000800 */
[----:B------:R-:W2:Y:S01]  /*43960*/  LDL.LU R11, [R1+0x1cb0] ;  /* 0x001cb000010b7983 */ /* 0x000ea20000300800 */
[----:B0-----:R-:W-:Y:S02]  /*43970*/  FMUL R0, R4, 1.4426950216293334961 ;  /* 0x3fb8aa3b04007820 */ /* 0x001fe40000400000 */
[----:B----4-:R-:W-:-:S03]  /*43980*/  FADD R4, R23, -R24 ;  /* 0x8000001817047221 */ /* 0x010fc60000000000 */
[----:B------:R0:W4:Y:S01]  /*43990*/  MUFU.EX2 R23, R0 ;  /* 0x0000000000177308 */ /* 0x0001220000000800 */
[----:B------:R-:W-:Y:S04]  /*439a0*/  STL [R1+0x930], R24 ;  /* 0x0009301801007387 */ /* 0x000fe80000100800 */
[----:B-1----:R-:W-:Y:S01]  /*439b0*/  STL [R1+0x5f8], R22 ;  /* 0x0005f81601007387 */ /* 0x002fe20000100800 */
[----:B0-----:R-:W-:Y:S02]  /*439c0*/  FMUL R0, R4, 1.4426950216293334961 ;  /* 0x3fb8aa3b04007820 */ /* 0x001fe40000400000 */
[----:B------:R-:W-:Y:S01]  /*439d0*/  FADD R4, R25, -R24 ;  /* 0x8000001819047221 */ /* 0x000fe20000000000 */
[----:B------:R0:W-:Y:S01]  /*439e0*/  STL [R1+0x1c90], R22 ;  /* 0x001c901601007387 */ /* 0x0001e20000100800 */
[----:B------:R1:W3:Y:S03]  /*439f0*/  MUFU.EX2 R25, R0 ;  /* 0x0000000000197308 */ /* 0x0002e60000000800 */
[----:B0-----:R-:W2:Y:S01]  /*43a00*/  LDL R22, [R1+0x24] ;  /* 0x0000240001167983 */ /* 0x001ea20000100800 */
[----:B-1----:R-:W-:-:S03]  /*43a10*/  FADD R0, R2, R3 ;  /* 0x0000000302007221 */ /* 0x002fc60000000000 */
[----:B----4-:R-:W-:Y:S04]  /*43a20*/  STL [R1+0x5f4], R23 ;  /* 0x0005f41701007387 */ /* 0x010fe80000100800 */
[----:B------:R0:W-:Y:S04]  /*43a30*/  STL [R1+0x1c78], R23 ;  /* 0x001c781701007387 */ /* 0x0001e80000100800 */
[----:B------:R-:W4:Y:S04]  /*43a40*/  LDL R2, [R1+0x30] ;  /* 0x0000300001027983 */ /* 0x000f280000100800 */
[----:B0-----:R-:W2:Y:S04]  /*43a50*/  LDL R23, [R1+0x20] ;  /* 0x0000200001177983 */ /* 0x001ea80000100800 */
[----:B---3--:R-:W-:Y:S04]  /*43a60*/  STL [R1+0x5b8], R25 ;  /* 0x0005b81901007387 */ /* 0x008fe80000100800 */
[----:B------:R0:W-:Y:S04]  /*43a70*/  STL [R1+0x1c94], R25 ;  /* 0x001c941901007387 */ /* 0x0001e80000100800 */
[----:B0-----:R-:W2:Y:S01]  /*43a80*/  LDL R25, [R1+0x6bc] ;  /* 0x0006bc0001197983 */ /* 0x001ea20000100800 */
[----:B------:R-:W-:-:S02]  /*43a90*/  FMUL R3, R4, 1.4426950216293334961 ;  /* 0x3fb8aa3b04037820 */ /* 0x000fc40000400000 */
[----:B------:R-:W-:Y:S02]  /*43aa0*/  FADD R7, R7, R21 ;  /* 0x0000001507077221 */ /* 0x000fe40000000000 */
[----:B----4-:R-:W-:Y:S02]  /*43ab0*/  FADD R2, R26, R2 ;  /* 0x000000021a027221 */ /* 0x010fe40000000000 */
[----:B------:R0:W1:Y:S02]  /*43ac0*/  MUFU.EX2 R26, R3 ;  /* 0x00000003001a7308 */ /* 0x0000640000000800 */
[----:B0-----:R-:W-:Y:S01]  /*43ad0*/  FADD R3, R20, R28 ;  /* 0x0000001c14037221 */ /* 0x001fe20000000000 */
[----:B-1----:R-:W-:Y:S04]  /*43ae0*/  STL [R1+0x5b0], R26 ;  /* 0x0005b01a01007387 */ /* 0x002fe80000100800 */
[----:B------:R-:W3:Y:S01]  /*43af0*/  LDL.LU R20, [R1+0x28] ;  /* 0x0000280001147983 */ /* 0x000ee20000300800 */
[----:B--2---:R-:W-:-:S04]  /*43b00*/  FADD R6, R6, R25 ;  /* 0x0000001906067221 */ /* 0x004fc80000000000 */
[----:B------:R-:W-:Y:S02]  /*43b10*/  FADD R9, R9, R6 ;  /* 0x0000000609097221 */ /* 0x000fe40000000000 */
[----:B------:R-:W-:Y:S02]  /*43b20*/  FADD R6, R16, R3 ;  /* 0x0000000310067221 */ /* 0x000fe40000000000 */
[----:B------:R-:W2:Y:S01]  /*43b30*/  LDL.LU R16, [R1+0x1cac] ;  /* 0x001cac0001107983 */ /* 0x000ea20000300800 */
[----:B------:R-:W-:-:S03]  /*43b40*/  FADD R3, R17, R18 ;  /* 0x0000001211037221 */ /* 0x000fc60000000000 */
[----:B------:R-:W4:Y:S01]  /*43b50*/  LDL.LU R18, [R1+0x1ca8] ;  /* 0x001ca80001127983 */ /* 0x000f220000300800 */
[----:B------:R-:W-:-:S03]  /*43b60*/  FADD R4, R22, R23 ;  /* 0x0000001716047221 */ /* 0x000fc60000000000 */
[----:B------:R-:W2:Y:S01]  /*43b70*/  LDL.LU R17, [R1+0x1ca4] ;  /* 0x001ca40001117983 */ /* 0x000ea20000300800 */
[----:B------:R-:W-:Y:S02]  /*43b80*/  FADD R8, R8, R4 ;  /* 0x0000000408087221 */ /* 0x000fe40000000000 */
[----:B------:R-:W-:Y:S01]  /*43b90*/  FADD R4, R14, R13 ;  /* 0x0000000d0e047221 */ /* 0x000fe20000000000 */
[----:B------:R-:W3:Y:S01]  /*43ba0*/  LDL.LU R21, [R1+0xc] ;  /* 0x00000c0001157983 */ /* 0x000ee20000300800 */
[----:B------:R-:W-:-:S03]  /*43bb0*/  FADD R3, R5, R3 ;  /* 0x0000000305037221 */ /* 0x000fc60000000000 */
[----:B------:R-:W3:Y:S04]  /*43bc0*/  LDL.LU R13, [R1+0x1ca0] ;  /* 0x001ca000010d7983 */ /* 0x000ee80000300800 */
[----:B------:R-:W3:Y:S04]  /*43bd0*/  LDL.LU R14, [R1+0x1c9c] ;  /* 0x001c9c00010e7983 */ /* 0x000ee80000300800 */
[----:B------:R-:W3:Y:S04]  /*43be0*/  LDL.LU R5, [R1+0x1c98] ;  /* 0x001c980001057983 */ /* 0x000ee80000300800 */
[----:B------:R-:W3:Y:S04]  /*43bf0*/  LDL.LU R28, [R1+0xd8] ;  /* 0x0000d800011c7983 */ /* 0x000ee80000300800 */
[----:B------:R-:W3:Y:S01]  /*43c00*/  LDL R22, [R1+0x518] ;  /* 0x0005180001167983 */ /* 0x000ee20000100800 */
[----:B------:R-:W-:-:S03]  /*43c10*/  FADD R11, R11, R2 ;  /* 0x000000020b0b7221 */ /* 0x000fc60000000000 */
[----:B------:R-:W0:Y:S01]  /*43c20*/  LDS R2, [R19.X8+0x20e00] ;  /* 0x020e000013027984 */ /* 0x000e220000008800 */
[----:B------:R-:W-:Y:S02]  /*43c30*/  FADD R10, R10, -R24 ;  /* 0x800000180a0a7221 */ /* 0x000fe40000000000 */
[----:B------:R-:W-:Y:S01]  /*43c40*/  FADD R15, R15, R6 ;  /* 0x000000060f0f7221 */ /* 0x000fe20000000000 */
[----:B------:R-:W3:Y:S04]  /*43c50*/  LDL.LU R23, [R1+0x1c] ;  /* 0x00001c0001177983 */ /* 0x000ee80000300800 */
[----:B------:R1:W-:Y:S01]  /*43c60*/  LDS R6, [R19.X8+0x20f00] ;  /* 0x020f000013067984 */ /* 0x0003e20000008800 */
[----:B------:R-:W-:Y:S02]  /*43c70*/  FADD R4, R27, R4 ;  /* 0x000000041b047221 */ /* 0x000fe40000000000 */
[----:B-1----:R-:W-:-:S04]  /*43c80*/  FMUL R19, R10, 1.4426950216293334961 ;  /* 0x3fb8aa3b0a137820 */ /* 0x002fc80000400000 */
[----:B------:R-:W1:Y:S01]  /*43c90*/  MUFU.EX2 R27, R19 ;  /* 0x00000013001b7308 */ /* 0x000e620000000800 */
[----:B------:R-:W-:Y:S02]  /*43ca0*/  FADD R7, R29, R7 ;  /* 0x000000071d077221 */ /* 0x000fe40000000000 */
[----:B------:R-:W3:Y:S04]  /*43cb0*/  LDL.LU R29, [R1+0x18] ;  /* 0x00001800011d7983 */ /* 0x000ee80000300800 */
[----:B-1----:R-:W-:Y:S01]  /*43cc0*/  STL [R1+0x5c8], R27 ;  /* 0x0005c81b01007387 */ /* 0x002fe20000100800 */
[----:B----4-:R-:W-:Y:S02]  /*43cd0*/  FADD R18, R18, R11 ;  /* 0x0000000b12127221 */ /* 0x010fe40000000000 */
[----:B--2---:R-:W-:-:S03]  /*43ce0*/  FADD R17, R17, R9 ;  /* 0x0000000911117221 */ /* 0x004fc60000000000 */
[----:B------:R-:W1:Y:S01]  /*43cf0*/  SHFL.BFLY PT, R9, R18, 0x2, 0x1f ;  /* 0x0c401f0012097f89 */ /* 0x000e6200000e0000 */
[----:B---3--:R-:W-:Y:S01]  /*43d00*/  FADD R20, R20, -R24 ;  /* 0x8000001814147221 */ /* 0x008fe20000000000 */
[----:B0-----:R-:W-:-:S05]  /*43d10*/  FMNMX R22, R2, R22, !PT ;  /* 0x0000001602167209 */ /* 0x001fca0007800000 */
[----:B------:R-:W-:Y:S04]  /*43d20*/  STL [R1+0x92c], R22 ;  /* 0x00092c1601007387 */ /* 0x000fe80000100800 */
[----:B------:R-:W2:Y:S01]  /*43d30*/  LDL R19, [R1+0x51c] ;  /* 0x00051c0001137983 */ /* 0x000ea20000100800 */
[----:B------:R-:W-:Y:S02]  /*43d40*/  FMUL R2, R20, 1.4426950216293334961 ;  /* 0x3fb8aa3b14027820 */ /* 0x000fe40000400000 */
[----:B-1----:R-:W-:Y:S02]  /*43d50*/  FADD R9, R18, R9 ;  /* 0x0000000912097221 */ /* 0x002fe40000000000 */
[----:B------:R-:W-:Y:S02]  /*43d60*/  FADD R18, R21, -R22 ;  /* 0x8000001615127221 */ /* 0x000fe40000000000 */
[----:B------:R-:W0:Y:S02]  /*43d70*/  MUFU.EX2 R21, R2 ;  /* 0x0000000200157308 */ /* 0x000e240000000800 */
[----:B0-----:R-:W-:Y:S04]  /*43d80*/  STL [R1+0x5bc], R21 ;  /* 0x0005bc1501007387 */ /* 0x001fe80000100800 */
[----:B------:R-:W3:Y:S01]  /*43d90*/  LDL.LU R24, [R1+0xe4] ;  /* 0x0000e40001187983 */ /* 0x000ee20000300800 */
[----:B------:R-:W-:-:S02]  /*43da0*/  FADD R14, R14, R3 ;  /* 0x000000030e0e7221 */ /* 0x000fc40000000000 */
[----:B------:R-:W-:Y:S02]  /*43db0*/  FADD R16, R16, R8 ;  /* 0x0000000810107221 */ /* 0x000fe40000000000 */
[----:B------:R-:W-:Y:S01]  /*43dc0*/  FADD R12, R12, R4 ;  /* 0x000000040c0c7221 */ /* 0x000fe20000000000 */
[----:B------:R-:W0:Y:S04]  /*43dd0*/  SHFL.BFLY PT, R8, R15, 0x2, 0x1f ;  /* 0x0c401f000f087f89 */ /* 0x000e2800000e0000 */
[----:B------:R-:W1:Y:S04]  /*43de0*/  SHFL.BFLY PT, R4, R14, 0x2, 0x1f ;  /* 0x0c401f000e047f89 */ /* 0x000e6800000e0000 */
[----:B------:R-:W4:Y:S04]  /*43df0*/  SHFL.BFLY PT, R10, R12, 0x2, 0x1f ;  /* 0x0c401f000c0a7f89 */ /* 0x000f2800000e0000 */
[----:B------:R-:W4:Y:S01]  /*43e00*/  SHFL.BFLY PT, R11, R16, 0x2, 0x1f ;  /* 0x0c401f00100b7f89 */ /* 0x000f2200000e0000 */
[----:B------:R-:W-:-:S03]  /*43e10*/  FMUL R2, R18, 1.4426950216293334961 ;  /* 0x3fb8aa3b12027820 */ /* 0x000fc60000400000 */
[----:B------:R-:W4:Y:S01]  /*43e20*/  SHFL.BFLY PT, R3, R17, 0x2, 0x1f ;  /* 0x0c401f0011037f89 */ /* 0x000f2200000e0000 */
[----:B0-----:R-:W-:Y:S02]  /*43e30*/  FADD R8, R15, R8 ;  /* 0x000000080f087221 */ /* 0x001fe40000000000 */
[----:B------:R-:W-:Y:S02]  /*43e40*/  FADD R15, R28, -R22 ;  /* 0x800000161c0f7221 */ /* 0x000fe40000000000 */
[----:B------:R0:W4:Y:S01]  /*43e50*/  MUFU.EX2 R28, R2 ;  /* 0x00000002001c7308 */ /* 0x0001220000000800 */
[----:B-1----:R-:W-:Y:S02]  /*43e60*/  FADD R4, R14, R4 ;  /* 0x000000040e047221 */ /* 0x002fe40000000000 */
[----:B----4-:R-:W-:Y:S02]  /*43e70*/  FADD R14, R12, R10 ;  /* 0x0000000a0c0e7221 */ /* 0x010fe40000000000 */
[----:B------:R-:W-:-:S02]  /*43e80*/  FADD R10, R23, -R22 ;  /* 0x80000016170a7221 */ /* 0x000fc40000000000 */
[----:B------:R-:W-:Y:S02]  /*43e90*/  FADD R11, R16, R11 ;  /* 0x0000000b100b7221 */ /* 0x000fe40000000000 */
[----:B------:R-:W1:Y:S01]  /*43ea0*/  SHFL.BFLY PT, R16, R0, 0x1, 0x1f ;  /* 0x0c201f0000107f89 */ /* 0x000e6200000e0000 */
[----:B0-----:R-:W-:Y:S02]  /*43eb0*/  FMUL R2, R15, 1.4426950216293334961 ;  /* 0x3fb8aa3b0f027820 */ /* 0x001fe40000400000 */
[----:B------:R-:W-:Y:S02]  /*43ec0*/  FMUL R10, R10, 1.4426950216293334961 ;  /* 0x3fb8aa3b0a0a7820 */ /* 0x000fe40000400000 */
[----:B------:R-:W0:Y:S01]  /*43ed0*/  MUFU.EX2 R23, R2 ;  /* 0x0000000200177308 */ /* 0x000e220000000800 */
[----:B------:R-:W-:Y:S07]  /*43ee0*/  STL [R1+0x584], R28 ;  /* 0x0005841c01007387 */ /* 0x000fee0000100800 */
[----:B------:R-:W4:Y:S01]  /*43ef0*/  MUFU.EX2 R20, R10 ;  /* 0x0000000a00147308 */ /* 0x000f220000000800 */
[----:B------:R-:W-:-:S02]  /*43f00*/  FADD R3, R17, R3 ;  /* 0x0000000311037221 */ /* 0x000fc40000000000 */
[----:B-1----:R-:W-:Y:S01]  /*43f10*/  FADD R0, R0, R16 ;  /* 0x0000001000007221 */ /* 0x002fe20000000000 */
[----:B------:R-:W-:Y:S01]  /*43f20*/  BSSY B0, `(.L_x_18) ;  /* 0x0000083000007945 */ /* 0x000fe20003800000 */
[----:B------:R-:W-:Y:S01]  /*43f30*/  BAR.SYNC.DEFER_BLOCKING 0x0 ;  /* 0x0000000000007b1d */ /* 0x000fe20000010000 */
[----:B--2---:R-:W-:Y:S01]  /*43f40*/  FMNMX R25, R6, R19, !PT ;  /* 0x0000001306197209 */ /* 0x004fe20007800000 */
[----:B------:R-:W-:-:S04]  /*43f50*/  FADD R6, R29, -R22 ;  /* 0x800000161d067221 */ /* 0x000fc80000000000 */
[----:B------:R-:W2:Y:S01]  /*43f60*/  LDL.LU R29, [R1+0x10] ;  /* 0x00001000011d7983 */ /* 0x000ea20000300800 */
[----:B------:R-:W-:-:S03]  /*43f70*/  FMUL R6, R6, 1.4426950216293334961 ;  /* 0x3fb8aa3b06067820 */ /* 0x000fc60000400000 */
[----:B------:R-:W2:Y:S01]  /*43f80*/  LDL R22, [R1+0x62c] ;  /* 0x00062c0001167983 */ /* 0x000ea20000100800 */
[----:B------:R-:W1:Y:S03]  /*43f90*/  MUFU.EX2 R19, R6 ;  /* 0x0000000600137308 */ /* 0x000e660000000800 */
[----:B------:R-:W-:Y:S04]  /*43fa0*/  STL [R1+0x928], R25 ;  /* 0x0009281901007387 */ /* 0x000fe80000100800 */
[----:B0-----:R-:W-:Y:S04]  /*43fb0*/  STL [R1+0x574], R23 ;  /* 0x0005741701007387 */ /* 0x001fe80000100800 */
[----:B----4-:R-:W-:Y:S04]  /*43fc0*/  STL [R1+0x59c], R20 ;  /* 0x00059c1401007387 */ /* 0x010fe80000100800 */
[----:B-1----:R-:W-:Y:S01]  /*43fd0*/  STL [R1+0x594], R19 ;  /* 0x0005941301007387 */ /* 0x002fe20000100800 */
[----:B---3--:R-:W-:-:S03]  /*43fe0*/  FADD R17, R24, -R25 ;  /* 0x8000001918117221 */ /* 0x008fc60000000000 */
[----:B------:R-:W3:Y:S04]  /*43ff0*/  LDL R24, [R1+0x5fc] ;  /* 0x0005fc0001187983 */ /* 0x000ee80000100800 */
[----:B------:R-:W4:Y:S01]  /*44000*/  LDL.LU R16, [R1+0x16c] ;  /* 0x00016c0001107983 */ /* 0x000f220000300800 */
[----:B------:R-:W-:-:S05]  /*44010*/  FADD R13, R13, R7 ;  /* 0x000000070d0d7221 */ /* 0x000fca0000000000 */
[----:B------:R-:W0:Y:S01]  /*44020*/  SHFL.BFLY PT, R7, R13, 0x2, 0x1f ;  /* 0x0c401f000d077f89 */ /* 0x000e2200000e0000 */
[----:B------:R-:W-:-:S03]  /*44030*/  FADD R18, R5, -R25 ;  /* 0x8000001905127221 */ /* 0x000fc60000000000 */
[----:B------:R-:W1:Y:S04]  /*44040*/  SHFL.BFLY PT, R2, R9, 0x1, 0x1f ;  /* 0x0c201f0009027f89 */ /* 0x000e6800000e0000 */
[----:B------:R-:W1:Y:S01]  /*44050*/  SHFL.BFLY PT, R15, R3, 0x1, 0x1f ;  /* 0x0c201f00030f7f89 */ /* 0x000e6200000e0000 */
[----:B------:R-:W-:-:S06]  /*44060*/  FMUL R18, R18, 1.4426950216293334961 ;  /* 0x3fb8aa3b12127820 */ /* 0x000fcc0000400000 */
[----:B------:R-:W1:Y:S01]  /*44070*/  MUFU.EX2 R18, R18 ;  /* 0x0000001200127308 */ /* 0x000e620000000800 */
[----:B------:R-:W1:Y:S04]  /*44080*/  SHFL.BFLY PT, R10, R11, 0x1, 0x1f ;  /* 0x0c201f000b0a7f89 */ /* 0x000e6800000e0000 */
[----:B------:R-:W1:Y:S01]  /*44090*/  SHFL.BFLY PT, R12, R8, 0x1, 0x1f ;  /* 0x0c201f00080c7f89 */ /* 0x000e6200000e0000 */
[----:B0-----:R-:W-:-:S03]  /*440a0*/  FADD R7, R13, R7 ;  /* 0x000000070d077221 */ /* 0x001fc60000000000 */
[----:B------:R-:W0:Y:S01]  /*440b0*/  SHFL.BFLY PT, R13, R4, 0x1, 0x1f ;  /* 0x0c201f00040d7f89 */ /* 0x000e2200000e0000 */
[----:B-1----:R-:W-:-:S03]  /*440c0*/  FADD R2, R9, R2 ;  /* 0x0000000209027221 */ /* 0x002fc60000000000 */
[----:B------:R-:W1:Y:S01]  /*440d0*/  SHFL.BFLY PT, R5, R14, 0x1, 0x1f ;  /* 0x0c201f000e057f89 */ /* 0x000e6200000e0000 */
[----:B------:R-:W-:Y:S02]  /*440e0*/  FMUL R9, R17, 1.4426950216293334961 ;  /* 0x3fb8aa3b11097820 */ /* 0x000fe40000400000 */
[----:B------:R-:W-:Y:S01]  /*440f0*/  FADD R3, R3, R15 ;  /* 0x0000000f03037221 */ /* 0x000fe20000000000 */
[----:B------:R-:W3:Y:S04]  /*44100*/  LDL R17, [R1+0x618] ;  /* 0x0006180001117983 */ /* 0x000ee80000100800 */
[----:B------:R-:W-:Y:S04]  /*44110*/  STL [R1+0x55c], R18 ;  /* 0x00055c1201007387 */ /* 0x000fe80000100800 */
[----:B------:R-:W3:Y:S04]  /*44120*/  LDL R15, [R1+0x66c] ;  /* 0x00066c00010f7983 */ /* 0x000ee80000100800 */
[----:B------:R2:W-:Y:S01]  /*44130*/  STL [R1+0x14], R3 ;  /* 0x0000140301007387 */ /* 0x0005e20000100800 */
[----:B------:R-:W-:-:S02]  /*44140*/  FADD R10, R11, R10 ;  /* 0x0000000a0b0a7221 */ /* 0x000fc40000000000 */
[----:B------:R-:W-:Y:S02]  /*44150*/  FADD R11, R8, R12 ;  /* 0x0000000c080b7221 */ /* 0x000fe40000000000 */
[----:B0-----:R-:W-:Y:S01]  /*44160*/  FADD R12, R4, R13 ;  /* 0x0000000d040c7221 */ /* 0x001fe20000000000 */
[----:B------:R-:W3:Y:S01]  /*44170*/  LDL R8, [R1+0x638] ;  /* 0x0006380001087983 */ /* 0x000ee20000100800 */
[----:B-1----:R-:W-:Y:S02]  /*44180*/  FADD R14, R14, R5 ;  /* 0x000000050e0e7221 */ /* 0x002fe40000000000 */
[--C-:B--2---:R-:W-:Y:S02]  /*44190*/  FADD R3, R29, -R25.reuse ;  /* 0x800000191d037221 */ /* 0x104fe40000000000 */
[----:B------:R0:W1:Y:S02]  /*441a0*/  MUFU.EX2 R29, R9 ;  /* 0x00000009001d7308 */ /* 0x0000640000000800 */
[----:B0-----:R-:W2:Y:S04]  /*441b0*/  LDL R9, [R1+0x650] ;  /* 0x0006500001097983 */ /* 0x001ea80000100800 */
[----:B-1----:R-:W-:Y:S01]  /*441c0*/  STL [R1+0x544], R29 ;  /* 0x0005441d01007387 */ /* 0x002fe20000100800 */
[----:B----4-:R-:W-:-:S03]  /*441d0*/  FADD R4, R16, -R25 ;  /* 0x8000001910047221 */ /* 0x010fc60000000000 */
[----:B------:R-:W4:Y:S01]  /*441e0*/  LDL.LU R25, [R1+0x1c94] ;  /* 0x001c940001197983 */ /* 0x000f220000300800 */
[----:B------:R-:W-:-:S03]  /*441f0*/  FMUL R5, R4, 1.4426950216293334961 ;  /* 0x3fb8aa3b04057820 */ /* 0x000fc60000400000 */
[----:B------:R-:W2:Y:S04]  /*44200*/  LDL R4, [R1+0x634] ;  /* 0x0006340001047983 */ /* 0x000ea80000100800 */
[----:B------:R-:W0:Y:S01]  /*44210*/  SHFL.BFLY PT, R6, R7, 0x1, 0x1f ;  /* 0x0c201f0007067f89 */ /* 0x000e2200000e0000 */
[----:B------:R-:W-:-:S04]  /*44220*/  FMUL R3, R3, 1.4426950216293334961 ;  /* 0x3fb8aa3b03037820 */ /* 0x000fc80000400000 */
[----:B------:R1:W0:Y:S02]  /*44230*/  MUFU.EX2 R16, R3 ;  /* 0x0000000300107308 */ /* 0x0002240000000800 */
[----:B-1----:R-:W4:Y:S01]  /*44240*/  LDL R3, [R1+0x614] ;  /* 0x0006140001037983 */ /* 0x002f220000100800 */
[----:B0-----:R-:W-:-:S03]  /*44250*/  FADD R13, R7, R6 ;  /* 0x00000006070d7221 */ /* 0x001fc60000000000 */
[----:B------:R-:W4:Y:S04]  /*44260*/  LDL R6, [R1+0x5e8] ;  /* 0x0005e80001067983 */ /* 0x000f280000100800 */
[----:B------:R-:W4:Y:S04]  /*44270*/  LDL R7, [R1+0x61c] ;  /* 0x00061c0001077983 */ /* 0x000f280000100800 */
[----:B------:R0:W-:Y:S01]  /*44280*/  STL [R1+0x570], R16 ;  /* 0x0005701001007387 */ /* 0x0001e20000100800 */
[----:B--2---:R-:W-:-:S03]  /*44290*/  FADD R4, R4, R22 ;  /* 0x0000001604047221 */ /* 0x004fc60000000000 */
[----:B------:R-:W2:Y:S01]  /*442a0*/  LDL.LU R22, [R1+0x1c90] ;  /* 0x001c900001167983 */ /* 0x000ea20000300800 */
[----:B---3--:R-:W-:-:S03]  /*442b0*/  FADD R15, R15, R4 ;  /* 0x000000040f0f7221 */ /* 0x008fc60000000000 */
[----:B------:R-:W3:Y:S01]  /*442c0*/  LDL R4, [R1+0x604] ;  /* 0x0006040001047983 */ /* 0x000ee20000100800 */
[----:B----4-:R-:W-:Y:S02]  /*442d0*/  FADD R3, R17, R3 ;  /* 0x0000000311037221 */ /* 0x010fe40000000000 */
[----:B------:R1:W4:Y:S02]  /*442e0*/  MUFU.EX2 R17, R5 ;  /* 0x0000000500117308 */ /* 0x0003240000000800 */
[----:B------:R-:W-:Y:S02]  /*442f0*/  FADD R9, R9, R3 ;  /* 0x0000000309097221 */ /* 0x000fe40000000000 */
[----:B------:R-:W2:Y:S04]  /*44300*/  LDL R3, [R1+0x5e4] ;  /* 0x0005e40001037983 */ /* 0x000ea80000100800 */
[----:B-1----:R-:W2:Y:S01]  /*44310*/  LDL R5, [R1+0x5c4] ;  /* 0x0005c40001057983 */ /* 0x002ea20000100800 */
[----:B---3--:R-:W-:-:S03]  /*44320*/  FADD R4, R4, R24 ;  /* 0x0000001804047221 */ /* 0x008fc60000000000 */
[----:B------:R-:W3:Y:S01]  /*44330*/  LDL.LU R24, [R1+0x1c8c] ;  /* 0x001c8c0001187983 */ /* 0x000ee20000300800 */
[----:B------:R-:W-:-:S03]  /*44340*/  FADD R8, R8, R4 ;  /* 0x0000000408087221 */ /* 0x000fc60000000000 */
[----:B----4-:R-:W-:Y:S01]  /*44350*/  STL [R1+0x564], R17 ;  /* 0x0005641101007387 */ /* 0x010fe20000100800 */
[----:B--2---:R-:W-:-:S04]  /*44360*/  FADD R6, R6, R3 ;  /* 0x0000000306067221 */ /* 0x004fc80000000000 */
[----:B------:R-:W-:Y:S02]  /*44370*/  FADD R6, R7, R6 ;  /* 0x0000000607067221 */ /* 0x000fe40000000000 */
[----:B------:R-:W-:Y:S02]  /*44380*/  FADD R7, R25, R26 ;  /* 0x0000001a19077221 */ /* 0x000fe40000000000 */
[----:B---3--:R-:W-:Y:S02]  /*44390*/  FADD R3, R24, R5 ;  /* 0x0000000518037221 */ /* 0x008fe40000000000 */
[----:B------:R-:W0:Y:S02]  /*443a0*/  LDL.LU R24, [R1+0x1c88] ;  /* 0x001c880001187983 */ /* 0x000e240000300800 */
[----:B------:R-:W-:Y:S02]  /*443b0*/  FADD R4, R22, R3 ;  /* 0x0000000316047221 */ /* 0x000fe40000000000 */
[----:B------:R-:W2:Y:S01]  /*443c0*/  LDL.LU R22, [R1+0x1c84] ;  /* 0x001c840001167983 */ /* 0x000ea20000300800 */
[----:B------:R-:W-:-:S03]  /*443d0*/  FADD R5, R28, R23 ;  /* 0x000000171c057221 */ /* 0x000fc60000000000 */
[----:B------:R-:W3:Y:S04]  /*443e0*/  LDL.LU R26, [R1+0x1c80] ;  /* 0x001c8000011a7983 */ /* 0x000ee80000300800 */
[----:B------:R-:W4:Y:S04]  /*443f0*/  LDL.LU R25, [R1+0x1c7c] ;  /* 0x001c7c0001197983 */ /* 0x000f280000300800 */
[----:B------:R-:W4:Y:S01]  /*44400*/  LDL.LU R23, [R1+0x1c78] ;  /* 0x001c780001177983 */ /* 0x000f220000300800 */
[----:B------:R-:W-:Y:S02]  /*44410*/  FADD R3, R18, R29 ;  /* 0x0000001d12037221 */ /* 0x000fe40000000000 */
[----:B------:R-:W-:Y:S01]  /*44420*/  FADD R7, R27, R7 ;  /* 0x000000071b077221 */ /* 0x000fe20000000000 */
[----:B------:R1:W5:Y:S01]  /*44430*/  LDL.LU R28, [R1+0x1c74] ;  /* 0x001c7400011c7983 */ /* 0x0003620000300800 */
[----:B------:R-:W-:-:S02]  /*44440*/  FADD R5, R20, R5 ;  /* 0x0000000514057221 */ /* 0x000fc40000000000 */
[----:B------:R-:W-:Y:S01]  /*44450*/  FADD R3, R16, R3 ;  /* 0x0000000310037221 */ /* 0x000fe20000000000 */
[----:B------:R1:W5:Y:S01]  /*44460*/  LDL.LU R29, [R1+0x1c70] ;  /* 0x001c7000011d7983 */ /* 0x0003620000300800 */
[----:B------:R-:W-:Y:S02]  /*44470*/  FADD R7, R21, R7 ;  /* 0x0000000715077221 */ /* 0x000fe40000000000 */
[----:B------:R-:W-:Y:S02]  /*44480*/  FADD R5, R19, R5 ;  /* 0x0000000513057221 */ /* 0x000fe40000000000 */
[----:B------:R-:W-:Y:S02]  /*44490*/  FADD R3, R17, R3 ;  /* 0x0000000311037221 */ /* 0x000fe40000000000 */
[----:B0-----:R-:W-:Y:S02]  /*444a0*/  FADD R16, R24, R6 ;  /* 0x0000000618107221 */ /* 0x001fe40000000000 */
[----:B--2---:R-:W-:-:S02]  /*444b0*/  FADD R22, R22, R15 ;  /* 0x0000000f16167221 */ /* 0x004fc40000000000 */
[----:B---3--:R-:W-:Y:S01]  /*444c0*/  FADD R20, R26, R9 ;  /* 0x000000091a147221 */ /* 0x008fe20000000000 */
[----:B------:R-:W0:Y:S01]  /*444d0*/  SHFL.BFLY PT, R17, R16, 0x2, 0x1f ;  /* 0x0c401f0010117f89 */ /* 0x000e2200000e0000 */
[----:B----4-:R-:W-:-:S03]  /*444e0*/  FADD R9, R23, R4 ;  /* 0x0000000417097221 */ /* 0x010fc60000000000 */
[----:B------:R-:W2:Y:S01]  /*444f0*/  SHFL.BFLY PT, R23, R22, 0x2, 0x1f ;  /* 0x0c401f0016177f89 */ /* 0x000ea200000e0000 */
[----:B------:R-:W-:-:S03]  /*44500*/  FADD R18, R25, R8 ;  /* 0x0000000819127221 */ /* 0x000fc60000000000 */
[----:B------:R-:W3:Y:S04]  /*44510*/  SHFL.BFLY PT, R15, R9, 0x2, 0x1f ;  /* 0x0c401f00090f7f89 */ /* 0x000ee800000e0000 */
[----:B------:R-:W4:Y:S04]  /*44520*/  SHFL.BFLY PT, R8, R7, 0x2, 0x1f ;  /* 0x0c401f0007087f89 */ /* 0x000f2800000e0000 */
[----:B------:R-:W1:Y:S04]  /*44530*/  SHFL.BFLY PT, R21, R20, 0x2, 0x1f ;  /* 0x0c401f0014157f89 */ /* 0x000e6800000e0000 */
[----:B------:R-:W1:Y:S04]  /*44540*/  SHFL.BFLY PT, R6, R5, 0x2, 0x1f ;  /* 0x0c401f0005067f89 */ /* 0x000e6800000e0000 */
[----:B------:R-:W1:Y:S01]  /*44550*/  SHFL.BFLY PT, R4, R3, 0x2, 0x1f ;  /* 0x0c401f0003047f89 */ /* 0x000e6200000e0000 */
[----:B0-----:R-:W-:-:S02]  /*44560*/  FADD R24, R16, R17 ;  /* 0x0000001110187221 */ /* 0x001fc40000000000 */
[----:B--2---:R-:W-:Y:S02]  /*44570*/  FADD R27, R22, R23 ;  /* 0x00000017161b7221 */ /* 0x004fe40000000000 */
[----:B---3--:R-:W-:Y:S02]  /*44580*/  FADD R23, R9, R15 ;  /* 0x0000000f09177221 */ /* 0x008fe40000000000 */
[----:B----4-:R-:W-:Y:S02]  /*44590*/  FADD R22, R7, R8 ;  /* 0x0000000807167221 */ /* 0x010fe40000000000 */
[----:B-1----:R-:W-:Y:S02]  /*445a0*/  FADD R26, R20, R21 ;  /* 0x00000015141a7221 */ /* 0x002fe40000000000 */
[----:B------:R-:W-:Y:S02]  /*445b0*/  FADD R21, R5, R6 ;  /* 0x0000000605157221 */ /* 0x000fe40000000000 */
[----:B------:R-:W0:Y:S01]  /*445c0*/  SHFL.BFLY PT, R5, R24, 0x1, 0x1f ;  /* 0x0c201f0018057f89 */ /* 0x000e2200000e0000 */
[----:B------:R-:W-:-:S03]  /*445d0*/  FADD R20, R3, R4 ;  /* 0x0000000403147221 */ /* 0x000fc60000000000 */
[----:B------:R-:W1:Y:S04]  /*445e0*/  SHFL.BFLY PT, R4, R23, 0x1, 0x1f ;  /* 0x0c201f0017047f89 */ /* 0x000e6800000e0000 */
[----:B------:R-:W2:Y:S04]  /*445f0*/  SHFL.BFLY PT, R3, R22, 0x1, 0x1f ;  /* 0x0c201f0016037f89 */ /* 0x000ea800000e0000 */
[----:B------:R-:W3:Y:S04]  /*44600*/  SHFL.BFLY PT, R19, R18, 0x2, 0x1f ;  /* 0x0c401f0012137f89 */ /* 0x000ee800000e0000 */
[----:B0-----:R0:W-:Y:S04]  /*44610*/  STL [R1+0x8], R5 ;  /* 0x0000080501007387 */ /* 0x0011e80000100800 */
[----:B-1----:R0:W-:Y:S04]  /*44620*/  STL [R1+0xc], R4 ;  /* 0x00000c0401007387 */ /* 0x0021e80000100800 */
[----:B--2---:R0:W-:Y:S01]  /*44630*/  STL [R1+0x10], R3 ;  /* 0x0000100301007387 */ /* 0x0041e20000100800 */
[----:B---3--:R-:W-:-:S03]  /*44640*/  FADD R25, R18, R19 ;  /* 0x0000001312197221 */ /* 0x008fc60000000000 */
[----:B------:R0:W1:Y:S04]  /*44650*/  SHFL.BFLY PT, R15, R27, 0x1, 0x1f ;  /* 0x0c201f001b0f7f89 */ /* 0x00006800000e0000 */
[----:B------:R0:W2:Y:S04]  /*44660*/  SHFL.BFLY PT, R16, R26, 0x1, 0x1f ;  /* 0x0c201f001a107f89 */ /* 0x0000a800000e0000 */
[----:B------:R0:W3:Y:S04]  /*44670*/  SHFL.BFLY PT, R17, R25, 0x1, 0x1f ;  /* 0x0c201f0019117f89 */ /* 0x0000e800000e0000 */
[----:B------:R0:W4:Y:S04]  /*44680*/  SHFL.BFLY PT, R18, R21, 0x1, 0x1f ;  /* 0x0c201f0015127f89 */ /* 0x00012800000e0000 */
[----:B------:R0:W0:Y:S01]  /*44690*/  SHFL.BFLY PT, R19, R20, 0x1, 0x1f ;  /* 0x0c201f0014137f89 */ /* 0x00002200000e0000 */
[----:B------:R-:W-:Y:S05]  /*446a0*/  @P6 BRA `(.L_x_19) ;  /* 0x000000a000006947 */ /* 0x000fea0003800000 */
[----:B------:R-:W4:Y:S02]  /*446b0*/  S2R R8, SR_TID.X ;  /* 0x0000000000087919 */ /* 0x000f240000002100 */
[----:B----4-:R-:W-:-:S02]  /*446c0*/  LOP3.LUT R9, R8, 0x1c, RZ, 0xc0, !PT ;  /* 0x0000001c08097812 */ /* 0x010fc400078ec0ff */
[----:B------:R-:W-:Y:S02]  /*446d0*/  LOP3.LUT R8, R8, 0xff, RZ, 0xc0, !PT ;  /* 0x000000ff08087812 */ /* 0x000fe400078ec0ff */
[----:B------:R-:W-:Y:S02]  /*446e0*/  SHF.L.U32 R9, R9, 0x3, RZ ;  /* 0x0000000309097819 */ /* 0x000fe400000006ff */
[----:B------:R-:W-:-:S04]  /*446f0*/  SHF.R.U32.HI R8, RZ, 0x3, R8 ;  /* 0x00000003ff087819 */ /* 0x000fc80000011608 */
[----:B------:R-:W-:-:S05]  /*44700*/  LOP3.LUT R8, R8, 0x1c, RZ, 0xc0, !PT ;  /* 0x0000001c08087812 */ /* 0x000fca00078ec0ff */
[----:B------:R-:W-:Y:S02]  /*44710*/  IMAD.IADD R8, R9, 0x1, R8 ;  /* 0x0000000109087824 */ /* 0x000fe400078e0208 */
[----:B------:R-:W4:Y:S04]  /*44720*/  LDL R9, [R1+0xc30] ;  /* 0x000c300001097983 */ /* 0x000f280000100800 */
[----:B------:R3:W-:Y:S04]  /*44730*/  STS [R8+0x20000], R0 ;  /* 0x0200000008007388 */ /* 0x0007e80000000800 */
[----:B----4-:R3:W-:Y:S02]  /*44740*/  STS [R9+0x20000], R2 ;  /* 0x0200000209007388 */ /* 0x0107e40000000800 */
.L_x_19:
[----:B------:R-:W-:Y:S05]  /*44750*/  BSYNC B0 ;  /* 0x0000000000007941 */ /* 0x000fea0003800000 */
.L_x_18:
[----:B0---4-:R-:W4:Y:S04]  /*44760*/  LDL.LU R5, [R1+0x3a0] ;  /* 0x0003a00001057983 */ /* 0x011f280000300800 */
[----:B---3--:R-:W4:Y:S04]  /*44770*/  LDL R2, [R1+0xb3c] ;  /* 0x000b3c0001027983 */ /* 0x008f280000100800 */
[----:B------:R-:W3:Y:S04]  /*44780*/  LDL.LU R9, [R1+0x3a4] ;  /* 0x0003a40001097983 */ /* 0x000ee80000300800 */
[----:B------:R-:W3:Y:S04]  /*44790*/  LDL R0, [R1+0xb38] ;  /* 0x000b380001007983 */ /* 0x000ee80000100800 */
[----:B--2---:R-:W2:Y:S04]  /*447a0*/  LDL R8, [R1+0xb34] ;  /* 0x000b340001087983 */ /* 0x004ea80000100800 */
[----:B------:R-:W2:Y:S04]  /*447b0*/  LDL R6, [R1+0xb30] ;  /* 0x000b300001067983 */ /* 0x000ea80000100800 */
[----:B------:R-:W2:Y:S04]  /*447c0*/  LDL R3, [R1+0xb2c] ;  /* 0x000b2c0001037983 */ /* 0x000ea80000100800 */
[----:B------:R-:W2:Y:S04]  /*447d0*/  LDL R4, [R1+0xb1c] ;  /* 0x000b1c0001047983 */ /* 0x000ea80000100800 */
[----:B------:R-:W-:Y:S04]  /*447e0*/  STL [R1+0x1c90], R18 ;  /* 0x001c901201007387 */ /* 0x000fe80000100800 */
[----:B------:R-:W-:Y:S04]  /*447f0*/  STL [R1+0x1c8c], R21 ;  /* 0x001c8c1501007387 */ /* 0x000fe80000100800 */
[----:B------:R-:W-:Y:S04]  /*44800*/  STL [R1+0x1c88], R19 ;  /* 0x001c881301007387 */ /* 0x000fe80000100800 */
[----:B------:R0:W-:Y:S04]  /*44810*/  STL [R1+0x1c84], R20 ;  /* 0x001c841401007387 */ /* 0x0001e80000100800 */
[----:B0-----:R-:W2:Y:S04]  /*44820*/  LDL.LU R20, [R1+0x3a8] ;  /* 0x0003a80001147983 */ /* 0x001ea80000300800 */
[----:B------:R0:W-:Y:S04]  /*44830*/  STL [R1+0x1c80], R14 ;  /* 0x001c800e01007387 */ /* 0x0001e80000100800 */
[----:B0-----:R-:W2:Y:S04]  /*44840*/  LDL.LU R14, [R1+0x3ac] ;  /* 0x0003ac00010e7983 */ /* 0x001ea80000300800 */
[----:B------:R-:W-:Y:S04]  /*44850*/  STL [R1+0x1c7c], R13 ;  /* 0x001c7c0d01007387 */ /* 0x000fe80000100800 */
[----:B------:R0:W-:Y:S04]  /*44860*/  STL [R1+0x1c78], R12 ;  /* 0x001c780c01007387 */ /* 0x0001e80000100800 */
[----:B0-----:R-:W2:Y:S04]  /*44870*/  LDL.LU R12, [R1+0x490] ;  /* 0x00049000010c7983 */ /* 0x001ea80000300800 */
[----:B------:R0:W-:Y:S04]  /*44880*/  STL [R1+0x1c74], R11 ;  /* 0x001c740b01007387 */ /* 0x0001e80000100800 */
[----:B0-----:R-:W2:Y:S04]  /*44890*/  LDL.LU R11, [R1+0x494] ;  /* 0x00049400010b7983 */ /* 0x001ea80000300800 */
[----:B------:R0:W-:Y:S04]  /*448a0*/  STL [R1+0x1c70], R10 ;  /* 0x001c700a01007387 */ /* 0x0001e80000100800 */
[----:B------:R-:W2:Y:S04]  /*448b0*/  LDL.LU R18, [R1+0x49c] ;  /* 0x00049c0001127983 */ /* 0x000ea80000300800 */
[----:B------:R-:W2:Y:S01]  /*448c0*/  LDL.LU R21, [R1+0x500] ;  /* 0x0005000001157983 */ /* 0x000ea20000300800 */
[----:B----4-:R-:W-:-:S03]  /*448d0*/  FADD R2, -R2, R5 ;  /* 0x0000000502027221 */ /* 0x010fc60000000100 */
[----:B------:R-:W4:Y:S01]  /*448e0*/  LDL R5, [R1+0x9c8] ;  /* 0x0009c80001057983 */ /* 0x000f220000100800 */
[----:B------:R-:W-:-:S03]  /*448f0*/  FMUL R2, R2, 1.4426950216293334961 ;  /* 0x3fb8aa3b02027820 */ /* 0x000fc60000400000 */
[----:B------:R-:W4:Y:S01]  /*44900*/  LDL.LU R19, [R1+0x504] ;  /* 0x0005040001137983 */ /* 0x000f220000300800 */
[----:B---3--:R-:W-:Y:S02]  /*44910*/  FADD R0, -R0, R9 ;  /* 0x0000000900007221 */ /* 0x008fe40000000100 */
[----:B------:R2:W-:Y:S01]  /*44920*/  MUFU.EX2 R9, R2 ;  /* 0x0000000200097308 */ /* 0x0005e20000000800 */
[----:B------:R-:W3:Y:S01]  /*44930*/  LDL R7, [R1+0x9c0] ;  /* 0x0009c00001077983 */ /* 0x000ee20000100800 */
[----:B------:R-:W-:-:S03]  /*44940*/  FMUL R0, R0, 1.4426950216293334961 ;  /* 0x3fb8aa3b00007820 */ /* 0x000fc60000400000 */
[----:B0-----:R-:W3:Y:S01]  /*44950*/  LDL.LU R10, [R1+0x508] ;  /* 0x00050800010a7983 */ /* 0x001ee20000300800 */
[----:B--2---:R-:W-:Y:S02]  /*44960*/  FADD R2, -R8, R20 ;  /* 0x0000001408027221 */ /* 0x004fe40000000100 */
[----:B------:R0:W-:Y:S01]  /*44970*/  MUFU.EX2 R8, R0 ;  /* 0x0000000000087308 */ /* 0x0001e20000000800 */
[----:B------:R-:W2:Y:S01]  /*44980*/  LDL.LU R20, [R1+0x50c] ;  /* 0x00050c0001147983 */ /* 0x000ea20000300800 */
[----:B------:R-:W-:Y:S02]  /*44990*/  FMUL R2, R2, 1.4426950216293334961 ;  /* 0x3fb8aa3b02027820 */ /* 0x000fe40000400000 */
[----:B0-----:R-:W-:Y:S02]  /*449a0*/  FADD R0, -R6, R14 ;  /* 0x0000000e06007221 */ /* 0x001fe40000000100 */
[----:B------:R-:W2:Y:S02]  /*449b0*/  LDL.LU R14, [R1+0x510] ;  /* 0x00051000010e7983 */ /* 0x000ea40000300800 */
[----:B------:R0:W-:Y:S02]  /*449c0*/  MUFU.EX2 R6, R2 ;  /* 0x0000000200067308 */ /* 0x0001e40000000800 */
[----:B------:R-:W2:Y:S01]  /*449d0*/  LDL.LU R13, [R1+0x514] ;  /* 0x00051400010d7983 */ /* 0x000ea20000300800 */
[----:B------:R-:W-:-:S03]  /*449e0*/  FADD R3, -R3, R12 ;  /* 0x0000000c03037221 */ /* 0x000fc60000000100 */
[----:B------:R-:W2:Y:S01]  /*449f0*/  LDL.LU R12, [R1+0x518] ;  /* 0x00051800010c7983 */ /* 0x000ea20000300800 */
[----:B------:R-:W-:Y:S02]  /*44a00*/  FMUL R3, R3, 1.4426950216293334961 ;  /* 0x3fb8aa3b03037820 */ /* 0x000fe40000400000 */
[----:B0----5:R-:W-:Y:S02]  /*44a10*/  FADD R2, -R29, R11 ;  /* 0x0000000b1d027221 */ /* 0x021fe40000000100 */
[----:B------:R-:W2:Y:S01]  /*44a20*/  LDL.LU R11, [R1+0x51c] ;  /* 0x00051c00010b7983 */ /* 0x000ea20000300800 */
[----:B------:R0:W-:Y:S03]  /*44a30*/  MUFU.EX2 R29, R3 ;  /* 0x00000003001d7308 */ /* 0x0001e60000000800 */
[----:B0-----:R-:W2:Y:S02]  /*44a40*/  LDL.LU R3, [R1+0x498] ;  /* 0x0004980001037983 */ /* 0x001ea40000300800 */
[----:B--2---:R-:W-:-:S04]  /*44a50*/  FADD R3, -R4, R3 ;  /* 0x0000000304037221 */ /* 0x004fc80000000100 */
[----:B------:R-:W-:Y:S02]  /*44a60*/  FMUL R4, R3, 1.4426950216293334961 ;  /* 0x3fb8aa3b03047820 */ /* 0x000fe40000400000 */
[----:B------:R-:W2:Y:S01]  /*44a70*/  LDL R3, [R1+0xb14] ;  /* 0x000b140001037983 */ /* 0x000ea20000100800 */
[----:B---3--:R-:W-:Y:S02]  /*44a80*/  FADD R28, -R28, R10 ;  /* 0x0000000a1c1c7221 */ /* 0x008fe40000000100 */
[----:B----4-:R-:W-:Y:S02]  /*44a90*/  FADD R5, -R5, R21 ;  /* 0x0000001505057221 */ /* 0x010fe40000000100 */
[----:B------:R-:W-:Y:S02]  /*44aa0*/  FADD R7, -R7, R19 ;  /* 0x0000001307077221 */ /* 0x000fe40000000100 */
[----:B------:R-:W-:Y:S02]  /*44ab0*/  FMUL R10, R28, 1.4426950216293334961 ;  /* 0x3fb8aa3b1c0a7820 */ /* 0x000fe40000400000 */
[----:B--2---:R-:W-:-:S02]  /*44ac0*/  FADD R3, -R3, R18 ;  /* 0x0000001203037221 */ /* 0x004fc40000000100 */
[----:B------:R-:W2:Y:S04]  /*44ad0*/  LDL.LU R18, [R1+0x1c90] ;  /* 0x001c900001127983 */ /* 0x000ea80000300800 */
[----:B------:R-:W2:Y:S04]  /*44ae0*/  LDL.LU R21, [R1+0x1c8c] ;  /* 0x001c8c0001157983 */ /* 0x000ea80000300800 */
[----:B------:R-:W3:Y:S04]  /*44af0*/  LDL.LU R19, [R1+0x1c88] ;  /* 0x001c880001137983 */ /* 0x000ee80000300800 */
[----:B------:R-:W4:Y:S01]  /*44b00*/  LDL R28, [R1+0x938] ;  /* 0x00093800011c7983 */ /* 0x000f220000100800 */
[----:B------:R-:W0:Y:S01]  /*44b10*/  MUFU.EX2 R10, R10 ;  /* 0x0000000a000a7308 */ /* 0x000e220000000800 */
[----:B----4-:R-:W-:-:S02]  /*44b20*/  FADD R28, -R28, R20 ;  /* 0x000000141c1c7221 */ /* 0x010fc40000000100 */
[----:B------:R-:W3:Y:S04]  /*44b30*/  LDL.LU R20, [R1+0x1c84] ;  /* 0x001c840001147983 */ /* 0x000ee80000300800 */
[----:B0-----:R0:W-:Y:S02]  /*44b40*/  STL [R1], R10 ;  /* 0x0000000a01007387 */ /* 0x0011e40000100800 */
[----:B0-----:R-:W-:Y:S02]  /*44b50*/  FMUL R10, R28, 1.4426950216293334961 ;  /* 0x3fb8aa3b1c0a7820 */ /* 0x001fe40000400000 */
[----:B------:R-:W4:Y:S04]  /*44b60*/  LDL R28, [R1+0x934] ;  /* 0x00093400011c7983 */ /* 0x000f280000100800 */
[----:B------:R-:W0:Y:S01]  /*44b70*/  MUFU.EX2 R10, R10 ;  /* 0x0000000a000a7308 */ /* 0x000e220000000800 */
[----:B----4-:R-:W-:-:S02]  /*44b80*/  FADD R28, -R28, R14 ;  /* 0x0000000e1c1c7221 */ /* 0x010fc40000000100 */
[----:B------:R4:W5:Y:S04]  /*44b90*/  LDL.LU R14, [R1+0x1c80] ;  /* 0x001c8000010e7983 */ /* 0x0009680000300800 */
[----:B0-----:R0:W-:Y:S02]  /*44ba0*/  STL [R1+0x4], R10 ;  /* 0x0000040a01007387 */ /* 0x0011e40000100800 */
[----:B0-----:R-:W-:Y:S02]  /*44bb0*/  FMUL R10, R28, 1.4426950216293334961 ;  /* 0x3fb8aa3b1c0a7820 */ /* 0x001fe40000400000 */
[----:B------:R-:W2:Y:S04]  /*44bc0*/  LDL R28, [R1+0x930] ;  /* 0x00093000011c7983 */ /* 0x000ea80000100800 */
[----:B------:R-:W0:Y:S01]  /*44bd0*/  MUFU.EX2 R10, R10 ;  /* 0x0000000a000a7308 */ /* 0x000e220000000800 */
[----:B--2---:R-:W-:-:S02]  /*44be0*/  FADD R28, -R28, R13 ;  /* 0x0000000d1c1c7221 */ /* 0x004fc40000000100 */
        /* <DEDUP_REMOVED lines=11> */
[----:B-1----:R-:W-:-:S02]  /*44ca0*/  FADD R15, R27, R15 ;  /* 0x0000000f1b0f7221 */ /* 0x002fc40000000000 */
[----:B------:R-:W-:Y:S02]  /*44cb0*/  FADD R16, R26, R16 ;  /* 0x000000101a107221 */ /* 0x000fe40000000000 */
[----:B--2---:R-:W-:Y:S02]  /*44cc0*/  FADD R28, -R28, R11 ;  /* 0x0000000b1c1c7221 */ /* 0x004fe40000000100 */
[----:B------:R4:W5:Y:S02]  /*44cd0*/  LDL.LU R11, [R1+0x1c74] ;  /* 0x001c7400010b7983 */ /* 0x0009640000300800 */
[----:B------:R-:W-:-:S06]  /*44ce0*/  FMUL R28, R28, 1.4426950216293334961 ;  /* 0x3fb8aa3b1c1c7820 */ /* 0x000fcc0000400000 */
[----:B------:R-:W1:Y:S01]  /*44cf0*/  MUFU.EX2 R28, R28 ;  /* 0x0000001c001c7308 */ /* 0x000e620000000800 */
[----:B0-----:R0:W-:Y:S04]  /*44d00*/  STL [R1+0x724], R10 ;  /* 0x0007240a01007387 */ /* 0x0011e80000100800 */
[----:B0-----:R4:W5:Y:S04]  /*44d10*/  LDL.LU R10, [R1+0x1c70] ;  /* 0x001c7000010a7983 */ /* 0x0019680000300800 */
[----:B------:R-:W2:Y:S04]  /*44d20*/  LDL.LU R27, [R1+0x10] ;  /* 0x00001000011b7983 */ /* 0x000ea80000300800 */
[----:B-1----:R0:W-:Y:S04]  /*44d30*/  STL [R1+0x720], R28 ;  /* 0x0007201c01007387 */ /* 0x0021e80000100800 */
[----:B0-----:R-:W4:Y:S04]  /*44d40*/  LDL.LU R28, [R1+0xc] ;  /* 0x00000c00011c7983 */ /* 0x001f280000300800 */
[----:B------:R-:W4:Y:S01]  /*44d50*/  LDL.LU R26, [R1+0x8] ;  /* 0x00000800011a7983 */ /* 0x000f220000300800 */
[----:B------:R-:W-:-:S02]  /*44d60*/  FMUL R0, R0, 1.4426950216293334961 ;  /* 0x3fb8aa3b00007820 */ /* 0x000fc40000400000 */
[----:B------:R-:W-:Y:S02]  /*44d70*/  FMUL R2, R2, 1.4426950216293334961 ;  /* 0x3fb8aa3b02027820 */ /* 0x000fe40000400000 */
[----:B------:R-:W-:Y:S02]  /*44d80*/  FMUL R3, R3, 1.4426950216293334961 ;  /* 0x3fb8aa3b03037820 */ /* 0x000fe40000400000 */
[----:B------:R-:W-:Y:S02]  /*44d90*/  FMUL R5, R5, 1.4426950216293334961 ;  /* 0x3fb8aa3b05057820 */ /* 0x000fe40000400000 */
[----:B------:R-:W-:Y:S01]  /*44da0*/  FMUL R7, R7, 1.4426950216293334961 ;  /* 0x3fb8aa3b07077820 */ /* 0x000fe20000400000 */
[----:B------:R-:W0:Y:S08]  /*44db0*/  MUFU.EX2 R0, R0 ;  /* 0x0000000000007308 */ /* 0x000e300000000800 */
[----:B------:R-:W1:Y:S08]  /*44dc0*/  MUFU.EX2 R2, R2 ;  /* 0x0000000200027308 */ /* 0x000e700000000800 */
[----:B------:R-:W0:Y:S08]  /*44dd0*/  MUFU.EX2 R4, R4 ;  /* 0x0000000400047308 */ /* 0x000e300000000800 */
[----:B------:R-:W0:Y:S08]  /*44de0*/  MUFU.EX2 R3, R3 ;  /* 0x0000000300037308 */ /* 0x000e300000000800 */
[----:B------:R-:W0:Y:S08]  /*44df0*/  MUFU.EX2 R5, R5 ;  /* 0x0000000500057308 */ /* 0x000e300000000800 */
[----:B------:R-:W0:Y:S01]  /*44e00*/  MUFU.EX2 R7, R7 ;  /* 0x0000000700077308 */ /* 0x000e220000000800 */
[----:B------:R-:W-:Y:S01]  /*44e10*/  BSSY B0, `(.L_x_20) ;  /* 0x0000085000007945 */ /* 0x000fe20003800000 */
[----:B------:R-:W-:Y:S01]  /*44e20*/  BSSY B1, `(.L_x_21) ;  /* 0x000007b000017945 */ /* 0x000fe20003800000 */
[----:B------:R-:W-:-:S02]  /*44e30*/  FADD R17, R25, R17 ;  /* 0x0000001119117221 */ /* 0x000fc40000000000 */
[----:B------:R-:W-:Y:S02]  /*44e40*/  FADD R18, R21, R18 ;  /* 0x0000001215127221 */ /* 0x000fe40000000000 */
[----:B---3--:R-:W-:Y:S02]  /*44e50*/  FADD R19, R20, R19 ;  /* 0x0000001314137221 */ /* 0x008fe40000000000 */
[----:B--2---:R-:W-:Y:S02]  /*44e60*/  FADD R22, R22, R27 ;  /* 0x0000001b16167221 */ /* 0x004fe40000000000 */
[----:B----4-:R-:W-:Y:S02]  /*44e70*/  FADD R23, R23, R28 ;  /* 0x0000001c17177221 */ /* 0x010fe40000000000 */
[----:B------:R-:W-:Y:S01]  /*44e80*/  FADD R24, R24, R26 ;  /* 0x0000001a18187221 */ /* 0x000fe20000000000 */
[----:B------:R-:W-:Y:S05]  /*44e90*/  @P6 BRA `(.L_x_22) ;  /* 0x0000006000006947 */ /* 0x000fea0003800000 */
[----:B01----:R-:W2:Y:S04]  /*44ea0*/  LDL R28, [R1+0xc2c] ;  /* 0x000c2c00011c7983 */ /* 0x003ea80000100800 */
[----:B------:R-:W2:Y:S04]  /*44eb0*/  LDL.LU R27, [R1+0x14] ;  /* 0x00001400011b7983 */ /* 0x000ea80000300800 */
[----:B--2---:R0:W-:Y:S01]  /*44ec0*/  STS [R28+0x20000], R27 ;  /* 0x0200001b1c007388 */ /* 0x0041e20000000800 */
[----:B------:R-:W-:Y:S05]  /*44ed0*/  @P6 BRA `(.L_x_23) ;  /* 0x000000c000006947 */ /* 0x000fea0003800000 */
[----:B0-----:R-:W2:Y:S04]  /*44ee0*/  LDL R27, [R1+0xc28] ;  /* 0x000c2800011b7983 */ /* 0x001ea80000100800 */
[----:B--2--5:R0:W-:Y:S02]  /*44ef0*/  STS [R27+0x20000], R10 ;  /* 0x0200000a1b007388 */ /* 0x0241e40000000800 */
.L_x_22:
[----:B01----:R-:W-:Y:S05]  /*44f00*/  @P6 BRA `(.L_x_24) ;  /* 0x0000013000006947 */ /* 0x003fea0003800000 */
[----:B-----5:R-:W0:Y:S02]  /*44f10*/  S2R R10, SR_TID.X ;  /* 0x00000000000a7919 */ /* 0x020e240000002100 */
[----:B0-----:R-:W-:-:S02]  /*44f20*/  LOP3.LUT R20, R10, 0x1c, RZ, 0xc0, !PT ;  /* 0x0000001c0a147812 */ /* 0x001fc400078ec0ff */
[----:B------:R-:W-:Y:S02]  /*44f30*/  LOP3.LUT R10, R10, 0xff, RZ, 0xc0, !PT ;  /* 0x000000ff0a0a7812 */ /* 0x000fe400078ec0ff */
[----:B------:R-:W-:Y:S02]  /*44f40*/  LEA.HI R20, R20, 0x20, RZ, 0x1e ;  /* 0x0000002014147811 */ /* 0x000fe400078ff0ff */
[----:B------:R-:W-:Y:S02]  /*44f50*/  SHF.R.U32.HI R10, RZ, 0x3, R10 ;  /* 0x00000003ff0a7819 */ /* 0x000fe4000001160a */
[----:B------:R-:W-:Y:S02]  /*44f60*/  SHF.L.U32 R20, R20, 0x5, RZ ;  /* 0x0000000514147819 */ /* 0x000fe400000006ff */
[----:B------:R-:W-:-:S05]  /*44f70*/  LOP3.LUT R10, R10, 0x1c, RZ, 0xc0, !PT ;  /* 0x0000001c0a0a7812 */ /* 0x000fca00078ec0ff */
[----:B------:R-:W-:-:S05]  /*44f80*/  IMAD.IADD R10, R10, 0x1, R20 ;  /* 0x000000010a0a7824 */ /* 0x000fca00078e0214 */
[----:B------:R0:W-:Y:S02]  /*44f90*/  STS [R10+0x20000], R11 ;  /* 0x0200000b0a007388 */ /* 0x0001e40000000800 */
.L_x_23:
[----:B------:R-:W-:Y:S05]  /*44fa0*/  @P6 BRA `(.L_x_25) ;  /* 0x0000013000006947 */ /* 0x000fea0003800000 */
[----:B0----5:R-:W0:Y:S02]  /*44fb0*/  S2R R10, SR_TID.X ;  /* 0x00000000000a7919 */ /* 0x021e240000002100 */
        /* <DEDUP_REMOVED lines=8> */
.L_x_24:
        /* <DEDUP_REMOVED lines=10> */
.L_x_25:
        /* <DEDUP_REMOVED lines=10> */
.L_x_26:
        /* <DEDUP_REMOVED lines=10> */
.L_x_27:
        /* <DEDUP_REMOVED lines=10> */
.L_x_28:
        /* <DEDUP_REMOVED lines=10> */
.L_x_29:
        /* <DEDUP_REMOVED lines=10> */
.L_x_30:
        /* <DEDUP_REMOVED lines=10> */
.L_x_31:
[----:B------:R-:W-:Y:S05]  /*454a0*/  @P6 BRA `(.L_x_33) ;  /* 0x0000012000006947 */ /* 0x000fea0003800000 */
[----:B0----5:R-:W0:Y:S02]  /*454b0*/  S2R R10, SR_TID.X ;  /* 0x00000000000a7919 */ /* 0x021e240000002100 */
[C---:B0-----:R-:W-:Y:S02]  /*454c0*/  LOP3.LUT R11, R10.reuse, 0x1c, RZ, 0xc0, !PT ;  /* 0x0000001c0a0b7812 */ /* 0x041fe400078ec0ff */
[----:B------:R-:W-:Y:S02]  /*454d0*/  LOP3.LUT R10, R10, 0xff, RZ, 0xc0, !PT ;  /* 0x000000ff0a0a7812 */ /* 0x000fe400078ec0ff */
[----:B------:R-:W-:Y:S02]  /*454e0*/  SHF.L.U32 R11, R11, 0x3, RZ ;  /* 0x000000030b0b7819 */ /* 0x000fe400000006ff */
[----:B------:R-:W-:-:S04]  /*454f0*/  SHF.R.U32.HI R10, RZ, 0x3, R10 ;  /* 0x00000003ff0a7819 */ /* 0x000fc8000001160a */
[----:B------:R-:W-:-:S05]  /*45500*/  LOP3.LUT R10, R10, 0x1c, RZ, 0xc0, !PT ;  /* 0x0000001c0a0a7812 */ /* 0x000fca00078ec0ff */
[----:B------:R-:W-:-:S05]  /*45510*/  IMAD.IADD R10, R11, 0x1, R10 ;  /* 0x000000010b0a7824 */ /* 0x000fca00078e020a */
[----:B------:R0:W-:Y:S02]  /*45520*/  STS [R10+0x20d00], R22 ;  /* 0x020d00160a007388 */ /* 0x0001e40000000800 */
.L_x_32:
[----:B------:R-:W-:Y:S01]  /*45530*/  @P6 BREAK B1 ;  /* 0x0000000000016942 */ /* 0x000fe20003800000 */
        /* <DEDUP_REMOVED lines=9> */
.L_x_33:
[----:B------:R-:W-:Y:S05]  /*455d0*/  BSYNC B1 ;  /* 0x0000000000017941 */ /* 0x000fea0003800000 */
.L_x_21:
[----:B0----5:R-:W0:Y:S02]  /*455e0*/  S2R R10, SR_TID.X ;  /* 0x00000000000a7919 */ /* 0x021e240000002100 */
[C---:B0-----:R-:W-:Y:S02]  /*455f0*/  LOP3.LUT R11, R10.reuse, 0x1c, RZ, 0xc0, !PT ;  /* 0x0000001c0a0b7812 */ /* 0x041fe400078ec0ff */
[----:B------:R-:W-:Y:S02]  /*45600*/  LOP3.LUT R10, R10, 0xff, RZ, 0xc0, !PT ;  /* 0x000000ff0a0a7812 */ /* 0x000fe400078ec0ff */
[----:B------:R-:W-:Y:S02]  /*45610*/  SHF.L.U32 R11, R11, 0x3, RZ ;  /* 0x000000030b0b7819 */ /* 0x000fe400000006ff */
[----:B------:R-:W-:-:S04]  /*45620*/  SHF.R.U32.HI R10, RZ, 0x3, R10 ;  /* 0x00000003ff0a7819 */ /* 0x000fc8000001160a */
[----:B------:R-:W-:-:S05]  /*45630*/  LOP3.LUT R10, R10, 0x1c, RZ, 0xc0, !PT ;  /* 0x0000001c0a0a7812 */ /* 0x000fca00078ec0ff */
[----:B------:R-:W-:-:S05]  /*45640*/  IMAD.IADD R10, R11, 0x1, R10 ;  /* 0x000000010b0a7824 */ /* 0x000fca00078e020a */
[----:B------:R0:W-:Y:S02]  /*45650*/  @!P6 STS [R10+0x20f00], R19 ;  /* 0x020f00130a00e388 */ /* 0x0001e40000000800 */
.L_x_34:
[----:B------:R-:W-:Y:S05]  /*45660*/  BSYNC B0 ;  /* 0x0000000000007941 */ /* 0x000fea0003800000 */
.L_x_20:
[----:B------:R-:W-:Y:S01]  /*45670*/  WARPSYNC 0xffffffff ;  /* 0xffffffff00007948 */ /* 0x000fe20003800000 */
[----:B0----5:R-:W0:Y:S04]  /*45680*/  S2R R10, SR_TID.X ;  /* 0x00000000000a7919 */ /* 0x021e280000002100 */
[----:B------:R-:W-:Y:S06]  /*45690*/  BAR.SYNC.DEFER_BLOCKING 0x0 ;  /* 0x0000000000007b1d */ /* 0x000fec0000010000 */
[----:B------:R-:W2:Y:S04]  /*456a0*/  LDL R20, [R1+0x724] ;  /* 0x0007240001147983 */ /* 0x000ea80000100800 */
[----:B------:R-:W3:Y:S04]  /*456b0*/  LDL.64 R26, [R1+0x1428] ;  /* 0x00142800011a7983 */ /* 0x000ee80000100a00 */
[----:B------:R-:W4:Y:S04]  /*456c0*/  LDL R21, [R1+0x384] ;  /* 0x0003840001157983 */ /* 0x000f280000100800 */
[----:B------:R-:W-:Y:S01]  /*456d0*/  STL [R1+0x3cac], R4 ;  /* 0x003cac0401007387 */ /* 0x000fe20000100800 */
[----:B0-----:R-:W-:-:S03]  /*456e0*/  LOP3.LUT R16, R10, 0xff, RZ, 0xc0, !PT ;  /* 0x000000ff0a107812 */ /* 0x001fc600078ec0ff */
[----:B------:R-:W-:Y:S04]  /*456f0*/  STL [R1+0x3ca8], R3 ;  /* 0x003ca80301007387 */ /* 0x000fe80000100800 */
[----:B------:R-:W0:Y:S04]  /*45700*/  LDS R14, [R16.X4+0x20000] ;  /* 0x02000000100e7984 */ /* 0x000e280000004800 */
[----:B------:R-:W1:Y:S04]  /*45710*/  LDS R12, [R16.X4+0x20400] ;  /* 0x02040000100c7984 */ /* 0x000e680000004800 */
[----:B------:R-:W1:Y:S04]  /*45720*/  LDS R11, [R16.X4+0x20800] ;  /* 0x02080000100b7984 */ /* 0x000e680000004800 */
[----:B------:R0:W-:Y:S04]  /*45730*/  STL [R1+0x3ca4], R5 ;  /* 0x003ca40501007387 */ /* 0x0001e80000100800 */
[----:B------:R-:W-:Y:S04]  /*45740*/  STL [R1+0x3ca0], R7 ;  /* 0x003ca00701007387 */ /* 0x000fe80000100800 */
[----:B------:R-:W2:Y:S04]  /*45750*/  LDL.64 R24, [R1+0x1420] ;  /* 0x0014200001187983 */ /* 0x000ea80000100a00 */
[----:B------:R-:W2:Y:S04]  /*45760*/  LDL.64 R22, [R1+0x1418] ;  /* 0x0014180001167983 */ /* 0x000ea80000100a00 */
[----:B------:R-:W4:Y:S04]  /*45770*/  LDL.64 R18, [R1+0x1410] ;  /* 0x0014100001127983 */ /* 0x000f280000100a00 */
[----:B0-----:R-:W2:Y:S04]  /*45780*/  LDL.64 R4, [R1+0x1400] ;  /* 0x0014000001047983 */ /* 0x001ea80000100a00 */
[----:B------:R-:W0:Y:S04]  /*45790*/  S2R R28, SR_TID.X ;  /* 0x00000000001c7919 */ /* 0x000e280000002100 */
[----:B------:R-:W0:Y:S04]  /*457a0*/  SHFL.BFLY PT, R15, R14, 0x4, 0x1f ;  /* 0x0c801f000e0f7f89 */ /* 0x000e2800000e0000 */
[----:B-1----:R-:W1:Y:S04]  /*457b0*/  SHFL.BFLY PT, R13, R12, 0x4, 0x1f ;  /* 0x0c801f000c0d7f89 */ /* 0x002e6800000e0000 */
[----:B------:R-:W1:Y:S01]  /*457c0*/  SHFL.BFLY PT, R10, R11, 0x4, 0x1f ;  /* 0x0c801f000b0a7f89 */ /* 0x000e6200000e0000 */
[----:B0-----:R-:W-:-:S02]  /*457d0*/  FADD R15, R14, R15 ;  /* 0x0000000f0e0f7221 */ /* 0x001fc40000000000 */
[----:B-1----:R-:W-:-:S03]  /*457e0*/  FADD R13, R12, R13 ;  /* 0x0000000d0c0d7221 */ /* 0x002fc60000000000 */
[----:B------:R-:W0:Y:S01]  /*457f0*/  SHFL.BFLY PT, R14, R15, 0x2, 0x1f ;  /* 0x0c401f000f0e7f89 */ /* 0x000e2200000e0000 */
[----:B------:R-:W-:-:S03]  /*45800*/  FADD R11, R11, R10 ;  /* 0x0000000a0b0b7221 */ /* 0x000fc60000000000 */
[----:B------:R-:W1:Y:S04]  /*45810*/  SHFL.BFLY PT, R12, R13, 0x2, 0x1f ;  /* 0x0c401f000d0c7f89 */ /* 0x000e6800000e0000 */
[----:B------:R-:W1:Y:S01]  /*45820*/  SHFL.BFLY PT, R10, R11, 0x2, 0x1f ;  /* 0x0c401f000b0a7f89 */ /* 0x000e6200000e0000 */
[----:B0-----:R-:W-:Y:S02]  /*45830*/  FADD R14, R15, R14 ;  /* 0x0000000e0f0e7221 */ /* 0x001fe40000000000 */
[----:B-1----:R-:W-:Y:S02]  /*45840*/  FADD R12, R13, R12 ;  /* 0x0000000c0d0c7221 */ /* 0x002fe40000000000 */
[----:B------:R-:W-:-:S03]  /*45850*/  FADD R10, R11, R10 ;  /* 0x0000000a0b0a7221 */ /* 0x000fc60000000000 */
[----:B------:R-:W0:Y:S04]  /*45860*/  SHFL.BFLY PT, R13, R12, 0x1, 0x1f ;  /* 0x0c201f000c0d7f89 */ /* 0x000e2800000e0000 */
[----:B------:R-:W1:Y:S04]  /*45870*/  SHFL.BFLY PT, R11, R14, 0x1, 0x1f ;  /* 0x0c201f000e0b7f89 */ /* 0x000e6800000e0000 */
[----:B------:R-:W1:Y:S01]  /*45880*/  SHFL.BFLY PT, R15, R10, 0x1, 0x1f ;  /* 0x0c201f000a0f7f89 */ /* 0x000e6200000e0000 */
[----:B0-----:R-:W-:Y:S02]  /*45890*/  FADD R13, R12, R13 ;  /* 0x0000000d0c0d7221 */ /* 0x001fe40000000000 */
[----:B-1----:R-:W-:-:S02]  /*458a0*/  FADD R11, R14, R11 ;  /* 0x0000000b0e0b7221 */ /* 0x002fc40000000000 */
[----:B------:R-:W-:-:S03]  /*458b0*/  FADD R10, R10, R15 ;  /* 0x0000000f0a0a7221 */ /* 0x000fc60000000000 */
[----:B------:R-:W-:Y:S04]  /*458c0*/  @!P5 STS [R16.X4+0x20000], R11 ;  /* 0x0200000b1000d388 */ /* 0x000fe80000004800 */
[----:B------:R0:W-:Y:S04]  /*458d0*/  @!P5 STS [R16.X4+0x20400], R13 ;  /* 0x0204000d1000d388 */ /* 0x0001e80000004800 */
[----:B0-----:R-:W3:Y:S04]  /*458e0*/  LDL.64 R12, [R1+0x1430] ;  /* 0x00143000010c7983 */ /* 0x001ee80000100a00 */
[----:B------:R0:W-:Y:S04]  /*458f0*/  @!P5 STS [R16.X4+0x20800], R10 ;  /* 0x0208000a1000d388 */ /* 0x0001e80000004800 */
[----:B------:R-:W1:Y:S04]  /*45900*/  LDS R10, [R28.X4+0x20c00] ;  /* 0x020c00001c0a7984 */ /* 0x000e680000004800 */
[----:B0-----:R-:W3:Y:S04]  /*45910*/  LDL.64 R16, [R1+0x1408] ;  /* 0x0014080001107983 */ /* 0x001ee80000100a00 */
[----:B-1----:R-:W0:Y:S02]  /*45920*/  SHFL.BFLY PT, R11, R10, 0x4, 0x1f ;  /* 0x0c801f000a0b7f89 */ /* 0x002e2400000e0000 */
[----:B0-----:R-:W-:-:S05]  /*45930*/  FADD R11, R10, R11 ;  /* 0x0000000b0a0b7221 */ /* 0x001fca0000000000 */
[----:B------:R-:W0:Y:S02]  /*45940*/  SHFL.BFLY PT, R10, R11, 0x2, 0x1f ;  /* 0x0c401f000b0a7f89 */ /* 0x000e2400000e0000 */
[----:B0-----:R-:W-:-:S05]  /*45950*/  FADD R10, R11, R10 ;  /* 0x0000000a0b0a7221 */ /* 0x001fca0000000000 */
[----:B------:R-:W0:Y:S02]  /*45960*/  SHFL.BFLY PT, R11, R10, 0x1, 0x1f ;  /* 0x0c201f000a0b7f89 */ /* 0x000e2400000e0000 */
[----:B0-----:R-:W-:-:S05]  /*45970*/  FADD R14, R10, R11 ;  /* 0x0000000b0a0e7221 */ /* 0x001fca0000000000 */
[----:B------:R4:W-:Y:S02]  /*45980*/  @!P5 STS [R28.X4+0x20c00], R14 ;  /* 0x020c000e1c00d388 */ /* 0x0009e40000004800 */
[C---:B----4-:R-:W-:Y:S02]  /*45990*/  IMAD.WIDE R14, R21.reuse, 0x2, R18 ;  /* 0x00000002150e7825 */ /* 0x050fe400078e0212 */
[----:B------:R-:W-:Y:S02]  /*459a0*/  BAR.SYNC.DEFER_BLOCKING 0x0 ;  /* 0x0000000000007b1d */ /* 0x000fe40000010000 */
[----:B--2---:R-:W-:-:S04]  /*459b0*/  IMAD.WIDE R18, R21, 0x2, R4 ;  /* 0x0000000215127825 */ /* 0x004fc800078e0204 */
[----:B------:R0:W2:Y:S04]  /*459c0*/  LDG.E.U16 R7, [R14.64] ;  /* 0x000000060e077981 */ /* 0x0000a8000c1e1500 */
[----:B0-----:R-:W4:Y:S01]  /*459d0*/  LDL.64 R14, [R1+0x13e8] ;  /* 0x0013e800010e7983 */ /* 0x001f220000100a00 */
[----:B---3--:R-:W-:-:S04]  /*459e0*/  IMAD.WIDE R10, R21, 0x2, R12 ;  /* 0x00000002150a7825 */ /* 0x008fc800078e020c */
[C---:B------:R-:W-:Y:S02]  /*459f0*/  IMAD.WIDE R12, R21.reuse, 0x2, R26 ;  /* 0x00000002150c7825 */ /* 0x040fe400078e021a */
[----:B------:R0:W3:Y:S04]  /*45a00*/  LDG.E.U16 R26, [R10.64] ;  /* 0x000000060a1a7981 */ /* 0x0000e8000c1e1500 */
[----:B------:R1:W2:Y:S01]  /*45a10*/  LDG.E.U16 R27, [R12.64] ;  /* 0x000000060c1b7981 */ /* 0x0002a2000c1e1500 */
[----:B0-----:R-:W-:-:S04]  /*45a20*/  IMAD.WIDE R10, R21, 0x2, R24 ;  /* 0x00000002150a7825 */ /* 0x001fc800078e0218 */
[C---:B-1----:R-:W-:Y:S01]  /*45a30*/  IMAD.WIDE R12, R21.reuse, 0x2, R22 ;  /* 0x00000002150c7825 */ /* 0x042fe200078e0216 */
[----:B------:R0:W4:Y:S04]  /*45a40*/  LDG.E.U16 R5, [R10.64] ;  /* 0x000000060a057981 */ /* 0x000128000c1e1500 */
[----:B------:R1:W4:Y:S01]  /*45a50*/  LDG.E.U16 R3, [R12.64] ;  /* 0x000000060c037981 */ /* 0x000322000c1e1500 */
[----:B------:R-:W-:-:S03]  /*45a60*/  IMAD.WIDE R16, R21, 0x2, R16 ;  /* 0x0000000215107825 */ /* 0x000fc600078e0210 */
[----:B0-----:R-:W4:Y:S04]  /*45a70*/  LDL.64 R10, [R1+0x13f8] ;  /* 0x0013f800010a7983 */ /* 0x001f280000100a00 */
[----:B-1----:R-:W4:Y:S04]  /*45a80*/  LDL.64 R12, [R1+0x13f0] ;  /* 0x0013f000010c7983 */ /* 0x002f280000100a00 */
[----:B--2---:R-:W-:Y:S04]  /*45a90*/  STL [R1+0xb20], R27 ;  /* 0x000b201b01007387 */ /* 0x004fe80000100800 */
[----:B---3--:R0:W-:Y:S04]  /*45aa0*/  STL [R1+0xb28], R26 ;  /* 0x000b281a01007387 */ /* 0x0081e80000100800 */
[----:B------:R-:W2:Y:S04]  /*45ab0*/  LDL.64 R24, [R1+0x13c0] ;  /* 0x0013c00001187983 */ /* 0x000ea80000100a00 */
[----:B------:R-:W3:Y:S04]  /*45ac0*/  LDL.64 R22, [R1+0x13b8] ;  /* 0x0013b80001167983 */ /* 0x000ee80000100a00 */
[----:B0-----:R-:W2:Y:S04]  /*45ad0*/  LDL.64 R26, [R1+0x13c8] ;  /* 0x0013c800011a7983 */ /* 0x001ea80000100a00 */
[----:B----4-:R0:W-:Y:S04]  /*45ae0*/  STL [R1+0xb18], R5 ;  /* 0x000b180501007387 */ /* 0x0101e80000100800 */
[----:B0-----:R-:W4:Y:S04]  /*45af0*/  LDL.64 R4, [R1+0x13b0] ;  /* 0x0013b00001047983 */ /* 0x001f280000100a00 */
[----:B------:R0:W-:Y:S04]  /*45b00*/  STL [R1+0xb10], R3 ;  /* 0x000b100301007387 */ /* 0x0001e80000100800 */
[----:B0-----:R0:W2:Y:S04]  /*45b10*/  LDG.E.U16 R3, [R16.64] ;  /* 0x0000000610037981 */ /* 0x0010a8000c1e1500 */
[----:B0-----:R-:W3:Y:S04]  /*45b20*/  LDL.64 R16, [R1+0x13e0] ;  /* 0x0013e00001107983 */ /* 0x001ee80000100a00 */
[----:B------:R0:W-:Y:S04]  /*45b30*/  STL [R1+0xb0c], R7 ;  /* 0x000b0c0701007387 */ /* 0x0001e80000100800 */
[----:B0-----:R0:W4:Y:S01]  /*45b40*/  LDG.E.U16 R7, [R18.64] ;  /* 0x0000000612077981 */ /* 0x001122000c1e1500 */
[----:B------:R-:W-:-:S03]  /*45b50*/  IMAD.WIDE R10, R21, 0x2, R10 ;  /* 0x00000002150a7825 */ /* 0x000fc600078e020a */
[----:B0-----:R-:W4:Y:S01]  /*45b60*/  LDL.64 R18, [R1+0x13d8] ;  /* 0x0013d80001127983 */ /* 0x001f220000100a00 */
[----:B------:R-:W-:-:S04]  /*45b70*/  IMAD.WIDE R12, R21, 0x2, R12 ;  /* 0x00000002150c7825 */ /* 0x000fc800078e020c */
[C---:B------:R-:W-:Y:S02]  /*45b80*/  IMAD.WIDE R14, R21.reuse, 0x2, R14 ;  /* 0x00000002150e7825 */ /* 0x040fe400078e020e */
[----:B------:R-:W4:Y:S04]  /*45b90*/  LDG.E.U16 R13, [R12.64] ;  /* 0x000000060c0d7981 */ /* 0x000f28000c1e1500 */
[----:B------:R-:W4:Y:S04]  /*45ba0*/  LDG.E.U16 R15, [R14.64] ;  /* 0x000000060e0f7981 */ /* 0x000f28000c1e1500 */
[----:B--2---:R0:W-:Y:S04]  /*45bb0*/  STL [R1+0xb08], R3 ;  /* 0x000b080301007387 */ /* 0x0041e80000100800 */
[----:B0-----:R0:W2:Y:S01]  /*45bc0*/  LDG.E.U16 R3, [R10.64] ;  /* 0x000000060a037981 */ /* 0x0010a2000c1e1500 */
[----:B---3--:R-:W-:-:S03]  /*45bd0*/  IMAD.WIDE R16, R21, 0x2, R16 ;  /* 0x0000000215107825 */ /* 0x008fc600078e0210 */
[----:B0-----:R-:W3:Y:S04]  /*45be0*/  LDL.64 R10, [R1+0x13d0] ;  /* 0x0013d000010a7983 */ /* 0x001ee80000100a00 */
[----:B----4-:R0:W-:Y:S04]  /*45bf0*/  STL [R1+0xb04], R7 ;  /* 0x000b040701007387 */ /* 0x0101e80000100800 */
[----:B0-----:R-:W4:Y:S01]  /*45c00*/  LDG.E.U16 R7, [R16.64] ;  /* 0x0000000610077981 */ /* 0x001f22000c1e1500 */
[----:B------:R-:W-:-:S03]  /*45c10*/  IMAD.WIDE R18, R21, 0x2, R18 ;  /* 0x0000000215127825 */ /* 0x000fc600078e0212 */
[----:B--2---:R0:W-:Y:S04]  /*45c20*/  STL [R1+0xb00], R3 ;  /* 0x000b000301007387 */ /* 0x0041e80000100800 */
[----:B0-----:R0:W2:Y:S01]  /*45c30*/  LDG.E.U16 R3, [R18.64] ;  /* 0x0000000612037981 */ /* 0x0010a2000c1e1500 */
[----:B---3--:R-:W-:-:S03]  /*45c40*/  IMAD.WIDE R10, R21, 0x2, R10 ;  /* 0x00000002150a7825 */ /* 0x008fc600078e020a */
[----:B------:R1:W-:Y:S04]  /*45c50*/  STL [R1+0xafc], R13 ;  /* 0x000afc0d01007387 */ /* 0x0003e80000100800 */
[----:B------:R-:W-:Y:S01]  /*45c60*/  STL [R1+0xaf8], R15 ;  /* 0x000af80f01007387 */ /* 0x000fe20000100800 */
[----:B0-----:R-:W-:-:S03]  /*45c70*/  IMAD.WIDE R18, R21, 0x2, R4 ;  /* 0x0000000215127825 */ /* 0x001fc600078e0204 */
[----:B------:R0:W3:Y:S01]  /*45c80*/  LDG.E.U16 R5, [R10.64] ;  /* 0x000000060a057981 */ /* 0x0000e2000c1e1500 */
[----:B-1----:R-:W-:-:S03]  /*45c90*/  IMAD.WIDE R12, R21, 0x2, R26 ;  /* 0x00000002150c7825 */ /* 0x002fc600078e021a */
[----:B0-----:R-:W3:Y:S04]  /*45ca0*/  LDL.64 R10, [R1+0x13a8] ;  /* 0x0013a800010a7983 */ /* 0x001ee80000100a00 */
[----:B----4-:R0:W-:Y:S04]  /*45cb0*/  STL [R1+0xaf4], R7 ;  /* 0x000af40701007387 */ /* 0x0101e80000100800 */
[----:B0-----:R0:W4:Y:S01]  /*45cc0*/  LDG.E.U16 R7, [R12.64] ;  /* 0x000000060c077981 */ /* 0x001122000c1e1500 */
[----:B------:R-:W-:-:S03]  /*45cd0*/  IMAD.WIDE R14, R21, 0x2, R24 ;  /* 0x00000002150e7825 */ /* 0x000fc600078e0218 */
[----:B0-----:R-:W4:Y:S01]  /*45ce0*/  LDL.64 R12, [R1+0x13a0] ;  /* 0x0013a000010c7983 */ /* 0x001f220000100a00 */
[----:B------:R-:W-:-:S03]  /*45cf0*/  IMAD.WIDE R16, R21, 0x2, R22 ;  /* 0x0000000215107825 */ /* 0x000fc600078e0216 */
[----:B--2---:R0:W-:Y:S04]  /*45d00*/  STL [R1+0xaf0], R3 ;  /* 0x000af00301007387 */ /* 0x0041e80000100800 */
[----:B------:R-:W2:Y:S04]  /*45d10*/  LDL.64 R26, [R1+0x1378] ;  /* 0x00137800011a7983 */ /* 0x000ea80000100a00 */
[----:B------:R-:W2:Y:S04]  /*45d20*/  LDL.64 R24, [R1+0x1370] ;  /* 0x0013700001187983 */ /* 0x000ea80000100a00 */
[----:B0-----:R0:W2:Y:S04]  /*45d30*/  LDG.E.U16 R3, [R14.64] ;  /* 0x000000060e037981 */ /* 0x0010a8000c1e1500 */
[----:B------:R-:W2:Y:S04]  /*45d40*/  LDL.64 R22, [R1+0x1368] ;  /* 0x0013680001167983 */ /* 0x000ea80000100a00 */
[----:B0-----:R-:W2:Y:S04]  /*45d50*/  LDL.64 R14, [R1+0x1398] ;  /* 0x00139800010e7983 */ /* 0x001ea80000100a00 */
[----:B---3--:R0:W-:Y:S04]  /*45d60*/  STL [R1+0xaec], R5 ;  /* 0x000aec0501007387 */ /* 0x0081e80000100800 */
[----:B0-----:R-:W3:Y:S04]  /*45d70*/  LDL.64 R4, [R1+0x1360] ;  /* 0x0013600001047983 */ /* 0x001ee80000100a00 */
[----:B----4-:R0:W-:Y:S04]  /*45d80*/  STL [R1+0xae8], R7 ;  /* 0x000ae80701007387 */ /* 0x0101e80000100800 */
[----:B0-----:R0:W4:Y:S04]  /*45d90*/  LDG.E.U16 R7, [R16.64] ;  /* 0x0000000610077981 */ /* 0x001128000c1e1500 */
[----:B0-----:R-:W3:Y:S01]  /*45da0*/  LDL.64 R16, [R1+0x1390] ;  /* 0x0013900001107983 */ /* 0x001ee20000100a00 */
[----:B------:R-:W-:-:S03]  /*45db0*/  IMAD.WIDE R10, R21, 0x2, R10 ;  /* 0x00000002150a7825 */ /* 0x000fc600078e020a */
[----:B--2---:R0:W-:Y:S04]  /*45dc0*/  STL [R1+0xae4], R3 ;  /* 0x000ae40301007387 */ /* 0x0041e80000100800 */
[----:B0-----:R0:W2:Y:S04]  /*45dd0*/  LDG.E.U16 R3, [R18.64] ;  /* 0x0000000612037981 */ /* 0x0010a8000c1e1500 */
[----:B0-----:R-:W2:Y:S04]  /*45de0*/  LDL.64 R18, [R1+0x1388] ;  /* 0x0013880001127983 */ /* 0x001ea80000100a00 */
[----:B----4-:R0:W-:Y:S04]  /*45df0*/  STL [R1+0xae0], R7 ;  /* 0x000ae00701007387 */ /* 0x0101e80000100800 */
[----:B0-----:R0:W4:Y:S01]  /*45e00*/  LDG.E.U16 R7, [R10.64] ;  /* 0x000000060a077981 */ /* 0x001122000c1e1500 */
[----:B------:R-:W-:-:S04]  /*45e10*/  IMAD.WIDE R12, R21, 0x2, R12 ;  /* 0x00000002150c7825 */ /* 0x000fc800078e020c */
[C---:B------:R-:W-:Y:S02]  /*45e20*/  IMAD.WIDE R14, R21.reuse, 0x2, R14 ;  /* 0x00000002150e7825 */ /* 0x040fe400078e020e */
[----:B------:R-:W4:Y:S02]  /*45e30*/  LDG.E.U16 R13, [R12.64] ;  /* 0x000000060c0d7981 */ /* 0x000f24000c1e1500 */
[C---:B---3--:R-:W-:Y:S02]  /*45e40*/  IMAD.WIDE R16, R21.reuse, 0x2, R16 ;  /* 0x0000000215107825 */ /* 0x048fe400078e0210 */
[----:B0-----:R-:W3:Y:S04]  /*45e50*/  LDL.64 R10, [R1+0x1380] ;  /* 0x00138000010a7983 */ /* 0x001ee80000100a00 */
[----:B------:R-:W3:Y:S04]  /*45e60*/  LDG.E.U16 R15, [R14.64] ;  /* 0x000000060e0f7981 */ /* 0x000ee8000c1e1500 */
[----:B--2---:R0:W-:Y:S04]  /*45e70*/  STL [R1+0xadc], R3 ;  /* 0x000adc0301007387 */ /* 0x0041e80000100800 */
[----:B0-----:R0:W2:Y:S01]  /*45e80*/  LDG.E.U16 R3, [R16.64] ;  /* 0x0000000610037981 */ /* 0x0010a2000c1e1500 */
[----:B------:R-:W-:-:S03]  /*45e90*/  IMAD.WIDE R18, R21, 0x2, R18 ;  /* 0x0000000215127825 */ /* 0x000fc600078e0212 */
[----:B----4-:R1:W-:Y:S04]  /*45ea0*/  STL [R1+0xad8], R7 ;  /* 0x000ad80701007387 */ /* 0x0103e80000100800 */
[----:B-1----:R1:W4:Y:S01]  /*45eb0*/  LDG.E.U16 R7, [R18.64] ;  /* 0x0000000612077981 */ /* 0x002322000c1e1500 */
[----:B---3--:R-:W-:-:S03]  /*45ec0*/  IMAD.WIDE R10, R21, 0x2, R10 ;  /* 0x00000002150a7825 */ /* 0x008fc600078e020a */
[----:B------:R3:W-:Y:S04]  /*45ed0*/  STL [R1+0xad4], R13 ;  /* 0x000ad40d01007387 */ /* 0x0007e80000100800 */
[----:B------:R0:W-:Y:S01]  /*45ee0*/  STL [R1+0xad0], R15 ;  /* 0x000ad00f01007387 */ /* 0x0001e20000100800 */
[----:B-1----:R-:W-:-:S03]  /*45ef0*/  IMAD.WIDE R18, R21, 0x2, R4 ;  /* 0x0000000215127825 */ /* 0x002fc600078e0204 */
[----:B------:R1:W4:Y:S01]  /*45f00*/  LDG.E.U16 R4, [R10.64] ;  /* 0x000000060a047981 */ /* 0x000322000c1e1500 */
[----:B---3--:R-:W-:-:S04]  /*45f10*/  IMAD.WIDE R12, R21, 0x2, R26 ;  /* 0x00000002150c7825 */ /* 0x008fc800078e021a */
[C---:B0-----:R-:W-:Y:S01]  /*45f20*/  IMAD.WIDE R14, R21.reuse, 0x2, R24 ;  /* 0x00000002150e7825 */ /* 0x041fe200078e0218 */
[----:B------:R0:W3:Y:S04]  /*45f30*/  LDG.E.U16 R5, [R12.64] ;  /* 0x000000060c057981 */ /* 0x0000e8000c1e1500 */
[----:B-1----:R-:W3:Y:S04]  /*45f40*/  LDL.64 R10, [R1+0x1358] ;  /* 0x00135800010a7983 */ /* 0x002ee80000100a00 */
[----:B0-----:R-:W3:Y:S01]  /*45f50*/  LDL.64 R12, [R1+0x1350] ;  /* 0x00135000010c7983 */ /* 0x001ee20000100a00 */
[----:B------:R-:W-:-:S03]  /*45f60*/  IMAD.WIDE R16, R21, 0x2, R22 ;  /* 0x0000000215107825 */ /* 0x000fc600078e0216 */
[----:B--2---:R0:W-:Y:S04]  /*45f70*/  STL [R1+0x9cc], R3 ;  /* 0x0009cc0301007387 */ /* 0x0041e80000100800 */
[----:B0-----:R0:W2:Y:S04]  /*45f80*/  LDG.E.U16 R3, [R14.64] ;  /* 0x000000060e037981 */ /* 0x0010a8000c1e1500 */
[----:B0-----:R-:W2:Y:S04]  /*45f90*/  LDL.64 R14, [R1+0x1348] ;  /* 0x00134800010e7983 */ /* 0x001ea80000100a00 */
[----:B----4-:R0:W-:Y:S04]  /*45fa0*/  STL [R1+0x9c4], R7 ;  /* 0x0009c40701007387 */ /* 0x0101e80000100800 */
[----:B------:R-:W4:Y:S04]  /*45fb0*/  LDL.64 R26, [R1+0x1328] ;  /* 0x00132800011a7983 */ /* 0x000f280000100a00 */
[----:B------:R-:W4:Y:S04]  /*45fc0*/  LDL.64 R24, [R1+0x1320] ;  /* 0x0013200001187983 */ /* 0x000f280000100a00 */
[----:B0-----:R0:W4:Y:S04]  /*45fd0*/  LDG.E.U16 R7, [R16.64] ;  /* 0x0000000610077981 */ /* 0x001128000c1e1500 */
[----:B------:R-:W4:Y:S04]  /*45fe0*/  LDL.64 R22, [R1+0x1318] ;  /* 0x0013180001167983 */ /* 0x000f280000100a00 */
[----:B0-----:R-:W4:Y:S04]  /*45ff0*/  LDL.64 R16, [R1+0x1340] ;  /* 0x0013400001107983 */ /* 0x001f280000100a00 */
[----:B---3--:R-:W-:Y:S04]  /*46000*/  STL [R1+0x920], R5 ;  /* 0x0009200501007387 */ /* 0x008fe80000100800 */
[----:B------:R0:W-:Y:S04]  /*46010*/  STL [R1+0x924], R4 ;  /* 0x0009240401007387 */ /* 0x0001e80000100800 */
[----:B0-----:R-:W3:Y:S01]  /*46020*/  LDL.64 R4, [R1+0x1310] ;  /* 0x0013100001047983 */ /* 0x001ee20000100a00 */
[----:B------:R-:W-:-:S03]  /*46030*/  IMAD.WIDE R10, R21, 0x2, R10 ;  /* 0x00000002150a7825 */ /* 0x000fc600078e020a */
[----:B--2---:R0:W-:Y:S04]  /*46040*/  STL [R1+0x91c], R3 ;  /* 0x00091c0301007387 */ /* 0x0041e80000100800 */
[----:B0-----:R0:W2:Y:S04]  /*46050*/  LDG.E.U16 R3, [R18.64] ;  /* 0x0000000612037981 */ /* 0x0010a8000c1e1500 */
[----:B0-----:R-:W3:Y:S04]  /*46060*/  LDL.64 R18, [R1+0x1338] ;  /* 0x0013380001127983 */ /* 0x001ee80000100a00 */
[----:B----4-:R0:W-:Y:S04]  /*46070*/  STL [R1+0x918], R7 ;  /* 0x0009180701007387 */ /* 0x0101e80000100800 */
[----:B0-----:R0:W4:Y:S01]  /*46080*/  LDG.E.U16 R7, [R10.64] ;  /* 0x000000060a077981 */ /* 0x001122000c1e1500 */
[----:B------:R-:W-:-:S04]  /*46090*/  IMAD.WIDE R12, R21, 0x2, R12 ;  /* 0x00000002150c7825 */ /* 0x000fc800078e020c */
[C---:B------:R-:W-:Y:S02]  /*460a0*/  IMAD.WIDE R14, R21.reuse, 0x2, R14 ;  /* 0x00000002150e7825 */ /* 0x040fe400078e020e */
[----:B------:R-:W4:Y:S02]  /*460b0*/  LDG.E.U16 R13, [R12.64] ;  /* 0x000000060c0d7981 */ /* 0x000f24000c1e1500 */
[C---:B------:R-:W-:Y:S02]  /*460c0*/  IMAD.WIDE R16, R21.reuse, 0x2, R16 ;  /* 0x0000000215107825 */ /* 0x040fe400078e0210 */
[----:B0-----:R-:W4:Y:S04]  /*460d0*/  LDL.64 R10, [R1+0x1330] ;  /* 0x00133000010a7983 */ /* 0x001f280000100a00 */
[----:B------:R-:W4:Y:S04]  /*460e0*/  LDG.E.U16 R15, [R14.64] ;  /* 0x000000060e0f7981 */ /* 0x000f28000c1e1500 */
[----:B--2---:R0:W-:Y:S04]  /*460f0*/  STL [R1+0x914], R3 ;  /* 0x0009140301007387 */ /* 0x0041e80000100800 */
[----:B0-----:R0:W2:Y:S01]  /*46100*/  LDG.E.U16 R3, [R16.64] ;  /* 0x0000000610037981 */ /* 0x0010a2000c1e1500 */
[----:B---3--:R-:W-:-:S03]  /*46110*/  IMAD.WIDE R18, R21, 0x2, R18 ;  /* 0x0000000215127825 */ /* 0x008fc600078e0212 */
[----:B----4-:R1:W-:Y:S04]  /*46120*/  STL [R1+0x910], R7 ;  /* 0x0009100701007387 */ /* 0x0103e80000100800 */
[----:B-1----:R1:W3:Y:S01]  /*46130*/  LDG.E.U16 R7, [R18.64] ;  /* 0x0000000612077981 */ /* 0x0022e2000c1e1500 */
[----:B------:R-:W-:-:S03]  /*46140*/  IMAD.WIDE R10, R21, 0x2, R10 ;  /* 0x00000002150a7825 */ /* 0x000fc600078e020a */
[----:B------:R4:W-:Y:S04]  /*46150*/  STL [R1+0x90c], R13 ;  /* 0x00090c0d01007387 */ /* 0x0009e80000100800 */
[----:B------:R0:W-:Y:S01]  /*46160*/  STL [R1+0x908], R15 ;  /* 0x0009080f01007387 */ /* 0x0001e20000100800 */
[----:B-1----:R-:W-:-:S03]  /*46170*/  IMAD.WIDE R18, R21, 0x2, R4 ;  /* 0x0000000215127825 */ /* 0x002fc600078e0204 */
[----:B------:R1:W3:Y:S01]  /*46180*/  LDG.E.U16 R4, [R10.64] ;  /* 0x000000060a047981 */ /* 0x0002e2000c1e1500 */
[----:B----4-:R-:W-:-:S04]  /*46190*/  IMAD.WIDE R12, R21, 0x2, R26 ;  /* 0x00000002150c7825 */ /* 0x010fc800078e021a */
[C---:B0-----:R-:W-:Y:S01]  /*461a0*/  IMAD.WIDE R14, R21.reuse, 0x2, R24 ;  /* 0x00000002150e7825 */ /* 0x041fe200078e0218 */
[----:B------:R0:W4:Y:S04]  /*461b0*/  LDG.E.U16 R5, [R12.64] ;  /* 0x000000060c057981 */ /* 0x000128000c1e1500 */
[----:B-1----:R-:W4:Y:S04]  /*461c0*/  LDL.64 R10, [R1+0x1308] ;  /* 0x00130800010a7983 */ /* 0x002f280000100a00 */
[----:B0-----:R-:W4:Y:S01]  /*461d0*/  LDL.64 R12, [R1+0x1300] ;  /* 0x00130000010c7983 */ /* 0x001f220000100a00 */
[----:B------:R-:W-:-:S03]  /*461e0*/  IMAD.WIDE R16, R21, 0x2, R22 ;  /* 0x0000000215107825 */ /* 0x000fc600078e0216 */
[----:B--2---:R0:W-:Y:S04]  /*461f0*/  STL [R1+0x904], R3 ;  /* 0x0009040301007387 */ /* 0x0041e80000100800 */
[----:B0-----:R0:W2:Y:S04]  /*46200*/  LDG.E.U16 R3, [R14.64] ;  /* 0x000000060e037981 */ /* 0x0010a8000c1e1500 */
[----:B0-----:R-:W2:Y:S04]  /*46210*/  LDL.64 R14, [R1+0x12f8] ;  /* 0x0012f800010e7983 */ /* 0x001ea80000100a00 */
[----:B---3--:R0:W-:Y:S04]  /*46220*/  STL [R1+0x900], R7 ;  /* 0x0009000701007387 */ /* 0x0081e80000100800 */
[----:B------:R-:W3:Y:S04]  /*46230*/  LDL.64 R26, [R1+0x12d8] ;  /* 0x0012d800011a7983 */ /* 0x000ee80000100a00 */
[----:B------:R-:W3:Y:S04]  /*46240*/  LDL.64 R24, [R1+0x12d0] ;  /* 0x0012d00001187983 */ /* 0x000ee80000100a00 */
[----:B0-----:R0:W3:Y:S04]  /*46250*/  LDG.E.U16 R7, [R16.64] ;  /* 0x0000000610077981 */ /* 0x0010e8000c1e1500 */
[----:B------:R-:W3:Y:S04]  /*46260*/  LDL.64 R22, [R1+0x12c8] ;  /* 0x0012c80001167983 */ /* 0x000ee80000100a00 */
[----:B0-----:R-:W3:Y:S04]  /*46270*/  LDL.64 R16, [R1+0x12f0] ;  /* 0x0012f00001107983 */ /* 0x001ee80000100a00 */
[----:B----4-:R-:W-:Y:S04]  /*46280*/  STL [R1+0x7b8], R5 ;  /* 0x0007b80501007387 */ /* 0x010fe80000100800 */
[----:B------:R0:W-:Y:S04]  /*46290*/  STL [R1+0x7bc], R4 ;  /* 0x0007bc0401007387 */ /* 0x0001e80000100800 */
[----:B0-----:R-:W4:Y:S01]  /*462a0*/  LDL.64 R4, [R1+0x12c0] ;  /* 0x0012c00001047983 */ /* 0x001f220000100a00 */
[----:B------:R-:W-:-:S03]  /*462b0*/  IMAD.WIDE R10, R21, 0x2, R10 ;  /* 0x00000002150a7825 */ /* 0x000fc600078e020a */
[----:B--2---:R0:W-:Y:S04]  /*462c0*/  STL [R1+0x7b4], R3 ;  /* 0x0007b40301007387 */ /* 0x0041e80000100800 */
[----:B0-----:R0:W2:Y:S04]  /*462d0*/  LDG.E.U16 R3, [R18.64] ;  /* 0x0000000612037981 */ /* 0x0010a8000c1e1500 */
[----:B0-----:R-:W4:Y:S04]  /*462e0*/  LDL.64 R18, [R1+0x12e8] ;  /* 0x0012e80001127983 */ /* 0x001f280000100a00 */
[----:B---3--:R0:W-:Y:S04]  /*462f0*/  STL [R1+0x7b0], R7 ;  /* 0x0007b00701007387 */ /* 0x0081e80000100800 */
[----:B0-----:R0:W3:Y:S01]  /*46300*/  LDG.E.U16 R7, [R10.64] ;  /* 0x000000060a077981 */ /* 0x0010e2000c1e1500 */
[----:B------:R-:W-:-:S04]  /*46310*/  IMAD.WIDE R12, R21, 0x2, R12 ;  /* 0x00000002150c7825 */ /* 0x000fc800078e020c */
[C---:B------:R-:W-:Y:S02]  /*46320*/  IMAD.WIDE R14, R21.reuse, 0x2, R14 ;  /* 0x00000002150e7825 */ /* 0x040fe400078e020e */
[----:B------:R-:W3:Y:S02]  /*46330*/  LDG.E.U16 R13, [R12.64] ;  /* 0x000000060c0d7981 */ /* 0x000ee4000c1e1500 */
[C---:B------:R-:W-:Y:S02]  /*46340*/  IMAD.WIDE R16, R21.reuse, 0x2, R16 ;  /* 0x0000000215107825 */ /* 0x040fe400078e0210 */
[----:B0-----:R-:W3:Y:S04]  /*46350*/  LDL.64 R10, [R1+0x12e0] ;  /* 0x0012e000010a7983 */ /* 0x001ee80000100a00 */
[----:B------:R-:W3:Y:S04]  /*46360*/  LDG.E.U16 R15, [R14.64] ;  /* 0x000000060e0f7981 */ /* 0x000ee8000c1e1500 */
[----:B--2---:R0:W-:Y:S04]  /*46370*/  STL [R1+0x7ac], R3 ;  /* 0x0007ac0301007387 */ /* 0x0041e80000100800 */
[----:B0-----:R0:W2:Y:S01]  /*46380*/  LDG.E.U16 R3, [R16.64] ;  /* 0x0000000610037981 */ /* 0x0010a2000c1e1500 */
[----:B----4-:R-:W-:-:S03]  /*46390*/  IMAD.WIDE R18, R21, 0x2, R18 ;  /* 0x0000000215127825 */ /* 0x010fc600078e0212 */
[----:B---3--:R1:W-:Y:S04]  /*463a0*/  STL [R1+0x7a8], R7 ;  /* 0x0007a80701007387 */ /* 0x0083e80000100800 */
        /* <DEDUP_REMOVED lines=37> */
[----:B0-----:R-:W2:Y:S01]  /*46600*/  LDG.E.U16 R3, [R16.64] ;  /* 0x0000000610037981 */ /* 0x001ea2000c1e1500 */
[----:B----4-:R-:W-:-:S03]  /*46610*/  IMAD.WIDE R18, R21, 0x2, R18 ;  /* 0x0000000215127825 */ /* 0x010fc600078e0212 */
[----:B---3--:R0:W-:Y:S04]  /*46620*/  STL [R1+0x780], R7 ;  /* 0x0007800701007387 */ /* 0x0081e80000100800 */
[----:B0-----:R0:W3:Y:S01]  /*46630*/  LDG.E.U16 R7, [R18.64] ;  /* 0x0000000612077981 */ /* 0x0010e2000c1e1500 */
[----:B------:R-:W-:-:S03]  /*46640*/  IMAD.WIDE R10, R21, 0x2, R10 ;  /* 0x00000002150a7825 */ /* 0x000fc600078e020a */
[----:B------:R1:W-:Y:S04]  /*46650*/  STL [R1+0x77c], R13 ;  /* 0x00077c0d01007387 */ /* 0x0003e80000100800 */
[----:B------:R4:W-:Y:S01]  /*46660*/  STL [R1+0x778], R15 ;  /* 0x0007780f01007387 */ /* 0x0009e20000100800 */
[----:B0-----:R-:W-:-:S03]  /*46670*/  IMAD.WIDE R18, R21, 0x2, R4 ;  /* 0x0000000215127825 */ /* 0x001fc600078e0204 */
[----:B------:R0:W3:Y:S01]  /*46680*/  LDG.E.U16 R5, [R10.64] ;  /* 0x000000060a057981 */ /* 0x0000e2000c1e1500 */
[----:B-1----:R-:W-:-:S03]  /*46690*/  IMAD.WIDE R12, R21, 0x2, R26 ;  /* 0x00000002150c7825 */ /* 0x002fc600078e021a */
[----:B0-----:R-:W3:Y:S01]  /*466a0*/  LDL.64 R10, [R1+0x1268] ;  /* 0x00126800010a7983 */ /* 0x001ee20000100a00 */
[----:B----4-:R-:W-:-:S03]  /*466b0*/  IMAD.WIDE R14, R21, 0x2, R24 ;  /* 0x00000002150e7825 */ /* 0x010fc600078e0218 */
[----:B--2---:R0:W-:Y:S04]  /*466c0*/  STL [R1+0x774], R3 ;  /* 0x0007740301007387 */ /* 0x0041e80000100800 */
[----:B0-----:R0:W2:Y:S04]  /*466d0*/  LDG.E.U16 R3, [R12.64] ;  /* 0x000000060c037981 */ /* 0x0010a8000c1e1500 */
[----:B0-----:R-:W4:Y:S04]  /*466e0*/  LDL.64 R12, [R1+0x1260] ;  /* 0x00126000010c7983 */ /* 0x001f280000100a00 */
[----:B---3--:R0:W-:Y:S01]  /*466f0*/  STL [R1+0x770], R7 ;  /* 0x0007700701007387 */ /* 0x0081e20000100800 */
[----:B------:R-:W-:-:S03]  /*46700*/  IMAD.WIDE R16, R21, 0x2, R22 ;  /* 0x0000000215107825 */ /* 0x000fc600078e0216 */
[----:B------:R-:W3:Y:S04]  /*46710*/  LDL.64 R26, [R1+0x1238] ;  /* 0x00123800011a7983 */ /* 0x000ee80000100a00 */
[----:B------:R-:W3:Y:S04]  /*46720*/  LDL.64 R24, [R1+0x1230] ;  /* 0x0012300001187983 */ /* 0x000ee80000100a00 */
[----:B0-----:R0:W3:Y:S04]  /*46730*/  LDG.E.U16 R7, [R14.64] ;  /* 0x000000060e077981 */ /* 0x0010e8000c1e1500 */
[----:B------:R-:W4:Y:S04]  /*46740*/  LDL.64 R22, [R1+0x1228] ;  /* 0x0012280001167983 */ /* 0x000f280000100a00 */
[----:B0-----:R-:W4:Y:S04]  /*46750*/  LDL.64 R14, [R1+0x1258] ;  /* 0x00125800010e7983 */ /* 0x001f280000100a00 */
[----:B------:R0:W-:Y:S04]  /*46760*/  STL [R1+0x76c], R5 ;  /* 0x00076c0501007387 */ /* 0x0001e80000100800 */
[----:B0-----:R-:W4:Y:S04]  /*46770*/  LDL.64 R4, [R1+0x1220] ;  /* 0x0012200001047983 */ /* 0x001f280000100a00 */
[----:B--2---:R0:W-:Y:S04]  /*46780*/  STL [R1+0x768], R3 ;  /* 0x0007680301007387 */ /* 0x0041e80000100800 */
[----:B0-----:R0:W2:Y:S04]  /*46790*/  LDG.E.U16 R3, [R16.64] ;  /* 0x0000000610037981 */ /* 0x0010a8000c1e1500 */
[----:B0-----:R-:W2:Y:S04]  /*467a0*/  LDL.64 R16, [R1+0x1250] ;  /* 0x0012500001107983 */ /* 0x001ea80000100a00 */
[----:B---3--:R0:W-:Y:S04]  /*467b0*/  STL [R1+0x764], R7 ;  /* 0x0007640701007387 */ /* 0x0081e80000100800 */
[----:B0-----:R0:W3:Y:S01]  /*467c0*/  LDG.E.U16 R7, [R18.64] ;  /* 0x0000000612077981 */ /* 0x0010e2000c1e1500 */
[----:B------:R-:W-:-:S03]  /*467d0*/  IMAD.WIDE R10, R21, 0x2, R10 ;  /* 0x00000002150a7825 */ /* 0x000fc600078e020a */
[----:B0-----:R-:W3:Y:S01]  /*467e0*/  LDL.64 R18, [R1+0x1248] ;  /* 0x0012480001127983 */ /* 0x001ee20000100a00 */
[----:B----4-:R-:W-:-:S04]  /*467f0*/  IMAD.WIDE R12, R21, 0x2, R12 ;  /* 0x00000002150c7825 */ /* 0x010fc800078e020c */
[C---:B------:R-:W-:Y:S02]  /*46800*/  IMAD.WIDE R14, R21.reuse, 0x2, R14 ;  /* 0x00000002150e7825 */ /* 0x040fe400078e020e */
[----:B------:R-:W4:Y:S04]  /*46810*/  LDG.E.U16 R13, [R12.64] ;  /* 0x000000060c0d7981 */ /* 0x000f28000c1e1500 */
[----:B------:R-:W4:Y:S04]  /*46820*/  LDG.E.U16 R15, [R14.64] ;  /* 0x000000060e0f7981 */ /* 0x000f28000c1e1500 */
[----:B--2---:R0:W-:Y:S04]  /*46830*/  STL [R1+0x760], R3 ;  /* 0x0007600301007387 */ /* 0x0041e80000100800 */
[----:B0-----:R0:W2:Y:S01]  /*46840*/  LDG.E.U16 R3, [R10.64] ;  /* 0x000000060a037981 */ /* 0x0010a2000c1e1500 */
[----:B------:R-:W-:-:S03]  /*46850*/  IMAD.WIDE R16, R21, 0x2, R16 ;  /* 0x0000000215107825 */ /* 0x000fc600078e0210 */
[----:B0-----:R-:W4:Y:S04]  /*46860*/  LDL.64 R10, [R1+0x1240] ;  /* 0x00124000010a7983 */ /* 0x001f280000100a00 */
[----:B---3--:R0:W-:Y:S04]  /*46870*/  STL [R1+0x75c], R7 ;  /* 0x00075c0701007387 */ /* 0x0081e80000100800 */
[----:B0-----:R-:W3:Y:S01]  /*46880*/  LDG.E.U16 R7, [R16.64] ;  /* 0x0000000610077981 */ /* 0x001ee2000c1e1500 */
[----:B------:R-:W-:-:S03]  /*46890*/  IMAD.WIDE R18, R21, 0x2, R18 ;  /* 0x0000000215127825 */ /* 0x000fc600078e0212 */
[----:B--2---:R0:W-:Y:S04]  /*468a0*/  STL [R1+0x758], R3 ;  /* 0x0007580301007387 */ /* 0x0041e80000100800 */
[----:B0-----:R0:W2:Y:S01]  /*468b0*/  LDG.E.U16 R3, [R18.64] ;  /* 0x0000000612037981 */ /* 0x0010a2000c1e1500 */
[----:B----4-:R-:W-:-:S03]  /*468c0*/  IMAD.WIDE R10, R21, 0x2, R10 ;  /* 0x00000002150a7825 */ /* 0x010fc600078e020a */
[----:B------:R1:W-:Y:S04]  /*468d0*/  STL [R1+0x754], R13 ;  /* 0x0007540d01007387 */ /* 0x0003e80000100800 */
[----:B------:R-:W-:Y:S01]  /*468e0*/  STL [R1+0x750], R15 ;  /* 0x0007500f01007387 */ /* 0x000fe20000100800 */
[----:B0-----:R-:W-:-:S03]  /*468f0*/  IMAD.WIDE R18, R21, 0x2, R4 ;  /* 0x0000000215127825 */ /* 0x001fc600078e0204 */
[----:B------:R0:W4:Y:S01]  /*46900*/  LDG.E.U16 R5, [R10.64] ;  /* 0x000000060a057981 */ /* 0x000122000c1e1500 */
[----:B-1----:R-:W-:-:S03]  /*46910*/  IMAD.WIDE R12, R21, 0x2, R26 ;  /* 0x00000002150c7825 */ /* 0x002fc600078e021a */
[----:B0-----:R-:W4:Y:S04]  /*46920*/  LDL.64 R10, [R1+0x1218] ;  /* 0x00121800010a7983 */ /* 0x001f280000100a00 */
[----:B---3--:R0:W-:Y:S04]  /*46930*/  STL [R1+0x748], R7 ;  /* 0x0007480701007387 */ /* 0x0081e80000100800 */
[----:B0-----:R0:W3:Y:S01]  /*46940*/  LDG.E.U16 R7, [R12.64] ;  /* 0x000000060c077981 */ /* 0x0010e2000c1e1500 */
[----:B------:R-:W-:-:S03]  /*46950*/  IMAD.WIDE R14, R21, 0x2, R24 ;  /* 0x00000002150e7825 */ /* 0x000fc600078e0218 */
[----:B0-----:R-:W3:Y:S01]  /*46960*/  LDL.64 R12, [R1+0x1210] ;  /* 0x00121000010c7983 */ /* 0x001ee20000100a00 */
[----:B------:R-:W-:-:S03]  /*46970*/  IMAD.WIDE R16, R21, 0x2, R22 ;  /* 0x0000000215107825 */ /* 0x000fc600078e0216 */
[----:B--2---:R0:W-:Y:S04]  /*46980*/  STL [R1+0x740], R3 ;  /* 0x0007400301007387 */ /* 0x0041e80000100800 */
[----:B------:R-:W2:Y:S04]  /*46990*/  LDL.64 R26, [R1+0x11e8] ;  /* 0x0011e800011a7983 */ /* 0x000ea80000100a00 */
[----:B------:R-:W2:Y:S04]  /*469a0*/  LDL.64 R24, [R1+0x11e0] ;  /* 0x0011e00001187983 */ /* 0x000ea80000100a00 */
[----:B0-----:R0:W2:Y:S04]  /*469b0*/  LDG.E.U16 R3, [R14.64] ;  /* 0x000000060e037981 */ /* 0x0010a8000c1e1500 */
[----:B------:R-:W2:Y:S04]  /*469c0*/  LDL.64 R22, [R1+0x11d8] ;  /* 0x0011d80001167983 */ /* 0x000ea80000100a00 */
[----:B0-----:R-:W2:Y:S04]  /*469d0*/  LDL.64 R14, [R1+0x1208] ;  /* 0x00120800010e7983 */ /* 0x001ea80000100a00 */
[----:B----4-:R0:W-:Y:S04]  /*469e0*/  STL [R1+0x70c], R5 ;  /* 0x00070c0501007387 */ /* 0x0101e80000100800 */
[----:B0-----:R-:W4:Y:S04]  /*469f0*/  LDL.64 R4, [R1+0x11d0] ;  /* 0x0011d00001047983 */ /* 0x001f280000100a00 */
[----:B---3--:R0:W-:Y:S04]  /*46a00*/  STL [R1+0x704], R7 ;  /* 0x0007040701007387 */ /* 0x0081e80000100800 */
[----:B0-----:R0:W3:Y:S04]  /*46a10*/  LDG.E.U16 R7, [R16.64] ;  /* 0x0000000610077981 */ /* 0x0010e8000c1e1500 */
[----:B0-----:R-:W4:Y:S01]  /*46a20*/  LDL.64 R16, [R1+0x1200] ;  /* 0x0012000001107983 */ /* 0x001f220000100a00 */
[----:B------:R-:W-:-:S03]  /*46a30*/  IMAD.WIDE R10, R21, 0x2, R10 ;  /* 0x00000002150a7825 */ /* 0x000fc600078e020a */
[----:B--2---:R0:W-:Y:S04]  /*46a40*/  STL [R1+0x6fc], R3 ;  /* 0x0006fc0301007387 */ /* 0x0041e80000100800 */
[----:B0-----:R0:W2:Y:S04]  /*46a50*/  LDG.E.U16 R3, [R18.64] ;  /* 0x0000000612037981 */ /* 0x0010a8000c1e1500 */
[----:B0-----:R-:W2:Y:S04]  /*46a60*/  LDL.64 R18, [R1+0x11f8] ;  /* 0x0011f80001127983 */ /* 0x001ea80000100a00 */
[----:B---3--:R0:W-:Y:S04]  /*46a70*/  STL [R1+0x6f4], R7 ;  /* 0x0006f40701007387 */ /* 0x0081e80000100800 */
[----:B0-----:R0:W3:Y:S01]  /*46a80*/  LDG.E.U16 R7, [R10.64] ;  /* 0x000000060a077981 */ /* 0x0010e2000c1e1500 */
[----:B------:R-:W-:-:S04]  /*46a90*/  IMAD.WIDE R12, R21, 0x2, R12 ;  /* 0x00000002150c7825 */ /* 0x000fc800078e020c */
[C---:B------:R-:W-:Y:S02]  /*46aa0*/  IMAD.WIDE R14, R21.reuse, 0x2, R14 ;  /* 0x00000002150e7825 */ /* 0x040fe400078e020e */
[----:B------:R-:W3:Y:S02]  /*46ab0*/  LDG.E.U16 R13, [R12.64] ;  /* 0x000000060c0d7981 */ /* 0x000ee4000c1e1500 */
[C---:B----4-:R-:W-:Y:S02]  /*46ac0*/  IMAD.WIDE R16, R21.reuse, 0x2, R16 ;  /* 0x0000000215107825 */ /* 0x050fe400078e0210 */
[----:B0-----:R-:W4:Y:S04]  /*46ad0*/  LDL.64 R10, [R1+0x11f0] ;  /* 0x0011f000010a7983 */ /* 0x001f280000100a00 */
[----:B------:R-:W4:Y:S04]  /*46ae0*/  LDG.E.U16 R15, [R14.64] ;  /* 0x000000060e0f7981 */ /* 0x000f28000c1e1500 */
[----:B--2---:R0:W-:Y:S04]  /*46af0*/  STL [R1+0x6e8], R3 ;  /* 0x0006e80301007387 */ /* 0x0041e80000100800 */
[----:B0-----:R0:W2:Y:S01]  /*46b00*/  LDG.E.U16 R3, [R16.64] ;  /* 0x0000000610037981 */ /* 0x0010a2000c1e1500 */
[----:B------:R-:W-:-:S03]  /*46b10*/  IMAD.WIDE R18, R21, 0x2, R18 ;  /* 0x0000000215127825 */ /* 0x000fc600078e0212 */
[----:B---3--:R1:W-:Y:S04]  /*46b20*/  STL [R1+0x6e4], R7 ;  /* 0x0006e40701007387 */ /* 0x0083e80000100800 */
[----:B-1----:R1:W3:Y:S01]  /*46b30*/  LDG.E.U16 R7, [R18.64] ;  /* 0x0000000612077981 */ /* 0x0022e2000c1e1500 */
[----:B----4-:R-:W-:-:S03]  /*46b40*/  IMAD.WIDE R10, R21, 0x2, R10 ;  /* 0x00000002150a7825 */ /* 0x010fc600078e020a */
        /* <DEDUP_REMOVED lines=30> */
[----:B------:R-:W3:Y:S04]  /*46d30*/  LDG.E.U16 R13, [R12.64] ;  /* 0x000000060c0d7981 */ /* 0x000ee8000c1e1500 */
[----:B0-----:R-:W3:Y:S04]  /*46d40*/  LDL.64 R10, [R1+0x11a0] ;  /* 0x0011a000010a7983 */ /* 0x001ee80000100a00 */
[----:B------:R-:W3:Y:S01]  /*46d50*/  LDG.E.U16 R15, [R14.64] ;  /* 0x000000060e0f7981 */ /* 0x000ee2000c1e1500 */
[----:B------:R-:W-:-:S03]  /*46d60*/  IMAD.WIDE R16, R21, 0x2, R16 ;  /* 0x0000000215107825 */ /* 0x000fc600078e0210 */
[----:B--2---:R0:W-:Y:S04]  /*46d70*/  STL [R1+0x698], R3 ;  /* 0x0006980301007387 */ /* 0x0041e80000100800 */
[----:B0-----:R0:W2:Y:S01]  /*46d80*/  LDG.E.U16 R3, [R16.64] ;  /* 0x0000000610037981 */ /* 0x0010a2000c1e1500 */
[----:B----4-:R-:W-:-:S03]  /*46d90*/  IMAD.WIDE R18, R21, 0x2, R18 ;  /* 0x0000000215127825 */ /* 0x010fc600078e0212 */
[----:B---3--:R1:W-:Y:S04]  /*46da0*/  STL [R1+0x68c], R7 ;  /* 0x00068c0701007387 */ /* 0x0083e80000100800 */
[----:B-1----:R1:W3:Y:S01]  /*46db0*/  LDG.E.U16 R7, [R18.64] ;  /* 0x0000000612077981 */ /* 0x0022e2000c1e1500 */
[----:B------:R-:W-:-:S03]  /*46dc0*/  IMAD.WIDE R10, R21, 0x2, R10 ;  /* 0x00000002150a7825 */ /* 0x000fc600078e020a */
[----:B------:R4:W-:Y:S01]  /*46dd0*/  STL [R1+0x688], R13 ;  /* 0x0006880d01007387 */ /* 0x0009e20000100800 */
[----:B0-----:R-:W-:-:S03]  /*46de0*/  IMAD.WIDE R16, R21, 0x2, R22 ;  /* 0x0000000215107825 */ /* 0x001fc600078e0216 */
[----:B------:R0:W-:Y:S01]  /*46df0*/  STL [R1+0x674], R15 ;  /* 0x0006740f01007387 */ /* 0x0001e20000100800 */
[----:B----4-:R-:W-:-:S04]  /*46e00*/  IMAD.WIDE R12, R21, 0x2, R26 ;  /* 0x00000002150c7825 */ /* 0x010fc800078e021a */
[C---:B0-----:R-:W-:Y:S01]  /*46e10*/  IMAD.WIDE R14, R21.reuse, 0x2, R24 ;  /* 0x00000002150e7825 */ /* 0x041fe200078e0218 */
[----:B------:R0:W4:Y:S04]  /*46e20*/  LDG.E.U16 R22, [R12.64] ;  /* 0x000000060c167981 */ /* 0x000128000c1e1500 */
[----:B------:R1:W4:Y:S04]  /*46e30*/  LDG.E.U16 R25, [R10.64] ;  /* 0x000000060a197981 */ /* 0x000328000c1e1500 */
[----:B------:R1:W4:Y:S04]  /*46e40*/  LDG.E.U16 R23, [R14.64] ;  /* 0x000000060e177981 */ /* 0x000328000c1e1500 */
[----:B0-----:R-:W4:Y:S04]  /*46e50*/  LDL.64 R12, [R1+0x1170] ;  /* 0x00117000010c7983 */ /* 0x001f280000100a00 */
[----:B-1----:R-:W4:Y:S04]  /*46e60*/  LDL.64 R10, [R1+0x1178] ;  /* 0x00117800010a7983 */ /* 0x002f280000100a00 */
[----:B------:R-:W4:Y:S01]  /*46e70*/  LDL.64 R14, [R1+0x1168] ;  /* 0x00116800010e7983 */ /* 0x000f220000100a00 */
[----:B------:R-:W-:-:S03]  /*46e80*/  IMAD.WIDE R18, R21, 0x2, R4 ;  /* 0x0000000215127825 */ /* 0x000fc600078e0204 */
[----:B--2---:R0:W-:Y:S04]  /*46e90*/  STL [R1+0x670], R3 ;  /* 0x0006700301007387 */ /* 0x0041e80000100800 */
[----:B------:R-:W2:Y:S04]  /*46ea0*/  LDL.64 R4, [R1+0x1150] ;  /* 0x0011500001047983 */ /* 0x000ea80000100a00 */
[----:B0-----:R0:W2:Y:S04]  /*46eb0*/  LDG.E.U16 R3, [R16.64] ;  /* 0x0000000610037981 */ /* 0x0010a8000c1e1500 */
[----:B0-----:R-:W2:Y:S04]  /*46ec0*/  LDL.64 R16, [R1+0x1160] ;  /* 0x0011600001107983 */ /* 0x001ea80000100a00 */
[----:B---3--:R0:W-:Y:S04]  /*46ed0*/  STL [R1+0x664], R7 ;  /* 0x0006640701007387 */ /* 0x0081e80000100800 */
[----:B------:R-:W3:Y:S04]  /*46ee0*/  LDL.64 R26, [R1+0x1140] ;  /* 0x00114000011a7983 */ /* 0x000ee80000100a00 */
[----:B0-----:R0:W3:Y:S04]  /*46ef0*/  LDG.E.U16 R7, [R18.64] ;  /* 0x0000000612077981 */ /* 0x0010e8000c1e1500 */
[----:B0-----:R-:W3:Y:S04]  /*46f00*/  LDL.64 R18, [R1+0x1158] ;  /* 0x0011580001127983 */ /* 0x001ee80000100a00 */
[----:B----4-:R0:W-:Y:S01]  /*46f10*/  STL [R1+0x658], R25 ;  /* 0x0006581901007387 */ /* 0x0101e20000100800 */
[----:B------:R-:W-:-:S03]  /*46f20*/  IMAD.WIDE R12, R21, 0x2, R12 ;  /* 0x00000002150c7825 */ /* 0x000fc600078e020c */
[----:B0-----:R-:W4:Y:S01]  /*46f30*/  LDL.64 R24, [R1+0x1138] ;  /* 0x0011380001187983 */ /* 0x001f220000100a00 */
[----:B------:R-:W-:-:S04]  /*46f40*/  IMAD.WIDE R10, R21, 0x2, R10 ;  /* 0x00000002150a7825 */ /* 0x000fc800078e020a */
[C---:B------:R-:W-:Y:S02]  /*46f50*/  IMAD.WIDE R14, R21.reuse, 0x2, R14 ;  /* 0x00000002150e7825 */ /* 0x040fe400078e020e */
[----:B------:R0:W4:Y:S04]  /*46f60*/  LDG.E.U16 R10, [R10.64] ;  /* 0x000000060a0a7981 */ /* 0x000128000c1e1500 */
[----:B------:R-:W-:Y:S04]  /*46f70*/  STL [R1+0x648], R23 ;  /* 0x0006481701007387 */ /* 0x000fe80000100800 */
[----:B------:R-:W4:Y:S04]  /*46f80*/  LDG.E.U16 R15, [R14.64] ;  /* 0x000000060e0f7981 */ /* 0x000f28000c1e1500 */
[----:B0-----:R0:W4:Y:S04]  /*46f90*/  LDG.E.U16 R11, [R12.64] ;  /* 0x000000060c0b7981 */ /* 0x001128000c1e1500 */
[----:B------:R1:W-:Y:S04]  /*46fa0*/  STL [R1+0x654], R22 ;  /* 0x0006541601007387 */ /* 0x0003e80000100800 */
[----:B0-----:R-:W4:Y:S04]  /*46fb0*/  LDL.64 R12, [R1+0x1148] ;  /* 0x00114800010c7983 */ /* 0x001f280000100a00 */
[----:B-1----:R-:W4:Y:S04]  /*46fc0*/  LDL.64 R22, [R1+0x1130] ;  /* 0x0011300001167983 */ /* 0x002f280000100a00 */
[----:B--2---:R0:W-:Y:S01]  /*46fd0*/  STL [R1+0x63c], R3 ;  /* 0x00063c0301007387 */ /* 0x0041e20000100800 */
[----:B------:R-:W-:-:S05]  /*46fe0*/  IMAD.WIDE R16, R21, 0x2, R16 ;  /* 0x0000000215107825 */ /* 0x000fca00078e0210 */
[----:B0-----:R4:W2:Y:S04]  /*46ff0*/  LDG.E.U16 R3, [R16.64] ;  /* 0x0000000610037981 */ /* 0x0018a8000c1e1500 */
[----:B---3--:R0:W-:Y:S01]  /*47000*/  STL [R1+0x630], R7 ;  /* 0x0006300701007387 */ /* 0x0081e20000100800 */
[----:B------:R-:W-:-:S05]  /*47010*/  IMAD.WIDE R18, R21, 0x2, R18 ;  /* 0x0000000215127825 */ /* 0x000fca00078e0212 */
[----:B0-----:R0:W3:Y:S01]  /*47020*/  LDG.E.U16 R7, [R18.64] ;  /* 0x0000000612077981 */ /* 0x0010e2000c1e1500 */
[----:B----4-:R-:W-:-:S03]  /*47030*/  IMAD.WIDE R16, R21, 0x2, R24 ;  /* 0x0000000215107825 */ /* 0x010fc600078e0218 */
[----:B------:R-:W-:Y:S04]  /*47040*/  STL [R1+0x620], R11 ;  /* 0x0006200b01007387 */ /* 0x000fe80000100800 */
[----:B------:R1:W-:Y:S01]  /*47050*/  STL [R1+0x624], R10 ;  /* 0x0006240a01007387 */ /* 0x0003e20000100800 */
[----:B------:R-:W-:-:S04]  /*47060*/  IMAD.WIDE R12, R21, 0x2, R12 ;  /* 0x00000002150c7825 */ /* 0x000fc800078e020c */
[C---:B-1----:R-:W-:Y:S02]  /*47070*/  IMAD.WIDE R10, R21.reuse, 0x2, R4 ;  /* 0x00000002150a7825 */ /* 0x042fe400078e0204 */
[----:B------:R-:W4:Y:S04]  /*47080*/  LDL.64 R4, [R1+0x1108] ;  /* 0x0011080001047983 */ /* 0x000f280000100a00 */
[----:B------:R1:W-:Y:S01]  /*47090*/  STL [R1+0x610], R15 ;  /* 0x0006100f01007387 */ /* 0x0003e20000100800 */
[----:B0-----:R-:W-:-:S03]  /*470a0*/  IMAD.WIDE R18, R21, 0x2, R22 ;  /* 0x0000000215127825 */ /* 0x001fc600078e0216 */
[----:B------:R0:W4:Y:S04]  /*470b0*/  LDG.E.U16 R25, [R10.64] ;  /* 0x000000060a197981 */ /* 0x000128000c1e1500 */
[----:B------:R0:W4:Y:S01]  /*470c0*/  LDG.E.U16 R22, [R12.64] ;  /* 0x000000060c167981 */ /* 0x000122000c1e1500 */
[----:B-1----:R-:W-:-:S03]  /*470d0*/  IMAD.WIDE R14, R21, 0x2, R26 ;  /* 0x00000002150e7825 */ /* 0x002fc600078e021a */
[----:B0-----:R-:W4:Y:S04]  /*470e0*/  LDL.64 R10, [R1+0x1128] ;  /* 0x00112800010a7983 */ /* 0x001f280000100a00 */
[----:B------:R-:W4:Y:S04]  /*470f0*/  LDL.64 R12, [R1+0x1120] ;  /* 0x00112000010c7983 */ /* 0x000f280000100a00 */
[----:B------:R0:W4:Y:S04]  /*47100*/  LDG.E.U16 R23, [R14.64] ;  /* 0x000000060e177981 */ /* 0x000128000c1e1500 */
[----:B0-----:R-:W4:Y:S04]  /*47110*/  LDL.64 R14, [R1+0x1118] ;  /* 0x00111800010e7983 */ /* 0x001f280000100a00 */
[----:B--2---:R0:W-:Y:S04]  /*47120*/  STL [R1+0x608], R3 ;  /* 0x0006080301007387 */ /* 0x0041e80000100800 */
[----:B0-----:R0:W2:Y:S04]  /*47130*/  LDG.E.U16 R3, [R16.64] ;  /* 0x0000000610037981 */ /* 0x0010a8000c1e1500 */
[----:B0-----:R-:W2:Y:S04]  /*47140*/  LDL.64 R16, [R1+0x1110] ;  /* 0x0011100001107983 */ /* 0x001ea80000100a00 */
[----:B---3--:R0:W-:Y:S04]  /*47150*/  STL [R1+0x600], R7 ;  /* 0x0006000701007387 */ /* 0x0081e80000100800 */
[----:B------:R-:W3:Y:S04]  /*47160*/  LDL.64 R26, [R1+0x10f0] ;  /* 0x0010f000011a7983 */ /* 0x000ee80000100a00 */
[----:B0-----:R4:W3:Y:S02]  /*47170*/  LDG.E.U16 R7, [R18.64] ;  /* 0x0000000612077981 */ /* 0x0018e4000c1e1500 */
[----:B----4-:R-:W-:-:S02]  /*47180*/  IMAD.WIDE R18, R21, 0x2, R4 ;  /* 0x0000000215127825 */ /* 0x010fc400078e0204 */
[----:B------:R0:W-:Y:S02]  /*47190*/  STL [R1+0x5f0], R25 ;  /* 0x0005f01901007387 */ /* 0x0001e40000100800 */
[C---:B------:R-:W-:Y:S02]  /*471a0*/  IMAD.WIDE R10, R21.reuse, 0x2, R10 ;  /* 0x00000002150a7825 */ /* 0x040fe400078e020a */
[----:B0-----:R-:W4:Y:S02]  /*471b0*/  LDL.64 R24, [R1+0x10e8] ;  /* 0x0010e80001187983 */ /* 0x001f240000100a00 */
[C---:B------:R-:W-:Y:S02]  /*471c0*/  IMAD.WIDE R12, R21.reuse, 0x2, R12 ;  /* 0x00000002150c7825 */ /* 0x040fe400078e020c */
[----:B------:R0:W4:Y:S04]  /*471d0*/  LDG.E.U16 R4, [R10.64] ;  /* 0x000000060a047981 */ /* 0x000128000c1e1500 */
[----:B------:R-:W-:Y:S04]  /*471e0*/  STL [R1+0x5e0], R23 ;  /* 0x0005e01701007387 */ /* 0x000fe80000100800 */
[----:B------:R1:W-:Y:S04]  /*471f0*/  STL [R1+0x5ec], R22 ;  /* 0x0005ec1601007387 */ /* 0x0003e80000100800 */
[----:B0-----:R-:W4:Y:S01]  /*47200*/  LDL.64 R10, [R1+0x1100] ;  /* 0x00110000010a7983 */ /* 0x001f220000100a00 */
[----:B------:R-:W-:-:S03]  /*47210*/  IMAD.WIDE R14, R21, 0x2, R14 ;  /* 0x00000002150e7825 */ /* 0x000fc600078e020e */
[----:B------:R0:W4:Y:S04]  /*47220*/  LDG.E.U16 R5, [R12.64] ;  /* 0x000000060c057981 */ /* 0x000128000c1e1500 */
[----:B------:R-:W4:Y:S04]  /*47230*/  LDG.E.U16 R15, [R14.64] ;  /* 0x000000060e0f7981 */ /* 0x000f28000c1e1500 */
[----:B-1----:R-:W4:Y:S04]  /*47240*/  LDL.64 R22, [R1+0x10e0] ;  /* 0x0010e00001167983 */ /* 0x002f280000100a00 */
[----:B0-----:R-:W4:Y:S04]  /*47250*/  LDL.64 R12, [R1+0x10f8] ;  /* 0x0010f800010c7983 */ /* 0x001f280000100a00 */
[----:B--2---:R0:W-:Y:S01]  /*47260*/  STL [R1+0x5dc], R3 ;  /* 0x0005dc0301007387 */ /* 0x0041e20000100800 */
[----:B------:R-:W-:-:S05]  /*47270*/  IMAD.WIDE R16, R21, 0x2, R16 ;  /* 0x0000000215107825 */ /* 0x000fca00078e0210 */
[----:B0-----:R4:W2:Y:S04]  /*47280*/  LDG.E.U16 R3, [R16.64] ;  /* 0x0000000610037981 */ /* 0x0018a8000c1e1500 */
[----:B---3--:R0:W-:Y:S04]  /*47290*/  STL [R1+0x5d8], R7 ;  /* 0x0005d80701007387 */ /* 0x0081e80000100800 */
[----:B0-----:R0:W3:Y:S01]  /*472a0*/  LDG.E.U16 R7, [R18.64] ;  /* 0x0000000612077981 */ /* 0x0010e2000c1e1500 */
[----:B----4-:R-:W-:-:S04]  /*472b0*/  IMAD.WIDE R16, R21, 0x2, R24 ;  /* 0x0000000215107825 */ /* 0x010fc800078e0218 */
[C---:B------:R-:W-:Y:S01]  /*472c0*/  IMAD.WIDE R10, R21.reuse, 0x2, R10 ;  /* 0x00000002150a7825 */ /* 0x040fe200078e020a */
[----:B------:R-:W-:Y:S04]  /*472d0*/  STL [R1+0x5cc], R5 ;  /* 0x0005cc0501007387 */ /* 0x000fe80000100800 */
[----:B------:R1:W-:Y:S04]  /*472e0*/  STL [R1+0x5d0], R4 ;  /* 0x0005d00401007387 */ /* 0x0003e80000100800 */
[----:B------:R-:W4:Y:S01]  /*472f0*/  LDG.E.U16 R11, [R10.64] ;  /* 0x000000060a0b7981 */ /* 0x000f22000c1e1500 */
[----:B------:R-:W-:-:S03]  /*47300*/  IMAD.WIDE R12, R21, 0x2, R12 ;  /* 0x00000002150c7825 */ /* 0x000fc600078e020c */
[----:B-1----:R-:W4:Y:S04]  /*47310*/  LDL.64 R4, [R1+0x10d8] ;  /* 0x0010d80001047983 */ /* 0x002f280000100a00 */
[----:B------:R1:W-:Y:S01]  /*47320*/  STL [R1+0x5c0], R15 ;  /* 0x0005c00f01007387 */ /* 0x0003e20000100800 */
[----:B0-----:R-:W-:-:S03]  /*47330*/  IMAD.WIDE R18, R21, 0x2, R22 ;  /* 0x0000000215127825 */ /* 0x001fc600078e0216 */
[----:B------:R0:W4:Y:S04]  /*47340*/  LDG.E.U16 R24, [R12.64] ;  /* 0x000000060c187981 */ /* 0x000128000c1e1500 */
[----:B------:R-:W4:Y:S01]  /*47350*/  LDL.64 R22, [R1+0x10b0] ;  /* 0x0010b00001167983 */ /* 0x000f220000100a00 */
[----:B-1----:R-:W-:-:S03]  /*47360*/  IMAD.WIDE R14, R21, 0x2, R26 ;  /* 0x00000002150e7825 */ /* 0x002fc600078e021a */
[----:B0-----:R-:W4:Y:S04]  /*47370*/  LDL.64 R12, [R1+0x10d0] ;  /* 0x0010d000010c7983 */ /* 0x001f280000100a00 */
[----:B------:R0:W4:Y:S04]  /*47380*/  LDG.E.U16 R25, [R14.64] ;  /* 0x000000060e197981 */ /* 0x000128000c1e1500 */
[----:B0-----:R-:W4:Y:S04]  /*47390*/  LDL.64 R14, [R1+0x10c8] ;  /* 0x0010c800010e7983 */ /* 0x001f280000100a00 */
[----:B--2---:R0:W-:Y:S04]  /*473a0*/  STL [R1+0x5b4], R3 ;  /* 0x0005b40301007387 */ /* 0x0041e80000100800 */
[----:B------:R-:W2:Y:S04]  /*473b0*/  LDL.64 R26, [R1+0x10a8] ;  /* 0x0010a800011a7983 */ /* 0x000ea80000100a00 */
[----:B0-----:R0:W2:Y:S04]  /*473c0*/  LDG.E.U16 R3, [R16.64] ;  /* 0x0000000610037981 */ /* 0x0010a8000c1e1500 */
[----:B0-----:R-:W2:Y:S04]  /*473d0*/  LDL.64 R16, [R1+0x10c0] ;  /* 0x0010c00001107983 */ /* 0x001ea80000100a00 */
[----:B---3--:R0:W-:Y:S04]  /*473e0*/  STL [R1+0x5ac], R7 ;  /* 0x0005ac0701007387 */ /* 0x0081e80000100800 */
[----:B0-----:R0:W3:Y:S04]  /*473f0*/  LDG.E.U16 R7, [R18.64] ;  /* 0x0000000612077981 */ /* 0x0010e8000c1e1500 */
[----:B0-----:R-:W3:Y:S04]  /*47400*/  LDL.64 R18, [R1+0x10b8] ;  /* 0x0010b80001127983 */ /* 0x001ee80000100a00 */
[----:B----4-:R0:W-:Y:S02]  /*47410*/  STL [R1+0x5a8], R11 ;  /* 0x0005a80b01007387 */ /* 0x0101e40000100800 */
[----:B0-----:R-:W-:-:S06]  /*47420*/  IMAD.WIDE R10, R21, 0x2, R4 ;  /* 0x00000002150a7825 */ /* 0x001fcc00078e0204 */
[----:B------:R-:W4:Y:S01]  /*47430*/  LDG.E.U16 R11, [R10.64] ;  /* 0x000000060a0b7981 */ /* 0x000f22000c1e1500 */
[----:B------:R-:W-:-:S03]  /*47440*/  IMAD.WIDE R12, R21, 0x2, R12 ;  /* 0x00000002150c7825 */ /* 0x000fc600078e020c */
[----:B------:R-:W-:Y:S04]  /*47450*/  STL [R1+0x5a0], R25 ;  /* 0x0005a01901007387 */ /* 0x000fe80000100800 */
[----:B------:R0:W4:Y:S01]  /*47460*/  LDG.E.U16 R12, [R12.64] ;  /* 0x000000060c0c7981 */ /* 0x000122000c1e1500 */
[----:B------:R-:W-:-:S03]  /*47470*/  IMAD.WIDE R14, R21, 0x2, R14 ;  /* 0x00000002150e7825 */ /* 0x000fc600078e020e */
[----:B------:R1:W-:Y:S04]  /*47480*/  STL [R1+0x5a4], R24 ;  /* 0x0005a41801007387 */ /* 0x0003e80000100800 */
[----:B0-----:R0:W4:Y:S04]  /*47490*/  LDG.E.U16 R13, [R14.64] ;  /* 0x000000060e0d7981 */ /* 0x001128000c1e1500 */
[----:B------:R-:W4:Y:S04]  /*474a0*/  LDL.64 R4, [R1+0x1090] ;  /* 0x0010900001047983 */ /* 0x000f280000100a00 */
[----:B-1----:R-:W4:Y:S04]  /*474b0*/  LDL.64 R24, [R1+0x1098] ;  /* 0x0010980001187983 */ /* 0x002f280000100a00 */
[----:B0-----:R-:W4:Y:S04]  /*474c0*/  LDL.64 R14, [R1+0x10a0] ;  /* 0x0010a000010e7983 */ /* 0x001f280000100a00 */
[----:B--2---:R0:W-:Y:S01]  /*474d0*/  STL [R1+0x598], R3 ;  /* 0x0005980301007387 */ /* 0x0041e20000100800 */
[----:B------:R-:W-:-:S05]  /*474e0*/  IMAD.WIDE R16, R21, 0x2, R16 ;  /* 0x0000000215107825 */ /* 0x000fca00078e0210 */
[----:B0-----:R0:W2:Y:S04]  /*474f0*/  LDG.E.U16 R3, [R16.64] ;  /* 0x0000000610037981 */ /* 0x0010a8000c1e1500 */
[----:B---3--:R1:W-:Y:S01]  /*47500*/  STL [R1+0x590], R7 ;  /* 0x0005900701007387 */ /* 0x0083e20000100800 */
[----:B------:R-:W-:-:S05]  /*47510*/  IMAD.WIDE R18, R21, 0x2, R18 ;  /* 0x0000000215127825 */ /* 0x000fca00078e0212 */
[----:B-1----:R1:W3:Y:S04]  /*47520*/  LDG.E.U16 R7, [R18.64] ;  /* 0x0000000612077981 */ /* 0x0022e8000c1e1500 */
[----:B----4-:R4:W-:Y:S02]  /*47530*/  STL [R1+0x58c], R11 ;  /* 0x00058c0b01007387 */ /* 0x0109e40000100800 */
[C---:B----4-:R-:W-:Y:S02]  /*47540*/  IMAD.WIDE R10, R21.reuse, 0x2, R22 ;  /* 0x00000002150a7825 */ /* 0x050fe400078e0216 */
[----:B------:R-:W4:Y:S04]  /*47550*/  LDL.64 R22, [R1+0x1088] ;  /* 0x0010880001167983 */ /* 0x000f280000100a00 */
[----:B------:R-:W-:Y:S04]  /*47560*/  STL [R1+0x580], R13 ;  /* 0x0005800d01007387 */ /* 0x000fe80000100800 */
[----:B------:R0:W-:Y:S01]  /*47570*/  STL [R1+0x588], R12 ;  /* 0x0005880c01007387 */ /* 0x0001e20000100800 */
[----:B------:R-:W-:-:S04]  /*47580*/  IMAD.WIDE R14, R21, 0x2, R14 ;  /* 0x00000002150e7825 */ /* 0x000fc800078e020e */
[C---:B0-----:R-:W-:Y:S02]  /*47590*/  IMAD.WIDE R12, R21.reuse, 0x2, R26 ;  /* 0x00000002150c7825 */ /* 0x041fe400078e021a */
[----:B------:R-:W4:Y:S02]  /*475a0*/  LDL.64 R26, [R1+0x1068] ;  /* 0x00106800011a7983 */ /* 0x000f240000100a00 */
[----:B------:R-:W-:-:S04]  /*475b0*/  IMAD.WIDE R16, R21, 0x2, R24 ;  /* 0x0000000215107825 */ /* 0x000fc800078e0218 */
[C---:B-1----:R-:W-:Y:S01]  /*475c0*/  IMAD.WIDE R18, R21.reuse, 0x2, R4 ;  /* 0x0000000215127825 */ /* 0x042fe200078e0204 */
[----:B--2---:R0:W-:Y:S04]  /*475d0*/  STL [R1+0x57c], R3 ;  /* 0x00057c0301007387 */ /* 0x0041e80000100800 */
[----:B------:R-:W2:Y:S04]  /*475e0*/  LDL.64 R4, [R1+0x1060] ;  /* 0x0010600001047983 */ /* 0x000ea80000100a00 */
[----:B------:R-:W2:Y:S04]  /*475f0*/  LDL.64 R24, [R1+0x1058] ;  /* 0x0010580001187983 */ /* 0x000ea80000100a00 */
[----:B0-----:R0:W2:Y:S04]  /*47600*/  LDG.E.U16 R3, [R10.64] ;  /* 0x000000060a037981 */ /* 0x0010a8000c1e1500 */
[----:B0-----:R0:W4:Y:S04]  /*47610*/  LDG.E.U16 R11, [R14.64] ;  /* 0x000000060e0b7981 */ /* 0x001128000c1e1500 */
[----:B------:R1:W4:Y:S04]  /*47620*/  LDG.E.U16 R10, [R12.64] ;  /* 0x000000060c0a7981 */ /* 0x000328000c1e1500 */
[----:B0-----:R-:W4:Y:S04]  /*47630*/  LDL.64 R14, [R1+0x1078] ;  /* 0x00107800010e7983 */ /* 0x001f280000100a00 */
[----:B-1----:R-:W4:Y:S04]  /*47640*/  LDL.64 R12, [R1+0x1080] ;  /* 0x00108000010c7983 */ /* 0x002f280000100a00 */
[----:B---3--:R0:W-:Y:S04]  /*47650*/  STL [R1+0x578], R7 ;  /* 0x0005780701007387 */ /* 0x0081e80000100800 */
[----:B0-----:R0:W3:Y:S04]  /*47660*/  LDG.E.U16 R7, [R16.64] ;  /* 0x0000000610077981 */ /* 0x0010e8000c1e1500 */
[----:B0-----:R-:W3:Y:S04]  /*47670*/  LDL.64 R16, [R1+0x1070] ;  /* 0x0010700001107983 */ /* 0x001ee80000100a00 */
[----:B--2---:R0:W-:Y:S04]  /*47680*/  STL [R1+0x56c], R3 ;  /* 0x00056c0301007387 */ /* 0x0041e80000100800 */
[----:B----4-:R-:W-:Y:S04]  /*47690*/  STL [R1+0x560], R11 ;  /* 0x0005600b01007387 */ /* 0x010fe80000100800 */
[----:B------:R1:W-:Y:S04]  /*476a0*/  STL [R1+0x568], R10 ;  /* 0x0005680a01007387 */ /* 0x0003e80000100800 */
[----:B0-----:R0:W2:Y:S01]  /*476b0*/  LDG.E.U16 R3, [R18.64] ;  /* 0x0000000612037981 */ /* 0x0010a2000c1e1500 */
[----:B------:R-:W-:-:S04]  /*476c0*/  IMAD.WIDE R14, R21, 0x2, R14 ;  /* 0x00000002150e7825 */ /* 0x000fc800078e020e */
[C---:B-1----:R-:W-:Y:S02]  /*476d0*/  IMAD.WIDE R10, R21.reuse, 0x2, R22 ;  /* 0x00000002150a7825 */ /* 0x042fe400078e0216 */
[----:B------:R-:W4:Y:S02]  /*476e0*/  LDL.64 R22, [R1+0x1048] ;  /* 0x0010480001167983 */ /* 0x000f240000100a00 */
[C---:B------:R-:W-:Y:S02]  /*476f0*/  IMAD.WIDE R12, R21.reuse, 0x2, R12 ;  /* 0x00000002150c7825 */ /* 0x040fe400078e020c */
[----:B------:R-:W4:Y:S02]  /*47700*/  LDG.E.U16 R11, [R10.64] ;  /* 0x000000060a0b7981 */ /* 0x000f24000c1e1500 */
[C---:B0-----:R-:W-:Y:S02]  /*47710*/  IMAD.WIDE R18, R21.reuse, 0x2, R26 ;  /* 0x0000000215127825 */ /* 0x041fe400078e021a */
[----:B------:R0:W4:Y:S04]  /*47720*/  LDG.E.U16 R27, [R14.64] ;  /* 0x000000060e1b7981 */ /* 0x000128000c1e1500 */
[----:B------:R1:W4:Y:S04]  /*47730*/  LDG.E.U16 R26, [R12.64] ;  /* 0x000000060c1a7981 */ /* 0x000328000c1e1500 */
[----:B0-----:R-:W4:Y:S01]  /*47740*/  LDL.64 R14, [R1+0x1050] ;  /* 0x00105000010e7983 */ /* 0x001f220000100a00 */
[----:B---3--:R-:W-:-:S03]  /*47750*/  IMAD.WIDE R16, R21, 0x2, R16 ;  /* 0x0000000215107825 */ /* 0x008fc600078e0210 */
[----:B------:R0:W-:Y:S04]  /*47760*/  STL [R1+0x558], R7 ;  /* 0x0005580701007387 */ /* 0x0001e80000100800 */
[----:B0-----:R4:W3:Y:S01]  /*47770*/  LDG.E.U16 R7, [R16.64] ;  /* 0x0000000610077981 */ /* 0x0018e2000c1e1500 */
[----:B-1----:R-:W-:-:S03]  /*47780*/  IMAD.WIDE R12, R21, 0x2, R24 ;  /* 0x00000002150c7825 */ /* 0x002fc600078e0218 */
[----:B--2---:R0:W-:Y:S01]  /*47790*/  STL [R1+0x554], R3 ;  /* 0x0005540301007387 */ /* 0x0041e20000100800 */
[----:B----4-:R-:W-:-:S03]  /*477a0*/  IMAD.WIDE R16, R21, 0x2, R22 ;  /* 0x0000000215107825 */ /* 0x010fc600078e0216 */
[----:B0-----:R0:W2:Y:S04]  /*477b0*/  LDG.E.U16 R3, [R18.64] ;  /* 0x0000000612037981 */ /* 0x0010a8000c1e1500 */
[----:B------:R1:W-:Y:S01]  /*477c0*/  STL [R1+0x550], R11 ;  /* 0x0005500b01007387 */ /* 0x0003e20000100800 */
[----:B------:R-:W-:Y:S01]  /*477d0*/  LOP3.LUT R23, R28, 0x1c, RZ, 0xc0, !PT ;  /* 0x0000001c1c177812 */ /* 0x000fe200078ec0ff */
[C---:B-1----:R-:W-:Y:S02]  /*477e0*/  IMAD.WIDE R10, R21.reuse, 0x2, R4 ;  /* 0x00000002150a7825 */ /* 0x042fe400078e0204 */
[----:B------:R-:W4:Y:S04]  /*477f0*/  LDL.64 R4, [R1+0x1040] ;  /* 0x0010400001047983 */ /* 0x000f280000100a00 */
[----:B------:R-:W-:Y:S01]  /*47800*/  STL [R1+0x548], R27 ;  /* 0x0005481b01007387 */ /* 0x000fe20000100800 */
[----:B------:R-:W-:-:S03]  /*47810*/  IMAD.WIDE R14, R21, 0x2, R14 ;  /* 0x00000002150e7825 */ /* 0x000fc600078e020e */
[----:B------:R1:W-:Y:S01]  /*47820*/  STL [R1+0x54c], R26 ;  /* 0x00054c1a01007387 */ /* 0x0003e20000100800 */
[----:B------:R-:W-:-:S03]  /*47830*/  MOV R21, R20 ;  /* 0x0000001400157202 */ /* 0x000fc60000000f00 */
[----:B------:R-:W4:Y:S04]  /*47840*/  LDL.64 R24, [R1+0x1028] ;  /* 0x0010280001187983 */ /* 0x000f280000100a00 */
[----:B0-----:R-:W4:Y:S04]  /*47850*/  LDL.64 R18, [R1+0x1020] ;  /* 0x0010200001127983 */ /* 0x001f280000100a00 */
[----:B-1----:R-:W4:Y:S04]  /*47860*/  LDL.64 R26, [R1+0x1030] ;  /* 0x00103000011a7983 */ /* 0x002f280000100a00 */
[----:B---3--:R0:W-:Y:S04]  /*47870*/  STL [R1+0x540], R7 ;  /* 0x0005400701007387 */ /* 0x0081e80000100800 */
[----:B------:R-:W3:Y:S04]  /*47880*/  LDG.E.U16 R11, [R10.64] ;  /* 0x000000060a0b7981 */ /* 0x000ee8000c1e1500 */
[----:B------:R-:W1:Y:S04]  /*47890*/  LDS R20, [R23.X8+0x20000] ;  /* 0x0200000017147984 */ /* 0x000e680000008800 */
[----:B0-----:R0:W4:Y:S04]  /*478a0*/  LDG.E.U16 R7, [R12.64] ;  /* 0x000000060c077981 */ /* 0x001128000c1e1500 */
[----:B------:R1:W4:Y:S04]  /*478b0*/  LDG.E.U16 R22, [R14.64] ;  /* 0x000000060e167981 */ /* 0x000328000c1e1500 */
[----:B0-----:R-:W4:Y:S04]  /*478c0*/  LDL.64 R12, [R1+0x1038] ;  /* 0x00103800010c7983 */ /* 0x001f280000100a00 */
[----:B------:R0:W-:Y:S04]  /*478d0*/  STL [R1+0x3c9c], R23 ;  /* 0x003c9c1701007387 */ /* 0x0001e80000100800 */
[----:B0-----:R-:W4:Y:S04]  /*478e0*/  LDL R23, [R1+0x384] ;  /* 0x0003840001177983 */ /* 0x001f280000100800 */
[----:B--2---:R0:W-:Y:S04]  /*478f0*/  STL [R1+0x53c], R3 ;  /* 0x00053c0301007387 */ /* 0x0041e80000100800 */
[----:B0-----:R0:W2:Y:S04]  /*47900*/  LDG.E.U16 R3, [R16.64] ;  /* 0x0000000610037981 */ /* 0x0010a8000c1e1500 */
[----:B---3--:R4:W-:Y:S02]  /*47910*/  STL [R1+0x538], R11 ;  /* 0x0005380b01007387 */ /* 0x0089e40000100800 */
[----:B----4-:R-:W-:-:S02]  /*47920*/  IMAD.WIDE R10, R23, 0x2, R4 ;  /* 0x00000002170a7825 */ /* 0x010fc400078e0204 */
[----:B------:R-:W3:Y:S02]  /*47930*/  LDL.64 R4, [R1+0x1000] ;  /* 0x0010000001047983 */ /* 0x000ee40000100a00 */
[C---:B0-----:R-:W-:Y:S02]  /*47940*/  IMAD.WIDE R16, R23.reuse, 0x2, R24 ;  /* 0x0000000217107825 */ /* 0x041fe400078e0218 */
[----:B------:R0:W4:Y:S04]  /*47950*/  LDG.E.U16 R24, [R10.64] ;  /* 0x000000060a187981 */ /* 0x000128000c1e1500 */
[----:B0-----:R-:W3:Y:S01]  /*47960*/  LDL.64 R10, [R1+0x1018] ;  /* 0x00101800010a7983 */ /* 0x001ee20000100a00 */
[----:B------:R-:W-:-:S04]  /*47970*/  IMAD.WIDE R12, R23, 0x2, R12 ;  /* 0x00000002170c7825 */ /* 0x000fc800078e020c */
[C---:B-1----:R-:W-:Y:S01]  /*47980*/  IMAD.WIDE R14, R23.reuse, 0x2, R26 ;  /* 0x00000002170e7825 */ /* 0x042fe200078e021a */
[----:B------:R0:W4:Y:S04]  /*47990*/  LDG.E.U16 R25, [R12.64] ;  /* 0x000000060c197981 */ /* 0x000128000c1e1500 */
[----:B0-----:R-:W4:Y:S04]  /*479a0*/  LDL.64 R12, [R1+0x1010] ;  /* 0x00101000010c7983 */ /* 0x001f280000100a00 */
[----:B------:R0:W-:Y:S01]  /*479b0*/  STL [R1+0x534], R7 ;  /* 0x0005340701007387 */ /* 0x0001e20000100800 */
[----:B------:R-:W-:-:S03]  /*479c0*/  IMAD.WIDE R18, R23, 0x2, R18 ;  /* 0x0000000217127825 */ /* 0x000fc600078e0212 */
[----:B0-----:R0:W4:Y:S04]  /*479d0*/  LDG.E.U16 R7, [R14.64] ;  /* 0x000000060e077981 */ /* 0x001128000c1e1500 */
[----:B0-----:R-:W4:Y:S04]  /*479e0*/  LDL.64 R14, [R1+0x1008] ;  /* 0x00100800010e7983 */ /* 0x001f280000100a00 */
[----:B------:R0:W-:Y:S04]  /*479f0*/  STL [R1+0x530], R22 ;  /* 0x0005301601007387 */ /* 0x0001e80000100800 */
[----:B0-----:R0:W4:Y:S04]  /*47a00*/  LDG.E.U16 R22, [R16.64] ;  /* 0x0000000610167981 */ /* 0x001128000c1e1500 */
[----:B--2---:R1:W-:Y:S04]  /*47a10*/  STL [R1+0x52c], R3 ;  /* 0x00052c0301007387 */ /* 0x0043e80000100800 */
[----:B------:R-:W2:Y:S04]  /*47a20*/  LDL.64 R26, [R1+0xff8] ;  /* 0x000ff800011a7983 */ /* 0x000ea80000100a00 */
[----:B-1----:R1:W2:Y:S01]  /*47a30*/  LDG.E.U16 R3, [R18.64] ;  /* 0x0000000612037981 */ /* 0x0022a2000c1e1500 */
[----:B---3--:R-:W-:-:S06]  /*47a40*/  IMAD.WIDE R10, R23, 0x2, R10 ;  /* 0x00000002170a7825 */ /* 0x008fcc00078e020a */
[----:B------:R3:W2:Y:S04]  /*47a50*/  LDG.E.U16 R11, [R10.64] ;  /* 0x000000060a0b7981 */ /* 0x0006a8000c1e1500 */
[----:B----4-:R-:W-:Y:S04]  /*47a60*/  STL [R1+0x524], R25 ;  /* 0x0005241901007387 */ /* 0x010fe80000100800 */
[----:B------:R4:W-:Y:S01]  /*47a70*/  STL [R1+0x528], R24 ;  /* 0x0005281801007387 */ /* 0x0009e20000100800 */
[----:B------:R-:W-:-:S04]  /*47a80*/  IMAD.WIDE R12, R23, 0x2, R12 ;  /* 0x00000002170c7825 */ /* 0x000fc800078e020c */
[C---:B0-----:R-:W-:Y:S01]  /*47a90*/  IMAD.WIDE R16, R23.reuse, 0x2, R4 ;  /* 0x0000000217107825 */ /* 0x041fe200078e0204 */
[----:B---3--:R0:W3:Y:S04]  /*47aa0*/  LDG.E.U16 R10, [R12.64] ;  /* 0x000000060c0a7981 */ /* 0x0080e8000c1e1500 */
[----:B----4-:R-:W4:Y:S04]  /*47ab0*/  LDL.64 R24, [R1+0xff0] ;  /* 0x000ff00001187983 */ /* 0x010f280000100a00 */
[----:B-1----:R-:W4:Y:S04]  /*47ac0*/  LDL.LU R18, [R1+0xb94] ;  /* 0x000b940001127983 */ /* 0x002f280000300800 */
[----:B------:R1:W-:Y:S01]  /*47ad0*/  STL [R1+0x520], R7 ;  /* 0x0005200701007387 */ /* 0x0003e20000100800 */
[----:B------:R-:W-:-:S03]  /*47ae0*/  IMAD.WIDE R14, R23, 0x2, R14 ;  /* 0x00000002170e7825 */ /* 0x000fc600078e020e */
[----:B-1----:R-:W4:Y:S04]  /*47af0*/  LDL.LU R7, [R1+0x4f0] ;  /* 0x0004f00001077983 */ /* 0x002f280000300800 */
[----:B------:R4:W4:Y:S04]  /*47b00*/  LDG.E.U16 R19, [R14.64] ;  /* 0x000000060e137981 */ /* 0x000928000c1e1500 */
[----:B------:R-:W-:Y:S04]  /*47b10*/  STL [R1+0x51c], R22 ;  /* 0x00051c1601007387 */ /* 0x000fe80000100800 */
[----:B------:R-:W4:Y:S04]  /*47b20*/  LDL.LU R5, [R1+0x4f4] ;  /* 0x0004f40001057983 */ /* 0x000f280000300800 */
[----:B------:R-:W4:Y:S04]  /*47b30*/  LDL.LU R4, [R1+0x890] ;  /* 0x0008900001047983 */ /* 0x000f280000300800 */
[----:B--2---:R1:W-:Y:S04]  /*47b40*/  STL [R1+0x518], R3 ;  /* 0x0005180301007387 */ /* 0x0043e80000100800 */
[----:B-1----:R-:W2:Y:S04]  /*47b50*/  LDL.LU R3, [R1+0x894] ;  /* 0x0008940001037983 */ /* 0x002ea80000300800 */
[----:B------:R1:W-:Y:S04]  /*47b60*/  STL [R1+0x514], R11 ;  /* 0x0005140b01007387 */ /* 0x0003e80000100800 */
[----:B-1----:R1:W2:Y:S01]  /*47b70*/  LDG.E.U16 R11, [R16.64] ;  /* 0x00000006100b7981 */ /* 0x0022a2000c1e1500 */
[----:B0-----:R-:W-:-:S03]  /*47b80*/  IMAD.WIDE R12, R23, 0x2, R26 ;  /* 0x00000002170c7825 */ /* 0x001fc600078e021a */
[----:B---3--:R-:W-:Y:S01]  /*47b90*/  STL [R1+0x510], R10 ;  /* 0x0005100a01007387 */ /* 0x008fe20000100800 */
[----:B----4-:R-:W-:-:S04]  /*47ba0*/  IMAD.WIDE R14, R23, 0x2, R24 ;  /* 0x00000002170e7825 */ /* 0x010fc800078e0218 */
[C---:B------:R-:W-:Y:S02]  /*47bb0*/  FFMA R18, R9.reuse, R18, R20 ;  /* 0x0000001209127223 */ /* 0x040fe40000000014 */
[----:B------:R0:W3:Y:S01]  /*47bc0*/  LDG.E.U16 R15, [R14.64] ;  /* 0x000000060e0f7981 */ /* 0x0000e2000c1e1500 */
[----:B------:R-:W-:-:S03]  /*47bd0*/  FMUL R24, R9, R7 ;  /* 0x0000000709187220 */ /* 0x000fc60000400000 */
[----:B------:R4:W-:Y:S04]  /*47be0*/  STL [R1+0x50c], R19 ;  /* 0x00050c1301007387 */ /* 0x0009e80000100800 */
[----:B----4-:R4:W3:Y:S01]  /*47bf0*/  LDG.E.U16 R19, [R12.64] ;  /* 0x000000060c137981 */ /* 0x0108e2000c1e1500 */
[C---:B------:R-:W-:Y:S02]  /*47c00*/  FMUL R25, R9.reuse, R5 ;  /* 0x0000000509197220 */ /* 0x040fe40000400000 */
[C---:B-1----:R-:W-:Y:S01]  /*47c10*/  FMUL R16, R9.reuse, R4 ;  /* 0x0000000409107220 */ /* 0x042fe20000400000 */
[----:B----4-:R-:W4:Y:S04]  /*47c20*/  LDL.LU R12, [R1+0x8a0] ;  /* 0x0008a000010c7983 */ /* 0x010f280000300800 */
[----:B------:R-:W-:Y:S04]  /*47c30*/  STL [R1+0xb94], R18 ;  /* 0x000b941201007387 */ /* 0x000fe80000100800 */
[----:B------:R-:W-:Y:S04]  /*47c40*/  STL [R1+0x3c18], R24 ;  /* 0x003c181801007387 */ /* 0x000fe80000100800 */
[----:B------:R-:W3:Y:S04]  /*47c50*/  LDL.LU R13, [R1+0x8a4] ;  /* 0x0008a400010d7983 */ /* 0x000ee80000300800 */
[----:B------:R-:W-:Y:S04]  /*47c60*/  STL [R1+0x3c1c], R25 ;  /* 0x003c1c1901007387 */ /* 0x000fe80000100800 */
[----:B------:R-:W3:Y:S01]  /*47c70*/  LDL.LU R4, [R1+0x8b0] ;  /* 0x0008b00001047983 */ /* 0x000ee20000300800 */
[----:B--2---:R-:W-:-:S03]  /*47c80*/  FMUL R17, R9, R3 ;  /* 0x0000000309117220 */ /* 0x004fc60000400000 */
[----:B------:R-:W2:Y:S04]  /*47c90*/  LDL.LU R3, [R1+0x8b4] ;  /* 0x0008b40001037983 */ /* 0x000ea80000300800 */
[----:B0-----:R-:W4:Y:S04]  /*47ca0*/  LDL.LU R14, [R1+0x8c0] ;  /* 0x0008c000010e7983 */ /* 0x001f280000300800 */
[----:B------:R0:W-:Y:S04]  /*47cb0*/  STL [R1+0x508], R11 ;  /* 0x0005080b01007387 */ /* 0x0001e80000100800 */
[----:B0-----:R-:W4:Y:S04]  /*47cc0*/  LDL.LU R11, [R1+0x8c4] ;  /* 0x0008c400010b7983 */ /* 0x001f280000300800 */
[----:B------:R-:W0:Y:S04]  /*47cd0*/  S2R R22, SR_TID.X ;  /* 0x0000000000167919 */ /* 0x000e280000002100 */
[----:B------:R-:W4:Y:S04]  /*47ce0*/  LDL.LU R5, [R1+0x8d0] ;  /* 0x0008d00001057983 */ /* 0x000f280000300800 */
[----:B------:R-:W4:Y:S04]  /*47cf0*/  LDL.LU R7, [R1+0x8d4] ;  /* 0x0008d40001077983 */ /* 0x000f280000300800 */
[----:B------:R-:W4:Y:S04]  /*47d00*/  LDL.LU R27, [R1+0x8e0] ;  /* 0x0008e000011b7983 */ /* 0x000f280000300800 */
[----:B------:R-:W4:Y:S04]  /*47d10*/  LDL.LU R26, [R1+0x8e4] ;  /* 0x0008e400011a7983 */ /* 0x000f280000300800 */
[----:B------:R-:W4:Y:S01]  /*47d20*/  LDL.LU R25, [R1+0x8f0] ;  /* 0x0008f00001197983 */ /* 0x000f220000300800 */
[----:B0-----:R-:W-:-:S03]  /*47d30*/  LOP3.LUT R22, R22, 0x1c, RZ, 0xc0, !PT ;  /* 0x0000001c16167812 */ /* 0x001fc600078ec0ff */
[----:B------:R-:W4:Y:S01]  /*47d40*/  LDL.LU R24, [R1+0x8f4] ;  /* 0x0008f40001187983 */ /* 0x000f220000300800 */
[----:B------:R-:W-:-:S05]  /*47d50*/  LEA.HI R22, R22, 0x8, RZ, 0x1e ;  /* 0x0000000816167811 */ /* 0x000fca00078ff0ff */
[----:B------:R-:W-:-:S05]  /*47d60*/  IMAD.SHL.U32 R22, R22, 0x20, RZ ;  /* 0x0000002016167824 */ /* 0x000fca00078e00ff */
[----:B------:R0:W1:Y:S02]  /*47d70*/  LDS R10, [R22+0x20000] ;  /* 0x02000000160a7984 */ /* 0x0000640000000800 */
[----:B0-----:R-:W-:Y:S02]  /*47d80*/  MOV R22, R21 ;  /* 0x0000001500167202 */ /* 0x001fe40000000f00 */
[----:B------:R-:W0:Y:S02]  /*47d90*/  S2R R21, SR_TID.X ;  /* 0x0000000000157919 */ /* 0x000e240000002100 */
[----:B0-----:R-:W-:-:S04]  /*47da0*/  LOP3.LUT R21, R21, 0x1c, RZ, 0xc0, !PT ;  /* 0x0000001c15157812 */ /* 0x001fc800078ec0ff */
[----:B------:R-:W-:-:S05]  /*47db0*/  LEA.HI R21, R21, 0x10, RZ, 0x1e ;  /* 0x0000001015157811 */ /* 0x000fca00078ff0ff */
[----:B------:R-:W-:Y:S02]  /*47dc0*/  IMAD.SHL.U32 R21, R21, 0x20, RZ ;  /* 0x0000002015157824 */ /* 0x000fe400078e00ff */
[----:B---3--:R-:W-:-:S03]  /*47dd0*/  FMUL R4, R9, R4 ;  /* 0x0000000409047220 */ /* 0x008fc60000400000 */
[----:B------:R0:W3:Y:S04]  /*47de0*/  LDS R20, [R21+0x20000] ;  /* 0x0200000015147984 */ /* 0x0000e80000000800 */
[----:B0-----:R-:W3:Y:S04]  /*47df0*/  LDL.LU R21, [R1+0x4f8] ;  /* 0x0004f80001157983 */ /* 0x001ee80000300800 */
[----:B------:R0:W-:Y:S04]  /*47e00*/  STL [R1+0x504], R19 ;  /* 0x0005041301007387 */ /* 0x0001e80000100800 */
[----:B0-----:R-:W3:Y:S04]  /*47e10*/  LDL.LU R19, [R1+0x4fc] ;  /* 0x0004fc0001137983 */ /* 0x001ee80000300800 */
[----:B------:R0:W-:Y:S04]  /*47e20*/  STL [R1+0x500], R15 ;  /* 0x0005000f01007387 */ /* 0x0001e80000100800 */
[----:B------:R-:W3:Y:S04]  /*47e30*/  LDL.LU R18, [R1+0x898] ;  /* 0x0008980001127983 */ /* 0x000ee80000300800 */
[----:B0-----:R-:W3:Y:S04]  /*47e40*/  LDL.LU R15, [R1+0x89c] ;  /* 0x00089c00010f7983 */ /* 0x001ee80000300800 */
[----:B------:R0:W-:Y:S04]  /*47e50*/  STL [R1+0x100], R4 ;  /* 0x0001000401007387 */ /* 0x0001e80000100800 */
[----:B0-----:R-:W3:Y:S01]  /*47e60*/  LDL.LU R4, [R1+0x3cac] ;  /* 0x003cac0001047983 */ /* 0x001ee20000300800 */
[----:B--2---:R-:W-:-:S02]  /*47e70*/  FMUL R3, R9, R3 ;  /* 0x0000000309037220 */ /* 0x004fc40000400000 */
[----:B----4-:R-:W-:-:S03]  /*47e80*/  FMUL R14, R9, R14 ;  /* 0x0000000e090e7220 */ /* 0x010fc60000400000 */
[----:B------:R0:W-:Y:S04]  /*47e90*/  STL [R1+0x104], R3 ;  /* 0x0001040301007387 */ /* 0x0001e80000100800 */
[----:B0-----:R-:W2:Y:S04]  /*47ea0*/  LDL.LU R3, [R1+0x3ca8] ;  /* 0x003ca80001037983 */ /* 0x001ea80000300800 */
[----:B------:R0:W-:Y:S04]  /*47eb0*/  STL [R1+0x160], R14 ;  /* 0x0001600e01007387 */ /* 0x0001e80000100800 */
[----:B0-----:R-:W4:Y:S01]  /*47ec0*/  LDL.LU R14, [R1+0x8a8] ;  /* 0x0008a800010e7983 */ /* 0x001f220000300800 */
[----:B------:R-:W-:-:S05]  /*47ed0*/  FMUL R11, R9, R11 ;  /* 0x0000000b090b7220 */ /* 0x000fca0000400000 */
[----:B------:R0:W-:Y:S04]  /*47ee0*/  STL [R1+0x164], R11 ;  /* 0x0001640b01007387 */ /* 0x0001e80000100800 */
[----:B0-----:R-:W2:Y:S01]  /*47ef0*/  LDL.LU R11, [R1+0x8ac] ;  /* 0x0008ac00010b7983 */ /* 0x001ea20000300800 */
[C---:B------:R-:W-:Y:S02]  /*47f00*/  FMUL R5, R9.reuse, R5 ;  /* 0x0000000509057220 */ /* 0x040fe40000400000 */
[C---:B------:R-:W-:Y:S02]  /*47f10*/  FMUL R7, R9.reuse, R7 ;  /* 0x0000000709077220 */ /* 0x040fe40000400000 */
[C---:B------:R-:W-:Y:S01]  /*47f20*/  FMUL R27, R9.reuse, R27 ;  /* 0x0000001b091b7220 */ /* 0x040fe20000400000 */
[----:B------:R0:W-:Y:S01]  /*47f30*/  STL [R1+0x190], R5 ;  /* 0x0001900501007387 */ /* 0x0001e20000100800 */
[----:B------:R-:W-:-:S02]  /*47f40*/  FMUL R26, R9, R26 ;  /* 0x0000001a091a7220 */ /* 0x000fc40000400000 */
[C---:B------:R-:W-:Y:S02]  /*47f50*/  FMUL R25, R9.reuse, R25 ;  /* 0x0000001909197220 */ /* 0x040fe40000400000 */
[C---:B------:R-:W-:Y:S01]  /*47f60*/  FMUL R12, R9.reuse, R12 ;  /* 0x0000000c090c7220 */ /* 0x040fe20000400000 */
[----:B0-----:R-:W2:Y:S04]  /*47f70*/  LDL.LU R5, [R1+0x3ca4] ;  /* 0x003ca40001057983 */ /* 0x001ea80000300800 */
[----:B------:R0:W-:Y:S01]  /*47f80*/  STL [R1+0x194], R7 ;  /* 0x0001940701007387 */ /* 0x0001e20000100800 */
[C---:B------:R-:W-:Y:S02]  /*47f90*/  FMUL R13, R9.reuse, R13 ;  /* 0x0000000d090d7220 */ /* 0x040fe40000400000 */
[----:B------:R-:W-:Y:S01]  /*47fa0*/  FMUL R9, R9, R24 ;  /* 0x0000001809097220 */ /* 0x000fe20000400000 */
[----:B0-----:R-:W2:Y:S04]  /*47fb0*/  LDL.LU R7, [R1+0x3ca0] ;  /* 0x003ca00001077983 */ /* 0x001ea80000300800 */
[----:B------:R-:W-:Y:S04]  /*47fc0*/  STL [R1+0x1c0], R27 ;  /* 0x0001c01b01007387 */ /* 0x000fe80000100800 */
[----:B------:R3:W-:Y:S04]  /*47fd0*/  STL [R1+0x1c4], R26 ;  /* 0x0001c41a01007387 */ /* 0x0007e80000100800 */
[----:B------:R-:W-:Y:S01]  /*47fe0*/  STL [R1+0x1d0], R25 ;  /* 0x0001d01901007387 */ /* 0x000fe20000100800 */
[----:B---3--:R-:W-:-:S05]  /*47ff0*/  FMUL R26, R8, R21 ;  /* 0x00000015081a7220 */ /* 0x008fca0000400000 */
[----:B------:R-:W-:Y:S04]  /*48000*/  STL [R1+0x3c20], R26 ;  /* 0x003c201a01007387 */ /* 0x000fe80000100800 */
[----:B------:R-:W-:Y:S01]  /*48010*/  STL [R1+0x1d4], R9 ;  /* 0x0001d40901007387 */ /* 0x000fe20000100800 */
[----:B------:R-:W-:-:S05]  /*48020*/  FMUL R27, R8, R19 ;  /* 0x00000013081b7220 */ /* 0x000fca0000400000 */
[----:B------:R-:W-:Y:S01]  /*48030*/  STL [R1+0x3c24], R27 ;  /* 0x003c241b01007387 */ /* 0x000fe20000100800 */
[----:B------:R-:W-:-:S03]  /*48040*/  FMUL R18, R8, R18 ;  /* 0x0000001208127220 */ /* 0x000fc60000400000 */
[----:B------:R-:W3:Y:S01]  /*48050*/  LDL.LU R21, [R1+0x8cc] ;  /* 0x0008cc0001157983 */ /* 0x000ee20000300800 */
[----:B------:R-:W-:-:S05]  /*48060*/  FMUL R19, R8, R15 ;  /* 0x0000000f08137220 */ /* 0x000fca0000400000 */
[----:B------:R-:W-:Y:S04]  /*48070*/  STL.64 [R1+0x3c10], R18 ;  /* 0x003c101201007387 */ /* 0x000fe80000100a00 */
[----:B------:R0:W-:Y:S04]  /*48080*/  STL.64 [R1+0x3c08], R16 ;  /* 0x003c081001007387 */ /* 0x0001e80000100a00 */
[----:B0-----:R-:W3:Y:S04]  /*48090*/  LDL.LU R16, [R1+0x8c8] ;  /* 0x0008c80001107983 */ /* 0x001ee80000300800 */
[----:B------:R-:W3:Y:S04]  /*480a0*/  LDL.LU R27, [R1+0x8e8] ;  /* 0x0008e800011b7983 */ /* 0x000ee80000300800 */
[----:B------:R-:W3:Y:S04]  /*480b0*/  LDL.LU R26, [R1+0x8ec] ;  /* 0x0008ec00011a7983 */ /* 0x000ee80000300800 */
[----:B------:R-:W3:Y:S01]  /*480c0*/  LDL.LU R17, [R1+0x8f8] ;  /* 0x0008f80001117983 */ /* 0x000ee20000300800 */
[----:B----4-:R-:W-:-:S02]  /*480d0*/  FMUL R14, R8, R14 ;  /* 0x0000000e080e7220 */ /* 0x010fc40000400000 */
[C---:B--2---:R-:W-:Y:S02]  /*480e0*/  FMUL R15, R8.reuse, R11 ;  /* 0x0000000b080f7220 */ /* 0x044fe40000400000 */
[----:B------:R-:W2:Y:S04]  /*480f0*/  LDL.LU R11, [R1+0x8fc] ;  /* 0x0008fc00010b7983 */ /* 0x000ea80000300800 */
[----:B------:R-:W1:Y:S04]  /*48100*/  LDL.LU R9, [R1+0xb98] ;  /* 0x000b980001097983 */ /* 0x000e680000300800 */
[----:B------:R-:W4:Y:S04]  /*48110*/  LDL.64 R24, [R1+0xfe8] ;  /* 0x000fe80001187983 */ /* 0x000f280000100a00 */
[----:B------:R-:W2:Y:S04]  /*48120*/  LDL.64 R18, [R1+0xfe0] ;  /* 0x000fe00001127983 */ /* 0x000ea80000100a00 */
[----:B------:R0:W-:Y:S04]  /*48130*/  STL.64 [R1+0x3c00], R14 ;  /* 0x003c000e01007387 */ /* 0x0001e80000100a00 */
[----:B0-----:R-:W2:Y:S04]  /*48140*/  LDL.LU R14, [R1+0x8b8] ;  /* 0x0008b800010e7983 */ /* 0x001ea80000300800 */
[----:B------:R-:W3:Y:S04]  /*48150*/  LDL.LU R15, [R1+0x8bc] ;  /* 0x0008bc00010f7983 */ /* 0x000ee80000300800 */
[----:B------:R0:W-:Y:S04]  /*48160*/  STL.64 [R1+0x3bf8], R12 ;  /* 0x003bf80c01007387 */ /* 0x0001e80000100a00 */
[----:B0-----:R-:W4:Y:S04]  /*48170*/  LDL.LU R12, [R1+0x8d8] ;  /* 0x0008d800010c7983 */ /* 0x001f280000300800 */
[----:B------:R-:W4:Y:S01]  /*48180*/  LDL.LU R13, [R1+0x8dc] ;  /* 0x0008dc00010d7983 */ /* 0x000f220000300800 */
[----:B--2---:R-:W-:-:S05]  /*48190*/  FMUL R14, R8, R14 ;  /* 0x0000000e080e7220 */ /* 0x004fca0000400000 */
[----:B------:R3:W-:Y:S02]  /*481a0*/  STL [R1+0x108], R14 ;  /* 0x0001080e01007387 */ /* 0x0007e40000100800 */
[C---:B---3--:R-:W-:Y:S02]  /*481b0*/  FMUL R14, R8.reuse, R15 ;  /* 0x0000000f080e7220 */ /* 0x048fe40000400000 */
[----:B------:R-:W-:-:S03]  /*481c0*/  FMUL R15, R8, R16 ;  /* 0x00000010080f7220 */ /* 0x000fc60000400000 */
[----:B------:R0:W-:Y:S04]  /*481d0*/  STL [R1+0x10c], R14 ;  /* 0x00010c0e01007387 */ /* 0x0001e80000100800 */
[----:B------:R-:W2:Y:S01]  /*481e0*/  LDL.LU R16, [R1+0xb9c] ;  /* 0x000b9c0001107983 */ /* 0x000ea20000300800 */
[----:B0-----:R-:W-:-:S03]  /*481f0*/  FMUL R14, R8, R21 ;  /* 0x00000015080e7220 */ /* 0x001fc60000400000 */
[----:B------:R0:W-:Y:S04]  /*48200*/  STL [R1+0x168], R15 ;  /* 0x0001680f01007387 */ /* 0x0001e80000100800 */
[----:B0-----:R-:W3:Y:S04]  /*48210*/  LDL.LU R15, [R1+0x810] ;  /* 0x00081000010f7983 */ /* 0x001ee80000300800 */
[----:B------:R0:W-:Y:S04]  /*48220*/  STL [R1+0x16c], R14 ;  /* 0x00016c0e01007387 */ /* 0x0001e80000100800 */
[----:B0-----:R-:W3:Y:S01]  /*48230*/  LDL.LU R14, [R1+0x814] ;  /* 0x00081400010e7983 */ /* 0x001ee20000300800 */
[----:B----4-:R-:W-:-:S02]  /*48240*/  FMUL R12, R8, R12 ;  /* 0x0000000c080c7220 */ /* 0x010fc40000400000 */
[----:B------:R-:W-:-:S03]  /*48250*/  FMUL R13, R8, R13 ;  /* 0x0000000d080d7220 */ /* 0x000fc60000400000 */
[----:B------:R0:W-:Y:S01]  /*48260*/  STL [R1+0x198], R12 ;  /* 0x0001980c01007387 */ /* 0x0001e20000100800 */
[----:B------:R-:W-:-:S03]  /*48270*/  FMUL R11, R8, R11 ;  /* 0x0000000b080b7220 */ /* 0x000fc60000400000 */
[----:B------:R4:W-:Y:S01]  /*48280*/  STL [R1+0x19c], R13 ;  /* 0x00019c0d01007387 */ /* 0x0009e20000100800 */
[C---:B0-----:R-:W-:Y:S02]  /*48290*/  FMUL R12, R8.reuse, R27 ;  /* 0x0000001b080c7220 */ /* 0x041fe40000400000 */
[----:B----4-:R-:W-:-:S03]  /*482a0*/  FMUL R13, R8, R26 ;  /* 0x0000001a080d7220 */ /* 0x010fc60000400000 */
[----:B------:R0:W-:Y:S01]  /*482b0*/  STL [R1+0x1c8], R12 ;  /* 0x0001c80c01007387 */ /* 0x0001e20000100800 */
[----:B-1----:R-:W-:-:S03]  /*482c0*/  FFMA R9, R8, R9, R10 ;  /* 0x0000000908097223 */ /* 0x002fc6000000000a */
[----:B------:R1:W-:Y:S01]  /*482d0*/  STL [R1+0x1cc], R13 ;  /* 0x0001cc0d01007387 */ /* 0x0003e20000100800 */
[----:B0-----:R-:W-:-:S05]  /*482e0*/  FMUL R12, R8, R17 ;  /* 0x00000011080c7220 */ /* 0x001fca0000400000 */
[----:B------:R0:W-:Y:S04]  /*482f0*/  STL [R1+0x1d8], R12 ;  /* 0x0001d80c01007387 */ /* 0x0001e80000100800 */
[----:B------:R-:W-:Y:S04]  /*48300*/  STL [R1+0x1dc], R11 ;  /* 0x0001dc0b01007387 */ /* 0x000fe80000100800 */
[----:B------:R4:W-:Y:S04]  /*48310*/  STL [R1+0xb98], R9 ;  /* 0x000b980901007387 */ /* 0x0009e80000100800 */
[----:B-1----:R-:W3:Y:S04]  /*48320*/  LDL.LU R13, [R1+0x820] ;  /* 0x00082000010d7983 */ /* 0x002ee80000300800 */
[----:B0-----:R-:W3:Y:S01]  /*48330*/  LDL.LU R12, [R1+0x824] ;  /* 0x00082400010c7983 */ /* 0x001ee20000300800 */
[----:B----4-:R-:W-:-:S03]  /*48340*/  IMAD.WIDE R8, R23, 0x2, R24 ;  /* 0x0000000217087825 */ /* 0x010fc600078e0218 */
[----:B------:R-:W4:Y:S04]  /*48350*/  LDL.LU R25, [R1+0x830] ;  /* 0x0008300001197983 */ /* 0x000f280000300800 */
[----:B------:R3:W4:Y:S01]  /*48360*/  LDG.E.U16 R17, [R8.64] ;  /* 0x0000000608117981 */ /* 0x000722000c1e1500 */
[----:B------:R-:W-:-:S05]  /*48370*/  IMAD.WIDE R10, R23, 0x2, R18 ;  /* 0x00000002170a7825 */ /* 0x000fca00078e0212 */
[----:B------:R0:W4:Y:S01]  /*48380*/  LDG.E.U16 R27, [R10.64] ;  /* 0x000000060a1b7981 */ /* 0x000122000c1e1500 */
[----:B--2---:R-:W-:-:S05]  /*48390*/  FFMA R16, R6, R16, R20 ;  /* 0x0000001006107223 */ /* 0x004fca0000000014 */
[----:B------:R-:W-:Y:S01]  /*483a0*/  STL [R1+0xb9c], R16 ;  /* 0x000b9c1001007387 */ /* 0x000fe20000100800 */
[----:B---3--:R-:W-:-:S05]  /*483b0*/  FMUL R9, R6, R15 ;  /* 0x0000000f06097220 */ /* 0x008fca0000400000 */
[----:B------:R1:W-:Y:S01]  /*483c0*/  STL [R1+0x140], R9 ;  /* 0x0001400901007387 */ /* 0x0003e20000100800 */
[----:B------:R-:W-:-:S05]  /*483d0*/  FMUL R8, R6, R14 ;  /* 0x0000000e06087220 */ /* 0x000fca0000400000 */
[----:B------:R2:W-:Y:S04]  /*483e0*/  STL [R1+0x144], R8 ;  /* 0x0001440801007387 */ /* 0x0005e80000100800 */
[----:B------:R-:W3:Y:S04]  /*483f0*/  LDL.LU R24, [R1+0x834] ;  /* 0x0008340001187983 */ /* 0x000ee80000300800 */
[----:B------:R-:W3:Y:S04]  /*48400*/  LDL.LU R19, [R1+0x840] ;  /* 0x0008400001137983 */ /* 0x000ee80000300800 */
[----:B------:R-:W3:Y:S04]  /*48410*/  LDL.LU R18, [R1+0x844] ;  /* 0x0008440001127983 */ /* 0x000ee80000300800 */
[----:B0-----:R-:W3:Y:S04]  /*48420*/  LDL.LU R11, [R1+0x850] ;  /* 0x00085000010b7983 */ /* 0x001ee80000300800 */
[----:B------:R-:W3:Y:S04]  /*48430*/  LDL.LU R10, [R1+0x854] ;  /* 0x00085400010a7983 */ /* 0x000ee80000300800 */
[----:B-1----:R-:W3:Y:S04]  /*48440*/  LDL.LU R9, [R1+0x860] ;  /* 0x0008600001097983 */ /* 0x002ee80000300800 */
[----:B--2---:R-:W2:Y:S01]  /*48450*/  LDL.LU R8, [R1+0x864] ;  /* 0x0008640001087983 */ /* 0x004ea20000300800 */
[----:B------:R-:W-:-:S02]  /*48460*/  FMUL R13, R6, R13 ;  /* 0x0000000d060d7220 */ /* 0x000fc40000400000 */
[----:B------:R-:W-:-:S03]  /*48470*/  FMUL R12, R6, R12 ;  /* 0x0000000c060c7220 */ /* 0x000fc60000400000 */
[----:B------:R-:W-:Y:S04]  /*48480*/  STL [R1+0x150], R13 ;  /* 0x0001500d01007387 */ /* 0x000fe80000100800 */
[----:B------:R-:W-:Y:S04]  /*48490*/  STL [R1+0x154], R12 ;  /* 0x0001540c01007387 */ /* 0x000fe80000100800 */
[----:B----4-:R0:W-:Y:S04]  /*484a0*/  STL [R1+0x4fc], R17 ;  /* 0x0004fc1101007387 */ /* 0x0101e80000100800 */
[----:B0-----:R-:W4:Y:S04]  /*484b0*/  LDL.LU R17, [R1+0x870] ;  /* 0x0008700001117983 */ /* 0x001f280000300800 */
[----:B------:R-:W4:Y:S04]  /*484c0*/  LDL.LU R16, [R1+0x874] ;  /* 0x0008740001107983 */ /* 0x000f280000300800 */
[----:B------:R-:W4:Y:S04]  /*484d0*/  LDL.LU R15, [R1+0x880] ;  /* 0x00088000010f7983 */ /* 0x000f280000300800 */
[----:B------:R-:W4:Y:S04]  /*484e0*/  LDL.LU R14, [R1+0x884] ;  /* 0x00088400010e7983 */ /* 0x000f280000300800 */
[----:B------:R-:W4:Y:S04]  /*484f0*/  LDL.LU R13, [R1+0x818] ;  /* 0x00081800010d7983 */ /* 0x000f280000300800 */
[----:B------:R-:W4:Y:S01]  /*48500*/  LDL.LU R12, [R1+0x81c] ;  /* 0x00081c00010c7983 */ /* 0x000f220000300800 */
[----:B------:R-:W-:-:S03]  /*48510*/  FMUL R25, R6, R25 ;  /* 0x0000001906197220 */ /* 0x000fc60000400000 */
[----:B------:R-:W-:Y:S04]  /*48520*/  STL [R1+0x4f8], R27 ;  /* 0x0004f81b01007387 */ /* 0x000fe80000100800 */
[----:B------:R-:W-:Y:S01]  /*48530*/  STL [R1+0x170], R25 ;  /* 0x0001701901007387 */ /* 0x000fe20000100800 */
[C---:B---3--:R-:W-:Y:S02]  /*48540*/  FMUL R24, R6.reuse, R24 ;  /* 0x0000001806187220 */ /* 0x048fe40000400000 */
[----:B------:R-:W-:-:S03]  /*48550*/  FMUL R19, R6, R19 ;  /* 0x0000001306137220 */ /* 0x000fc60000400000 */
[----:B------:R-:W-:Y:S01]  /*48560*/  STL [R1+0x174], R24 ;  /* 0x0001741801007387 */ /* 0x000fe20000100800 */
[----:B------:R-:W-:-:S03]  /*48570*/  FMUL R18, R6, R18 ;  /* 0x0000001206127220 */ /* 0x000fc60000400000 */
[----:B------:R-:W-:Y:S01]  /*48580*/  STL [R1+0x180], R19 ;  /* 0x0001801301007387 */ /* 0x000fe20000100800 */
[----:B------:R-:W-:-:S03]  /*48590*/  FMUL R11, R6, R11 ;  /* 0x0000000b060b7220 */ /* 0x000fc60000400000 */
[----:B------:R-:W-:Y:S01]  /*485a0*/  STL [R1+0x184], R18 ;  /* 0x0001841201007387 */ /* 0x000fe20000100800 */
[----:B------:R-:W-:-:S03]  /*485b0*/  FMUL R10, R6, R10 ;  /* 0x0000000a060a7220 */ /* 0x000fc60000400000 */
[----:B------:R0:W-:Y:S01]  /*485c0*/  STL [R1+0x1b0], R11 ;  /* 0x0001b00b01007387 */ /* 0x0001e20000100800 */
[----:B------:R-:W-:-:S03]  /*485d0*/  FMUL R9, R6, R9 ;  /* 0x0000000906097220 */ /* 0x000fc60000400000 */
[----:B------:R1:W-:Y:S01]  /*485e0*/  STL [R1+0x1b4], R10 ;  /* 0x0001b40a01007387 */ /* 0x0003e20000100800 */
[----:B--2---:R-:W-:-:S03]  /*485f0*/  FMUL R8, R6, R8 ;  /* 0x0000000806087220 */ /* 0x004fc60000400000 */
[----:B0-----:R-:W2:Y:S04]  /*48600*/  LDL.LU R11, [R1+0x828] ;  /* 0x00082800010b7983 */ /* 0x001ea80000300800 */
[----:B------:R0:W-:Y:S04]  /*48610*/  STL [R1+0x270], R9 ;  /* 0x0002700901007387 */ /* 0x0001e80000100800 */
[----:B-1----:R-:W3:Y:S04]  /*48620*/  LDL.LU R10, [R1+0x82c] ;  /* 0x00082c00010a7983 */ /* 0x002ee80000300800 */
[----:B------:R1:W-:Y:S04]  /*48630*/  STL [R1+0x274], R8 ;  /* 0x0002740801007387 */ /* 0x0003e80000100800 */
[----:B0-----:R-:W3:Y:S04]  /*48640*/  LDL.LU R9, [R1+0x838] ;  /* 0x0008380001097983 */ /* 0x001ee80000300800 */
[----:B-1----:R-:W3:Y:S01]  /*48650*/  LDL.LU R8, [R1+0x83c] ;  /* 0x00083c0001087983 */ /* 0x002ee20000300800 */
[----:B----4-:R-:W-:-:S02]  /*48660*/  FMUL R17, R6, R17 ;  /* 0x0000001106117220 */ /* 0x010fc40000400000 */
[----:B------:R-:W-:-:S03]  /*48670*/  FMUL R16, R6, R16 ;  /* 0x0000001006107220 */ /* 0x000fc60000400000 */
[----:B------:R0:W-:Y:S01]  /*48680*/  STL [R1+0x2c0], R17 ;  /* 0x0002c01101007387 */ /* 0x0001e20000100800 */
[----:B------:R-:W-:-:S03]  /*48690*/  FMUL R15, R6, R15 ;  /* 0x0000000f060f7220 */ /* 0x000fc60000400000 */
[----:B------:R1:W-:Y:S01]  /*486a0*/  STL [R1+0x2c4], R16 ;  /* 0x0002c41001007387 */ /* 0x0003e20000100800 */
[----:B------:R-:W-:-:S03]  /*486b0*/  FMUL R14, R6, R14 ;  /* 0x0000000e060e7220 */ /* 0x000fc60000400000 */
[----:B------:R4:W-:Y:S01]  /*486c0*/  STL [R1+0x2f0], R15 ;  /* 0x0002f00f01007387 */ /* 0x0009e20000100800 */
[----:B------:R-:W-:-:S03]  /*486d0*/  FMUL R13, R0, R13 ;  /* 0x0000000d000d7220 */ /* 0x000fc60000400000 */
[----:B------:R-:W-:Y:S01]  /*486e0*/  STL [R1+0x2f4], R14 ;  /* 0x0002f40e01007387 */ /* 0x000fe20000100800 */
[----:B------:R-:W-:-:S03]  /*486f0*/  FMUL R6, R0, R12 ;  /* 0x0000000c00067220 */ /* 0x000fc60000400000 */
[----:B------:R-:W3:Y:S04]  /*48700*/  LDL.LU R25, [R1+0x848] ;  /* 0x0008480001197983 */ /* 0x000ee80000300800 */
[----:B------:R-:W-:Y:S04]  /*48710*/  STL [R1+0x148], R13 ;  /* 0x0001480d01007387 */ /* 0x000fe80000100800 */
[----:B------:R-:W3:Y:S04]  /*48720*/  LDL.LU R24, [R1+0x84c] ;  /* 0x00084c0001187983 */ /* 0x000ee80000300800 */
[----:B------:R2:W-:Y:S04]  /*48730*/  STL [R1+0x14c], R6 ;  /* 0x00014c0601007387 */ /* 0x0005e80000100800 */
[----:B------:R-:W3:Y:S04]  /*48740*/  LDL.LU R19, [R1+0x858] ;  /* 0x0008580001137983 */ /* 0x000ee80000300800 */
[----:B------:R-:W3:Y:S04]  /*48750*/  LDL.LU R18, [R1+0x85c] ;  /* 0x00085c0001127983 */ /* 0x000ee80000300800 */
[----:B0-----:R-:W3:Y:S04]  /*48760*/  LDL.LU R17, [R1+0x868] ;  /* 0x0008680001117983 */ /* 0x001ee80000300800 */
[----:B-1----:R-:W3:Y:S04]  /*48770*/  LDL.LU R16, [R1+0x86c] ;  /* 0x00086c0001107983 */ /* 0x002ee80000300800 */
[----:B----4-:R-:W4:Y:S04]  /*48780*/  LDL.LU R15, [R1+0x878] ;  /* 0x00087800010f7983 */ /* 0x010f280000300800 */
[----:B------:R-:W4:Y:S01]  /*48790*/  LDL.LU R12, [R1+0x87c] ;  /* 0x00087c00010c7983 */ /* 0x000f220000300800 */
[----:B--2---:R-:W-:-:S05]  /*487a0*/  FMUL R6, R0, R11 ;  /* 0x0000000b00067220 */ /* 0x004fca0000400000 */
[----:B------:R0:W-:Y:S01]  /*487b0*/  STL [R1+0x158], R6 ;  /* 0x0001580601007387 */ /* 0x0001e20000100800 */
[----:B---3--:R-:W-:-:S05]  /*487c0*/  FMUL R10, R0, R10 ;  /* 0x0000000a000a7220 */ /* 0x008fca0000400000 */
[----:B------:R-:W-:Y:S01]  /*487d0*/  STL [R1+0x15c], R10 ;  /* 0x00015c0a01007387 */ /* 0x000fe20000100800 */
[----:B------:R-:W-:-:S03]  /*487e0*/  FMUL R9, R0, R9 ;  /* 0x0000000900097220 */ /* 0x000fc60000400000 */
[----:B------:R-:W2:Y:S01]  /*487f0*/  LDL.LU R14, [R1+0x888] ;  /* 0x00088800010e7983 */ /* 0x000ea20000300800 */
[----:B0-----:R-:W-:-:S03]  /*48800*/  FMUL R6, R0, R8 ;  /* 0x0000000800067220 */ /* 0x001fc60000400000 */
[----:B------:R-:W-:Y:S04]  /*48810*/  STL [R1+0x178], R9 ;  /* 0x0001780901007387 */ /* 0x000fe80000100800 */
[----:B------:R-:W3:Y:S04]  /*48820*/  LDL.LU R13, [R1+0x88c] ;  /* 0x00088c00010d7983 */ /* 0x000ee80000300800 */
[----:B------:R0:W-:Y:S04]  /*48830*/  STL [R1+0x17c], R6 ;  /* 0x00017c0601007387 */ /* 0x0001e80000100800 */
[----:B0-----:R-:W3:Y:S04]  /*48840*/  LDL.LU R6, [R1+0xba0] ;  /* 0x000ba00001067983 */ /* 0x001ee80000300800 */
[----:B------:R-:W0:Y:S04]  /*48850*/  S2R R21, SR_TID.X ;  /* 0x0000000000157919 */ /* 0x000e280000002100 */
[----:B------:R-:W3:Y:S04]  /*48860*/  LDL.64 R8, [R1+0xfd8] ;  /* 0x000fd80001087983 */ /* 0x000ee80000100a00 */
[----:B------:R-:W3:Y:S01]  /*48870*/  LDL.64 R10, [R1+0xfd0] ;  /* 0x000fd000010a7983 */ /* 0x000ee20000100a00 */
[----:B------:R-:W-:Y:S01]  /*48880*/  FMUL R25, R0, R25 ;  /* 0x0000001900197220 */ /* 0x000fe20000400000 */
[----:B0-----:R-:W-:-:S04]  /*48890*/  LOP3.LUT R21, R21, 0x1c, RZ, 0xc0, !PT ;  /* 0x0000001c15157812 */ /* 0x001fc800078ec0ff */
[----:B------:R-:W-:Y:S01]  /*488a0*/  LEA.HI R21, R21, 0x18, RZ, 0x1e ;  /* 0x0000001815157811 */ /* 0x000fe200078ff0ff */
[----:B------:R-:W-:-:S03]  /*488b0*/  FMUL R24, R0, R24 ;  /* 0x0000001800187220 */ /* 0x000fc60000400000 */
[----:B------:R-:W-:Y:S01]  /*488c0*/  SHF.L.U32 R21, R21, 0x5, RZ ;  /* 0x0000000515157819 */ /* 0x000fe200000006ff */
[C---:B------:R-:W-:Y:S02]  /*488d0*/  FMUL R19, R0.reuse, R19 ;  /* 0x0000001300137220 */ /* 0x040fe40000400000 */
[C---:B------:R-:W-:Y:S01]  /*488e0*/  FMUL R18, R0.reuse, R18 ;  /* 0x0000001200127220 */ /* 0x040fe20000400000 */
[----:B------:R-:W-:Y:S01]  /*488f0*/  STL [R1+0x188], R25 ;  /* 0x0001881901007387 */ /* 0x000fe20000100800 */
[C---:B------:R-:W-:Y:S02]  /*48900*/  FMUL R17, R0.reuse, R17 ;  /* 0x0000001100117220 */ /* 0x040fe40000400000 */
[C---:B------:R-:W-:Y:S01]  /*48910*/  FMUL R16, R0.reuse, R16 ;  /* 0x0000001000107220 */ /* 0x040fe20000400000 */
[----:B------:R-:W0:Y:S01]  /*48920*/  LDS R21, [R21+0x20000] ;  /* 0x0200000015157984 */ /* 0x000e220000000800 */
[----:B----4-:R-:W-:-:S03]  /*48930*/  FMUL R15, R0, R15 ;  /* 0x0000000f000f7220 */ /* 0x010fc60000400000 */
[----:B------:R-:W-:Y:S01]  /*48940*/  STL [R1+0x18c], R24 ;  /* 0x00018c1801007387 */ /* 0x000fe20000100800 */
[----:B------:R-:W-:-:S03]  /*48950*/  FMUL R12, R0, R12 ;  /* 0x0000000c000c7220 */ /* 0x000fc60000400000 */
[----:B------:R1:W-:Y:S04]  /*48960*/  STL [R1+0x1b8], R19 ;  /* 0x0001b81301007387 */ /* 0x0003e80000100800 */
[----:B------:R4:W-:Y:S04]  /*48970*/  STL [R1+0x1bc], R18 ;  /* 0x0001bc1201007387 */ /* 0x0009e80000100800 */
[----:B------:R-:W-:Y:S04]  /*48980*/  STL [R1+0x278], R17 ;  /* 0x0002781101007387 */ /* 0x000fe80000100800 */
[----:B------:R-:W-:Y:S04]  /*48990*/  STL [R1+0x27c], R16 ;  /* 0x00027c1001007387 */ /* 0x000fe80000100800 */
[----:B-1----:R-:W3:Y:S04]  /*489a0*/  LDL.LU R19, [R1+0xba4] ;  /* 0x000ba40001137983 */ /* 0x002ee80000300800 */
[----:B------:R-:W-:Y:S04]  /*489b0*/  STL [R1+0x2c8], R15 ;  /* 0x0002c80f01007387 */ /* 0x000fe80000100800 */
[----:B------:R1:W-:Y:S04]  /*489c0*/  STL [R1+0x2cc], R12 ;  /* 0x0002cc0c01007387 */ /* 0x0003e80000100800 */
[----:B----4-:R-:W4:Y:S04]  /*489d0*/  LDL.LU R18, [R1+0x4c0] ;  /* 0x0004c00001127983 */ /* 0x010f280000300800 */
[----:B-1----:R-:W4:Y:S01]  /*489e0*/  LDL.LU R12, [R1+0x4c4] ;  /* 0x0004c400010c7983 */ /* 0x002f220000300800 */
[----:B--2---:R-:W-:-:S05]  /*489f0*/  FMUL R14, R0, R14 ;  /* 0x0000000e000e7220 */ /* 0x004fca0000400000 */
[----:B------:R-:W-:Y:S01]  /*48a00*/  STL [R1+0x2f8], R14 ;  /* 0x0002f80e01007387 */ /* 0x000fe20000100800 */
[----:B---3--:R-:W-:-:S05]  /*48a10*/  FMUL R13, R0, R13 ;  /* 0x0000000d000d7220 */ /* 0x008fca0000400000 */
[----:B------:R-:W-:Y:S01]  /*48a20*/  STL [R1+0x2fc], R13 ;  /* 0x0002fc0d01007387 */ /* 0x000fe20000100800 */
[----:B0-----:R-:W-:-:S05]  /*48a30*/  FFMA R6, R0, R6, R21 ;  /* 0x0000000600067223 */ /* 0x001fca0000000015 */
[----:B------:R0:W-:Y:S04]  /*48a40*/  STL [R1+0xba0], R6 ;  /* 0x000ba00601007387 */ /* 0x0001e80000100800 */
[----:B------:R-:W2:Y:S04]  /*48a50*/  LDL.LU R17, [R1+0x4d0] ;  /* 0x0004d00001117983 */ /* 0x000ea80000300800 */
[----:B0-----:R-:W3:Y:S04]  /*48a60*/  LDL.LU R6, [R1+0x4d4] ;  /* 0x0004d40001067983 */ /* 0x001ee80000300800 */
[----:B------:R-:W0:Y:S01]  /*48a70*/  S2R R26, SR_TID.X ;  /* 0x00000000001a7919 */ /* 0x000e220000002100 */
[----:B------:R-:W-:-:S03]  /*48a80*/  IMAD.WIDE R8, R23, 0x2, R8 ;  /* 0x0000000217087825 */ /* 0x000fc600078e0208 */
[----:B------:R-:W3:Y:S04]  /*48a90*/  LDL.LU R16, [R1+0x4e0] ;  /* 0x0004e00001107983 */ /* 0x000ee80000300800 */
[----:B------:R-:W3:Y:S01]  /*48aa0*/  LDL.LU R15, [R1+0x4e4] ;  /* 0x0004e400010f7983 */ /* 0x000ee20000300800 */
[----:B------:R-:W-:-:S03]  /*48ab0*/  IMAD.WIDE R10, R23, 0x2, R10 ;  /* 0x00000002170a7825 */ /* 0x000fc600078e020a */
[----:B------:R-:W3:Y:S04]  /*48ac0*/  LDL.LU R14, [R1+0x7c0] ;  /* 0x0007c000010e7983 */ /* 0x000ee80000300800 */
[----:B------:R4:W3:Y:S04]  /*48ad0*/  LDG.E.U16 R25, [R8.64] ;  /* 0x0000000608197981 */ /* 0x0008e8000c1e1500 */
[----:B------:R-:W3:Y:S01]  /*48ae0*/  LDL.LU R13, [R1+0x7c4] ;  /* 0x0007c400010d7983 */ /* 0x000ee20000300800 */
[----:B0-----:R-:W-:-:S03]  /*48af0*/  LOP3.LUT R26, R26, 0x1c, RZ, 0xc0, !PT ;  /* 0x0000001c1a1a7812 */ /* 0x001fc600078ec0ff */
[----:B------:R0:W3:Y:S01]  /*48b00*/  LDG.E.U16 R21, [R10.64] ;  /* 0x000000060a157981 */ /* 0x0000e2000c1e1500 */
[----:B------:R-:W-:-:S05]  /*48b10*/  LEA.HI R26, R26, 0x20, RZ, 0x1e ;  /* 0x000000201a1a7811 */ /* 0x000fca00078ff0ff */
[----:B------:R-:W-:-:S05]  /*48b20*/  IMAD.SHL.U32 R26, R26, 0x20, RZ ;  /* 0x000000201a1a7824 */ /* 0x000fca00078e00ff */
[----:B------:R-:W1:Y:S01]  /*48b30*/  LDS R20, [R26+0x20000] ;  /* 0x020000001a147984 */ /* 0x000e620000000800 */
[C---:B----4-:R-:W-:Y:S02]  /*48b40*/  FMUL R9, R29.reuse, R18 ;  /* 0x000000121d097220 */ /* 0x050fe40000400000 */
[C---:B------:R-:W-:Y:S02]  /*48b50*/  FMUL R8, R29.reuse, R12 ;  /* 0x0000000c1d087220 */ /* 0x040fe40000400000 */
[----:B-1----:R-:W-:-:S05]  /*48b60*/  FFMA R19, R29, R19, R20 ;  /* 0x000000131d137223 */ /* 0x002fca0000000014 */
[----:B------:R-:W-:Y:S04]  /*48b70*/  STL [R1+0xba4], R19 ;  /* 0x000ba41301007387 */ /* 0x000fe80000100800 */
[----:B------:R-:W4:Y:S04]  /*48b80*/  LDL.LU R12, [R1+0x7d0] ;  /* 0x0007d000010c7983 */ /* 0x000f280000300800 */
[----:B------:R1:W-:Y:S04]  /*48b90*/  STL [R1+0x1a0], R9 ;  /* 0x0001a00901007387 */ /* 0x0003e80000100800 */
[----:B0-----:R-:W4:Y:S04]  /*48ba0*/  LDL.LU R11, [R1+0x7d4] ;  /* 0x0007d400010b7983 */ /* 0x001f280000300800 */
[----:B------:R3:W-:Y:S04]  /*48bb0*/  STL [R1+0x1a4], R8 ;  /* 0x0001a40801007387 */ /* 0x0007e80000100800 */
[----:B------:R-:W4:Y:S04]  /*48bc0*/  LDL.LU R10, [R1+0x7e0] ;  /* 0x0007e000010a7983 */ /* 0x000f280000300800 */
[----:B-1----:R-:W4:Y:S01]  /*48bd0*/  LDL.LU R9, [R1+0x7e4] ;  /* 0x0007e40001097983 */ /* 0x002f220000300800 */
[----:B--2---:R-:W-:-:S02]  /*48be0*/  FMUL R17, R29, R17 ;  /* 0x000000111d117220 */ /* 0x004fc40000400000 */
[C---:B---3--:R-:W-:Y:S02]  /*48bf0*/  FMUL R8, R29.reuse, R6 ;  /* 0x000000061d087220 */ /* 0x048fe40000400000 */
[----:B------:R-:W2:Y:S04]  /*48c00*/  LDL.LU R6, [R1+0x7f0] ;  /* 0x0007f00001067983 */ /* 0x000ea80000300800 */
[----:B------:R-:W-:Y:S04]  /*48c10*/  STL [R1+0x220], R17 ;  /* 0x0002201101007387 */ /* 0x000fe80000100800 */
[----:B------:R0:W-:Y:S04]  /*48c20*/  STL [R1+0x224], R8 ;  /* 0x0002240801007387 */ /* 0x0001e80000100800 */
[----:B0-----:R-:W3:Y:S01]  /*48c30*/  LDL.LU R8, [R1+0x7f4] ;  /* 0x0007f40001087983 */ /* 0x001ee20000300800 */
[----:B------:R-:W-:-:S02]  /*48c40*/  FMUL R16, R29, R16 ;  /* 0x000000101d107220 */ /* 0x000fc40000400000 */
[C---:B------:R-:W-:Y:S02]  /*48c50*/  FMUL R15, R29.reuse, R15 ;  /* 0x0000000f1d0f7220 */ /* 0x040fe40000400000 */
[C---:B------:R-:W-:Y:S01]  /*48c60*/  FMUL R14, R29.reuse, R14 ;  /* 0x0000000e1d0e7220 */ /* 0x040fe20000400000 */
[----:B------:R0:W-:Y:S01]  /*48c70*/  STL [R1+0x250], R16 ;  /* 0x0002501001007387 */ /* 0x0001e20000100800 */
[----:B------:R-:W-:-:S03]  /*48c80*/  FMUL R13, R29, R13 ;  /* 0x0000000d1d0d7220 */ /* 0x000fc60000400000 */
[----:B------:R1:W-:Y:S04]  /*48c90*/  STL [R1+0x254], R15 ;  /* 0x0002540f01007387 */ /* 0x0003e80000100800 */
[----:B------:R-:W3:Y:S04]  /*48ca0*/  LDL.LU R17, [R1+0x800] ;  /* 0x0008000001117983 */ /* 0x000ee80000300800 */
[----:B------:R1:W-:Y:S04]  /*48cb0*/  STL [R1+0x280], R14 ;  /* 0x0002800e01007387 */ /* 0x0003e80000100800 */
[----:B0-----:R-:W3:Y:S04]  /*48cc0*/  LDL.LU R16, [R1+0x804] ;  /* 0x0008040001107983 */ /* 0x001ee80000300800 */
[----:B------:R0:W-:Y:S04]  /*48cd0*/  STL [R1+0x284], R13 ;  /* 0x0002840d01007387 */ /* 0x0001e80000100800 */
[----:B------:R-:W-:Y:S04]  /*48ce0*/  STL [R1+0x4f4], R25 ;  /* 0x0004f41901007387 */ /* 0x000fe80000100800 */
[----:B-1----:R-:W3:Y:S04]  /*48cf0*/  LDL.LU R15, [R1+0x4c8] ;  /* 0x0004c800010f7983 */ /* 0x002ee80000300800 */
[----:B------:R-:W3:Y:S04]  /*48d00*/  LDL.LU R14, [R1+0x4cc] ;  /* 0x0004cc00010e7983 */ /* 0x000ee80000300800 */
[----:B------:R-:W-:Y:S01]  /*48d10*/  STL [R1+0x4f0], R21 ;  /* 0x0004f01501007387 */ /* 0x000fe20000100800 */
[----:B----4-:R-:W-:-:S02]  /*48d20*/  FMUL R12, R29, R12 ;  /* 0x0000000c1d0c7220 */ /* 0x010fc40000400000 */
[----:B------:R-:W-:-:S03]  /*48d30*/  FMUL R11, R29, R11 ;  /* 0x0000000b1d0b7220 */ /* 0x000fc60000400000 */
[----:B------:R1:W-:Y:S01]  /*48d40*/  STL [R1+0x2b0], R12 ;  /* 0x0002b00c01007387 */ /* 0x0003e20000100800 */
[----:B------:R-:W-:-:S03]  /*48d50*/  FMUL R10, R29, R10 ;  /* 0x0000000a1d0a7220 */ /* 0x000fc60000400000 */
[----:B------:R4:W-:Y:S01]  /*48d60*/  STL [R1+0x2b4], R11 ;  /* 0x0002b40b01007387 */ /* 0x0009e20000100800 */
[----:B------:R-:W-:-:S03]  /*48d70*/  FMUL R9, R29, R9 ;  /* 0x000000091d097220 */ /* 0x000fc60000400000 */
[----:B------:R-:W-:Y:S04]  /*48d80*/  STL [R1+0x2e0], R10 ;  /* 0x0002e00a01007387 */ /* 0x000fe80000100800 */
[----:B------:R2:W-:Y:S04]  /*48d90*/  STL [R1+0x2e4], R9 ;  /* 0x0002e40901007387 */ /* 0x0005e80000100800 */
[----:B0-----:R-:W3:Y:S04]  /*48da0*/  LDL.LU R13, [R1+0x4d8] ;  /* 0x0004d800010d7983 */ /* 0x001ee80000300800 */
[----:B-1----:R-:W3:Y:S04]  /*48db0*/  LDL.LU R12, [R1+0x4dc] ;  /* 0x0004dc00010c7983 */ /* 0x002ee80000300800 */
[----:B----4-:R-:W4:Y:S01]  /*48dc0*/  LDL.LU R11, [R1+0x4e8] ;  /* 0x0004e800010b7983 */ /* 0x010f220000300800 */
[----:B--2---:R-:W-:-:S05]  /*48dd0*/  FMUL R9, R29, R6 ;  /* 0x000000061d097220 */ /* 0x004fca0000400000 */
[----:B------:R0:W-:Y:S04]  /*48de0*/  STL [R1+0x300], R9 ;  /* 0x0003000901007387 */ /* 0x0001e80000100800 */
[----:B------:R-:W2:Y:S04]  /*48df0*/  LDL.LU R10, [R1+0x4ec] ;  /* 0x0004ec00010a7983 */ /* 0x000ea80000300800 */
[----:B0-----:R-:W2:Y:S01]  /*48e00*/  LDL.LU R9, [R1+0x7c8] ;  /* 0x0007c80001097983 */ /* 0x001ea20000300800 */
[----:B---3--:R-:W-:-:S03]  /*48e10*/  FMUL R18, R29, R8 ;  /* 0x000000081d127220 */ /* 0x008fc60000400000 */
[----:B------:R-:W3:Y:S04]  /*48e20*/  LDL.LU R8, [R1+0x7cc] ;  /* 0x0007cc0001087983 */ /* 0x000ee80000300800 */
[----:B------:R-:W0:Y:S02]  /*48e30*/  S2R R24, SR_TID.X ;  /* 0x0000000000187919 */ /* 0x000e240000002100 */
[----:B0-----:R-:W-:-:S04]  /*48e40*/  LOP3.LUT R24, R24, 0x1c, RZ, 0xc0, !PT ;  /* 0x0000001c18187812 */ /* 0x001fc800078ec0ff */
[----:B------:R-:W-:-:S04]  /*48e50*/  LEA.HI R24, R24, 0x28, RZ, 0x1e ;  /* 0x0000002818187811 */ /* 0x000fc800078ff0ff */
[----:B------:R-:W-:-:S05]  /*48e60*/  SHF.L.U32 R24, R24, 0x5, RZ ;  /* 0x0000000518187819 */ /* 0x000fca00000006ff */
[----:B------:R0:W1:Y:S04]  /*48e70*/  LDS R0, [R24+0x20000] ;  /* 0x0200000018007984 */ /* 0x0000680000000800 */
[----:B0-----:R-:W0:Y:S01]  /*48e80*/  S2R R24, SR_TID.X ;  /* 0x0000000000187919 */ /* 0x001e220000002100 */
[C---:B------:R-:W-:Y:S02]  /*48e90*/  FMUL R17, R29.reuse, R17 ;  /* 0x000000111d117220 */ /* 0x040fe40000400000 */
[----:B------:R-:W-:Y:S01]  /*48ea0*/  FMUL R16, R29, R16 ;  /* 0x000000101d107220 */ /* 0x000fe20000400000 */
[----:B------:R-:W-:Y:S01]  /*48eb0*/  STL [R1+0x304], R18 ;  /* 0x0003041201007387 */ /* 0x000fe20000100800 */
[C---:B------:R-:W-:Y:S02]  /*48ec0*/  FMUL R15, R2.reuse, R15 ;  /* 0x0000000f020f7220 */ /* 0x040fe40000400000 */
[----:B------:R-:W-:Y:S01]  /*48ed0*/  FMUL R14, R2, R14 ;  /* 0x0000000e020e7220 */ /* 0x000fe20000400000 */
[----:B------:R-:W-:Y:S01]  /*48ee0*/  STL [R1+0x320], R17 ;  /* 0x0003201101007387 */ /* 0x000fe20000100800 */
[----:B0-----:R-:W-:-:S04]  /*48ef0*/  LOP3.LUT R24, R24, 0x1c, RZ, 0xc0, !PT ;  /* 0x0000001c18187812 */ /* 0x001fc800078ec0ff */
[----:B------:R-:W-:-:S05]  /*48f00*/  LEA.HI R24, R24, 0x30, RZ, 0x1e ;  /* 0x0000003018187811 */ /* 0x000fca00078ff0ff */
[----:B------:R-:W-:Y:S01]  /*48f10*/  IMAD.SHL.U32 R24, R24, 0x20, RZ ;  /* 0x0000002018187824 */ /* 0x000fe200078e00ff */
[----:B------:R-:W-:Y:S04]  /*48f20*/  STL [R1+0x324], R16 ;  /* 0x0003241001007387 */ /* 0x000fe80000100800 */
[----:B------:R0:W1:Y:S04]  /*48f30*/  LDS R6, [R24+0x20000] ;  /* 0x0200000018067984 */ /* 0x0000680000000800 */
[----:B0-----:R-:W3:Y:S04]  /*48f40*/  LDL.LU R24, [R1+0x7d8] ;  /* 0x0007d80001187983 */ /* 0x001ee80000300800 */
[----:B------:R0:W-:Y:S01]  /*48f50*/  STL [R1+0x1a8], R15 ;  /* 0x0001a80f01007387 */ /* 0x0001e20000100800 */
[----:B------:R-:W-:-:S03]  /*48f60*/  FMUL R18, R2, R13 ;  /* 0x0000000d02127220 */ /* 0x000fc60000400000 */
[----:B------:R-:W3:Y:S04]  /*48f70*/  LDL.LU R17, [R1+0x7dc] ;  /* 0x0007dc0001117983 */ /* 0x000ee80000300800 */
[----:B------:R4:W-:Y:S04]  /*48f80*/  STL [R1+0x1ac], R14 ;  /* 0x0001ac0e01007387 */ /* 0x0009e80000100800 */
[----:B------:R-:W3:Y:S01]  /*48f90*/  LDL.LU R16, [R1+0x7e8] ;  /* 0x0007e80001107983 */ /* 0x000ee20000300800 */
[----:B0-----:R-:W-:-:S03]  /*48fa0*/  FMUL R15, R2, R12 ;  /* 0x0000000c020f7220 */ /* 0x001fc60000400000 */
[----:B----4-:R-:W4:Y:S04]  /*48fb0*/  LDL.LU R14, [R1+0x7ec] ;  /* 0x0007ec00010e7983 */ /* 0x010f280000300800 */
[----:B------:R-:W4:Y:S04]  /*48fc0*/  LDL.LU R13, [R1+0x7f8] ;  /* 0x0007f800010d7983 */ /* 0x000f280000300800 */
[----:B------:R-:W-:Y:S04]  /*48fd0*/  STL [R1+0x228], R18 ;  /* 0x0002281201007387 */ /* 0x000fe80000100800 */
[----:B------:R-:W4:Y:S01]  /*48fe0*/  LDL.LU R12, [R1+0x7fc] ;  /* 0x0007fc00010c7983 */ /* 0x000f220000300800 */
[----:B------:R-:W-:-:S03]  /*48ff0*/  FMUL R11, R2, R11 ;  /* 0x0000000b020b7220 */ /* 0x000fc60000400000 */
[----:B------:R0:W-:Y:S04]  /*49000*/  STL [R1+0x22c], R15 ;  /* 0x00022c0f01007387 */ /* 0x0001e80000100800 */
[----:B------:R-:W4:Y:S04]  /*49010*/  LDL.LU R21, [R1+0x808] ;  /* 0x0008080001157983 */ /* 0x000f280000300800 */
[----:B------:R-:W-:Y:S04]  /*49020*/  STL [R1+0x258], R11 ;  /* 0x0002580b01007387 */ /* 0x000fe80000100800 */
[----:B------:R-:W4:Y:S01]  /*49030*/  LDL.LU R20, [R1+0x80c] ;  /* 0x00080c0001147983 */ /* 0x000f220000300800 */
[----:B--2---:R-:W-:-:S02]  /*49040*/  FMUL R10, R2, R10 ;  /* 0x0000000a020a7220 */ /* 0x004fc40000400000 */
[----:B------:R-:W-:-:S03]  /*49050*/  FMUL R9, R2, R9 ;  /* 0x0000000902097220 */ /* 0x000fc60000400000 */
[----:B------:R3:W-:Y:S04]  /*49060*/  STL [R1+0x25c], R10 ;  /* 0x00025c0a01007387 */ /* 0x0007e80000100800 */
[----:B0-----:R-:W1:Y:S04]  /*49070*/  LDL.LU R15, [R1+0xba8] ;  /* 0x000ba800010f7983 */ /* 0x001e680000300800 */
[----:B------:R0:W-:Y:S01]  /*49080*/  STL [R1+0x288], R9 ;  /* 0x0002880901007387 */ /* 0x0001e20000100800 */
[----:B---3--:R-:W-:-:S03]  /*49090*/  FMUL R10, R2, R8 ;  /* 0x00000008020a7220 */ /* 0x008fc60000400000 */
[----:B0-----:R-:W2:Y:S04]  /*490a0*/  LDL.64 R8, [R1+0xfc8] ;  /* 0x000fc80001087983 */ /* 0x001ea80000100a00 */
[----:B------:R0:W-:Y:S04]  /*490b0*/  STL [R1+0x28c], R10 ;  /* 0x00028c0a01007387 */ /* 0x0001e80000100800 */
[----:B------:R-:W3:Y:S04]  /*490c0*/  LDL.64 R18, [R1+0xfb8] ;  /* 0x000fb80001127983 */ /* 0x000ee80000100a00 */
[----:B0-----:R-:W3:Y:S01]  /*490d0*/  LDL.64 R10, [R1+0xfc0] ;  /* 0x000fc000010a7983 */ /* 0x001ee20000100a00 */
[----:B------:R-:W-:-:S02]  /*490e0*/  FMUL R25, R2, R24 ;  /* 0x0000001802197220 */ /* 0x000fc40000400000 */
[----:B------:R-:W-:-:S03]  /*490f0*/  FMUL R17, R2, R17 ;  /* 0x0000001102117220 */ /* 0x000fc60000400000 */
[----:B------:R-:W-:Y:S04]  /*49100*/  STL [R1+0x2b8], R25 ;  /* 0x0002b81901007387 */ /* 0x000fe80000100800 */
[----:B------:R0:W-:Y:S01]  /*49110*/  STL [R1+0x2bc], R17 ;  /* 0x0002bc1101007387 */ /* 0x0001e20000100800 */
[C---:B------:R-:W-:Y:S02]  /*49120*/  FMUL R24, R2.reuse, R16 ;  /* 0x0000001002187220 */ /* 0x040fe40000400000 */
[C---:B----4-:R-:W-:Y:S01]  /*49130*/  FMUL R14, R2.reuse, R14 ;  /* 0x0000000e020e7220 */ /* 0x050fe20000400000 */
[----:B0-----:R-:W4:Y:S01]  /*49140*/  LDL.64 R16, [R1+0xfb0] ;  /* 0x000fb00001107983 */ /* 0x001f220000100a00 */
[----:B------:R-:W-:-:S03]  /*49150*/  FMUL R13, R2, R13 ;  /* 0x0000000d020d7220 */ /* 0x000fc60000400000 */
[----:B------:R-:W-:Y:S04]  /*49160*/  STL [R1+0x2e8], R24 ;  /* 0x0002e81801007387 */ /* 0x000fe80000100800 */
[----:B------:R0:W-:Y:S01]  /*49170*/  STL [R1+0x2ec], R14 ;  /* 0x0002ec0e01007387 */ /* 0x0001e20000100800 */
[----:B------:R-:W-:-:S03]  /*49180*/  FMUL R12, R2, R12 ;  /* 0x0000000c020c7220 */ /* 0x000fc60000400000 */
[----:B0-----:R-:W4:Y:S04]  /*49190*/  LDL.LU R14, [R1+0xbac] ;  /* 0x000bac00010e7983 */ /* 0x001f280000300800 */
[----:B------:R0:W-:Y:S04]  /*491a0*/  STL [R1+0x308], R13 ;  /* 0x0003080d01007387 */ /* 0x0001e80000100800 */
[----:B0-----:R-:W4:Y:S04]  /*491b0*/  LDL.LU R13, [R1+0x480] ;  /* 0x00048000010d7983 */ /* 0x001f280000300800 */
[----:B------:R0:W-:Y:S04]  /*491c0*/  STL [R1+0x30c], R12 ;  /* 0x00030c0c01007387 */ /* 0x0001e80000100800 */
[----:B0-----:R-:W4:Y:S01]  /*491d0*/  LDL.LU R12, [R1+0x484] ;  /* 0x00048400010c7983 */ /* 0x001f220000300800 */
[----:B--2---:R-:W-:-:S05]  /*491e0*/  IMAD.WIDE R8, R23, 0x2, R8 ;  /* 0x0000000217087825 */ /* 0x004fca00078e0208 */
[----:B------:R4:W2:Y:S01]  /*491f0*/  LDG.E.U16 R27, [R8.64] ;  /* 0x00000006081b7981 */ /* 0x0008a2000c1e1500 */
[C---:B------:R-:W-:Y:S02]  /*49200*/  FMUL R21, R2.reuse, R21 ;  /* 0x0000001502157220 */ /* 0x040fe40000400000 */
[----:B------:R-:W-:-:S03]  /*49210*/  FMUL R20, R2, R20 ;  /* 0x0000001402147220 */ /* 0x000fc60000400000 */
[----:B------:R-:W-:Y:S01]  /*49220*/  STL [R1+0x328], R21 ;  /* 0x0003281501007387 */ /* 0x000fe20000100800 */
[----:B-1----:R-:W-:-:S03]  /*49230*/  FFMA R15, R2, R15, R0 ;  /* 0x0000000f020f7223 */ /* 0x002fc60000000000 */
[----:B------:R0:W-:Y:S01]  /*49240*/  STL [R1+0x32c], R20 ;  /* 0x00032c1401007387 */ /* 0x0001e20000100800 */
[----:B---3--:R-:W-:-:S03]  /*49250*/  IMAD.WIDE R10, R23, 0x2, R10 ;  /* 0x00000002170a7825 */ /* 0x008fc600078e020a */
[----:B------:R1:W-:Y:S04]  /*49260*/  STL [R1+0xba8], R15 ;  /* 0x000ba80f01007387 */ /* 0x0003e80000100800 */
[----:B------:R3:W2:Y:S01]  /*49270*/  LDG.E.U16 R26, [R10.64] ;  /* 0x000000060a1a7981 */ /* 0x0006a2000c1e1500 */
[----:B0-----:R-:W-:-:S05]  /*49280*/  IMAD.WIDE R20, R23, 0x2, R18 ;  /* 0x0000000217147825 */ /* 0x001fca00078e0212 */
[----:B------:R0:W2:Y:S04]  /*49290*/  LDG.E.U16 R25, [R20.64] ;  /* 0x0000000614197981 */ /* 0x0000a8000c1e1500 */
[----:B0-----:R-:W2:Y:S04]  /*492a0*/  LDL.LU R20, [R1+0x470] ;  /* 0x0004700001147983 */ /* 0x001ea80000300800 */
[----:B------:R-:W2:Y:S01]  /*492b0*/  LDL.LU R2, [R1+0x474] ;  /* 0x0004740001027983 */ /* 0x000ea20000300800 */
[----:B----4-:R-:W-:-:S05]  /*492c0*/  IMAD.WIDE R8, R23, 0x2, R16 ;  /* 0x0000000217087825 */ /* 0x010fca00078e0210 */
[----:B------:R0:W4:Y:S01]  /*492d0*/  LDG.E.U16 R21, [R8.64] ;  /* 0x0000000608157981 */ /* 0x000122000c1e1500 */
[----:B------:R-:W-:-:S03]  /*492e0*/  FFMA R14, R4, R14, R6 ;  /* 0x0000000e040e7223 */ /* 0x000fc60000000006 */
[----:B------:R-:W4:Y:S04]  /*492f0*/  LDL.LU R6, [R1+0x460] ;  /* 0x0004600001067983 */ /* 0x000f280000300800 */
[----:B------:R1:W-:Y:S01]  /*49300*/  STL [R1+0xbac], R14 ;  /* 0x000bac0e01007387 */ /* 0x0003e20000100800 */
[----:B0-----:R-:W-:-:S05]  /*49310*/  FMUL R9, R4, R13 ;  /* 0x0000000d04097220 */ /* 0x001fca0000400000 */
[----:B------:R0:W-:Y:S04]  /*49320*/  STL [R1+0x290], R9 ;  /* 0x0002900901007387 */ /* 0x0001e80000100800 */
[----:B------:R-:W4:Y:S01]  /*49330*/  LDL.LU R19, [R1+0x464] ;  /* 0x0004640001137983 */ /* 0x000f220000300800 */
[----:B------:R-:W-:-:S05]  /*49340*/  FMUL R8, R4, R12 ;  /* 0x0000000c04087220 */ /* 0x000fca0000400000 */
[----:B------:R0:W-:Y:S04]  /*49350*/  STL [R1+0x294], R8 ;  /* 0x0002940801007387 */ /* 0x0001e80000100800 */
[----:B------:R-:W4:Y:S04]  /*49360*/  LDL.LU R18, [R1+0x450] ;  /* 0x0004500001127983 */ /* 0x000f280000300800 */
[----:B------:R-:W4:Y:S04]  /*49370*/  LDL.LU R17, [R1+0x454] ;  /* 0x0004540001117983 */ /* 0x000f280000300800 */
[----:B------:R-:W4:Y:S04]  /*49380*/  LDL.LU R16, [R1+0x410] ;  /* 0x0004100001107983 */ /* 0x000f280000300800 */
[----:B-1----:R-:W4:Y:S04]  /*49390*/  LDL.LU R15, [R1+0x414] ;  /* 0x00041400010f7983 */ /* 0x002f280000300800 */
[----:B------:R-:W4:Y:S04]  /*493a0*/  LDL.LU R14, [R1+0x400] ;  /* 0x00040000010e7983 */ /* 0x000f280000300800 */
[----:B------:R-:W4:Y:S04]  /*493b0*/  LDL.LU R13, [R1+0x404] ;  /* 0x00040400010d7983 */ /* 0x000f280000300800 */
[----:B------:R-:W4:Y:S04]  /*493c0*/  LDL.LU R12, [R1+0x420] ;  /* 0x00042000010c7983 */ /* 0x000f280000300800 */
[----:B---3--:R-:W3:Y:S04]  /*493d0*/  LDL.LU R11, [R1+0x424] ;  /* 0x00042400010b7983 */ /* 0x008ee80000300800 */
[----:B------:R-:W3:Y:S04]  /*493e0*/  LDL.LU R10, [R1+0x3f0] ;  /* 0x0003f000010a7983 */ /* 0x000ee80000300800 */
[----:B0-----:R-:W3:Y:S04]  /*493f0*/  LDL.LU R9, [R1+0x3f4] ;  /* 0x0003f40001097983 */ /* 0x001ee80000300800 */
[----:B--2---:R-:W-:Y:S04]  /*49400*/  STL [R1+0x4ec], R27 ;  /* 0x0004ec1b01007387 */ /* 0x004fe80000100800 */
[----:B------:R-:W2:Y:S01]  /*49410*/  LDL.LU R8, [R1+0x488] ;  /* 0x0004880001087983 */ /* 0x000ea20000300800 */
[----:B------:R-:W-:-:S02]  /*49420*/  FMUL R20, R4, R20 ;  /* 0x0000001404147220 */ /* 0x000fc40000400000 */
[----:B------:R-:W-:-:S03]  /*49430*/  FMUL R2, R4, R2 ;  /* 0x0000000204027220 */ /* 0x000fc60000400000 */
[----:B------:R-:W-:Y:S04]  /*49440*/  STL [R1+0x2a0], R20 ;  /* 0x0002a01401007387 */ /* 0x000fe80000100800 */
[----:B------:R-:W-:Y:S04]  /*49450*/  STL [R1+0x4e8], R26 ;  /* 0x0004e81a01007387 */ /* 0x000fe80000100800 */
[----:B------:R-:W-:Y:S04]  /*49460*/  STL [R1+0x4e4], R25 ;  /* 0x0004e41901007387 */ /* 0x000fe80000100800 */
[----:B------:R0:W-:Y:S04]  /*49470*/  STL [R1+0x2a4], R2 ;  /* 0x0002a40201007387 */ /* 0x0001e80000100800 */
[----:B0-----:R-:W2:Y:S04]  /*49480*/  LDL.LU R2, [R1+0x48c] ;  /* 0x00048c0001027983 */ /* 0x001ea80000300800 */
[----:B----4-:R-:W-:Y:S01]  /*49490*/  STL [R1+0x4e0], R21 ;  /* 0x0004e01501007387 */ /* 0x010fe20000100800 */
[----:B------:R-:W-:-:S05]  /*494a0*/  FMUL R20, R4, R6 ;  /* 0x0000000604147220 */ /* 0x000fca0000400000 */
[----:B------:R-:W-:Y:S01]  /*494b0*/  STL [R1+0x2d0], R20 ;  /* 0x0002d01401007387 */ /* 0x000fe20000100800 */
[----:B------:R-:W-:-:S05]  /*494c0*/  FMUL R19, R4, R19 ;  /* 0x0000001304137220 */ /* 0x000fca0000400000 */
[----:B------:R-:W-:Y:S01]  /*494d0*/  STL [R1+0x2d4], R19 ;  /* 0x0002d41301007387 */ /* 0x000fe20000100800 */
[C---:B------:R-:W-:Y:S02]  /*494e0*/  FMUL R18, R4.reuse, R18 ;  /* 0x0000001204127220 */ /* 0x040fe40000400000 */
[----:B------:R-:W-:-:S03]  /*494f0*/  FMUL R17, R4, R17 ;  /* 0x0000001104117220 */ /* 0x000fc60000400000 */
[----:B------:R-:W-:Y:S01]  /*49500*/  STL [R1+0x310], R18 ;  /* 0x0003101201007387 */ /* 0x000fe20000100800 */
        /* <DEDUP_REMOVED lines=10> */
[----:B---3--:R-:W-:-:S03]  /*495b0*/  FMUL R11, R4, R11 ;  /* 0x0000000b040b7220 */ /* 0x008fc60000400000 */
[----:B------:R-:W-:Y:S01]  /*495c0*/  STL [R1+0x370], R12 ;  /* 0x0003700c01007387 */ /* 0x000fe20000100800 */
[----:B------:R-:W-:-:S03]  /*495d0*/  FMUL R10, R4, R10 ;  /* 0x0000000a040a7220 */ /* 0x000fc60000400000 */
[----:B------:R0:W-:Y:S04]  /*495e0*/  STL [R1+0x374], R11 ;  /* 0x0003740b01007387 */ /* 0x0001e80000100800 */
[----:B0-----:R-:W3:Y:S04]  /*495f0*/  LDL.LU R11, [R1+0x478] ;  /* 0x00047800010b7983 */ /* 0x001ee80000300800 */
[----:B------:R0:W-:Y:S01]  /*49600*/  STL [R1+0x3a0], R10 ;  /* 0x0003a00a01007387 */ /* 0x0001e20000100800 */
[----:B------:R-:W-:-:S03]  /*49610*/  FMUL R4, R4, R9 ;  /* 0x0000000904047220 */ /* 0x000fc60000400000 */
[----:B0-----:R-:W4:Y:S04]  /*49620*/  LDL.LU R10, [R1+0x47c] ;  /* 0x00047c00010a7983 */ /* 0x001f280000300800 */
[----:B------:R2:W-:Y:S04]  /*49630*/  STL [R1+0x3a4], R4 ;  /* 0x0003a40401007387 */ /* 0x0005e80000100800 */
[----:B------:R-:W4:Y:S01]  /*49640*/  LDL.LU R9, [R1+0x468] ;  /* 0x0004680001097983 */ /* 0x000f220000300800 */
[----:B--2---:R-:W-:-:S05]  /*49650*/  FMUL R4, R3, R8 ;  /* 0x0000000803047220 */ /* 0x004fca0000400000 */
[----:B------:R-:W-:Y:S04]  /*49660*/  STL [R1+0x298], R4 ;  /* 0x0002980401007387 */ /* 0x000fe80000100800 */
[----:B------:R-:W2:Y:S04]  /*49670*/  LDL.LU R8, [R1+0x46c] ;  /* 0x00046c0001087983 */ /* 0x000ea80000300800 */
[----:B------:R-:W0:Y:S02]  /*49680*/  S2R R24, SR_TID.X ;  /* 0x0000000000187919 */ /* 0x000e240000002100 */
[----:B0-----:R-:W-:-:S04]  /*49690*/  LOP3.LUT R24, R24, 0x1c, RZ, 0xc0, !PT ;  /* 0x0000001c18187812 */ /* 0x001fc800078ec0ff */
[----:B------:R-:W-:-:S04]  /*496a0*/  LEA.HI R24, R24, 0x38, RZ, 0x1e ;  /* 0x0000003818187811 */ /* 0x000fc800078ff0ff */
[----:B------:R-:W-:-:S05]  /*496b0*/  SHF.L.U32 R24, R24, 0x5, RZ ;  /* 0x0000000518187819 */ /* 0x000fca00000006ff */
[----:B------:R0:W1:Y:S04]  /*496c0*/  LDS R0, [R24+0x20000] ;  /* 0x0200000018007984 */ /* 0x0000680000000800 */
[----:B0-----:R-:W0:Y:S01]  /*496d0*/  S2R R24, SR_TID.X ;  /* 0x0000000000187919 */ /* 0x001e220000002100 */
[----:B------:R-:W-:-:S05]  /*496e0*/  FMUL R2, R3, R2 ;  /* 0x0000000203027220 */ /* 0x000fca0000400000 */
[----:B------:R0:W-:Y:S04]  /*496f0*/  STL [R1+0x29c], R2 ;  /* 0x00029c0201007387 */ /* 0x0001e80000100800 */
[----:B------:R-:W2:Y:S04]  /*49700*/  LDL.LU R20, [R1+0x458] ;  /* 0x0004580001147983 */ /* 0x000ea80000300800 */
[----:B------:R-:W2:Y:S04]  /*49710*/  LDL.LU R19, [R1+0x45c] ;  /* 0x00045c0001137983 */ /* 0x000ea80000300800 */
[----:B------:R-:W2:Y:S04]  /*49720*/  LDL.LU R18, [R1+0x418] ;  /* 0x0004180001127983 */ /* 0x000ea80000300800 */
[----:B------:R-:W2:Y:S01]  /*49730*/  LDL.LU R17, [R1+0x41c] ;  /* 0x00041c0001117983 */ /* 0x000ea20000300800 */
[----:B0-----:R-:W-:-:S03]  /*49740*/  LOP3.LUT R24, R24, 0x1c, RZ, 0xc0, !PT ;  /* 0x0000001c18187812 */ /* 0x001fc600078ec0ff */
[----:B------:R-:W2:Y:S04]  /*49750*/  LDL.LU R16, [R1+0x408] ;  /* 0x0004080001107983 */ /* 0x000ea80000300800 */
[----:B------:R-:W2:Y:S01]  /*49760*/  LDL.LU R15, [R1+0x40c] ;  /* 0x00040c00010f7983 */ /* 0x000ea20000300800 */
[----:B------:R-:W-:-:S03]  /*49770*/  LEA.HI R24, R24, 0x40, RZ, 0x1e ;  /* 0x0000004018187811 */ /* 0x000fc600078ff0ff */
[----:B------:R-:W2:Y:S04]  /*49780*/  LDL.LU R14, [R1+0x428] ;  /* 0x00042800010e7983 */ /* 0x000ea80000300800 */
[----:B------:R-:W2:Y:S04]  /*49790*/  LDL.LU R13, [R1+0x42c] ;  /* 0x00042c00010d7983 */ /* 0x000ea80000300800 */
[----:B------:R-:W2:Y:S04]  /*497a0*/  LDL.LU R12, [R1+0x3f8] ;  /* 0x0003f800010c7983 */ /* 0x000ea80000300800 */
[----:B------:R-:W2:Y:S01]  /*497b0*/  LDL.LU R4, [R1+0x3fc] ;  /* 0x0003fc0001047983 */ /* 0x000ea20000300800 */
[----:B------:R-:W-:-:S03]  /*497c0*/  IMAD.SHL.U32 R24, R24, 0x20, RZ ;  /* 0x0000002018187824 */ /* 0x000fc600078e00ff */
[----:B------:R-:W1:Y:S04]  /*497d0*/  LDL.LU R2, [R1+0xbb0] ;  /* 0x000bb00001027983 */ /* 0x000e680000300800 */
[----:B------:R3:W0:Y:S02]  /*497e0*/  LDS R6, [R24+0x20000] ;  /* 0x0200000018067984 */ /* 0x0006240000000800 */
[C---:B---3--:R-:W-:Y:S02]  /*497f0*/  FMUL R24, R3.reuse, R11 ;  /* 0x0000000b03187220 */ /* 0x048fe40000400000 */
[C---:B----4-:R-:W-:Y:S02]  /*49800*/  FMUL R21, R3.reuse, R10 ;  /* 0x0000000a03157220 */ /* 0x050fe40000400000 */
[----:B------:R-:W3:Y:S04]  /*49810*/  LDL.64 R10, [R1+0xfa8] ;  /* 0x000fa800010a7983 */ /* 0x000ee80000100a00 */
[----:B------:R4:W-:Y:S04]  /*49820*/  STL [R1+0x2a8], R24 ;  /* 0x0002a81801007387 */ /* 0x0009e80000100800 */
[----:B------:R2:W-:Y:S01]  /*49830*/  STL [R1+0x2ac], R21 ;  /* 0x0002ac1501007387 */ /* 0x0005e20000100800 */
[----:B----4-:R-:W-:-:S02]  /*49840*/  FMUL R24, R3, R9 ;  /* 0x0000000903187220 */ /* 0x010fc40000400000 */
[C---:B--2---:R-:W-:Y:S02]  /*49850*/  FMUL R21, R3.reuse, R8 ;  /* 0x0000000803157220 */ /* 0x044fe40000400000 */
[----:B------:R-:W2:Y:S04]  /*49860*/  LDL.64 R8, [R1+0xfa0] ;  /* 0x000fa00001087983 */ /* 0x000ea80000100a00 */
[----:B------:R-:W-:Y:S04]  /*49870*/  STL [R1+0x2d8], R24 ;  /* 0x0002d81801007387 */ /* 0x000fe80000100800 */
[----:B------:R-:W-:Y:S01]  /*49880*/  STL [R1+0x2dc], R21 ;  /* 0x0002dc1501007387 */ /* 0x000fe20000100800 */
[----:B------:R-:W-:-:S02]  /*49890*/  FMUL R20, R3, R20 ;  /* 0x0000001403147220 */ /* 0x000fc40000400000 */
[----:B------:R-:W-:-:S03]  /*498a0*/  FMUL R19, R3, R19 ;  /* 0x0000001303137220 */ /* 0x000fc60000400000 */
[----:B------:R-:W-:Y:S01]  /*498b0*/  STL [R1+0x318], R20 ;  /* 0x0003181401007387 */ /* 0x000fe20000100800 */
[----:B------:R-:W-:-:S03]  /*498c0*/  FMUL R18, R3, R18 ;  /* 0x0000001203127220 */ /* 0x000fc60000400000 */
[----:B------:R4:W-:Y:S01]  /*498d0*/  STL [R1+0x31c], R19 ;  /* 0x00031c1301007387 */ /* 0x0009e20000100800 */
        /* <DEDUP_REMOVED lines=13> */
[----:B----4-:R-:W4:Y:S01]  /*499b0*/  LDL.LU R19, [R1+0xbb4] ;  /* 0x000bb40001137983 */ /* 0x010f220000300800 */
[----:B-1----:R-:W-:-:S03]  /*499c0*/  FFMA R2, R3, R2, R0 ;  /* 0x0000000203027223 */ /* 0x002fc60000000000 */
[----:B------:R1:W-:Y:S04]  /*499d0*/  STL [R1+0x3a8], R12 ;  /* 0x0003a80c01007387 */ /* 0x0003e80000100800 */
[----:B------:R-:W-:Y:S04]  /*499e0*/  STL [R1+0x3ac], R4 ;  /* 0x0003ac0401007387 */ /* 0x000fe80000100800 */
[----:B0-----:R-:W4:Y:S04]  /*499f0*/  LDL.LU R13, [R1+0x4b0] ;  /* 0x0004b000010d7983 */ /* 0x001f280000300800 */
[----:B-1----:R-:W4:Y:S04]  /*49a00*/  LDL.LU R12, [R1+0x4b4] ;  /* 0x0004b400010c7983 */ /* 0x002f280000300800 */
[----:B------:R3:W-:Y:S02]  /*49a10*/  STL [R1+0xbb0], R2 ;  /* 0x000bb00201007387 */ /* 0x0007e40000100800 */
[----:B---3--:R-:W-:-:S02]  /*49a20*/  IMAD.WIDE R2, R23, 0x2, R10 ;  /* 0x0000000217027825 */ /* 0x008fc400078e020a */
[----:B------:R-:W3:Y:S04]  /*49a30*/  LDL.LU R11, [R1+0x4a0] ;  /* 0x0004a000010b7983 */ /* 0x000ee80000300800 */
[----:B------:R-:W3:Y:S04]  /*49a40*/  LDL.LU R10, [R1+0x4a4] ;  /* 0x0004a400010a7983 */ /* 0x000ee80000300800 */
[----:B------:R-:W3:Y:S04]  /*49a50*/  LDL.LU R18, [R1+0x3c0] ;  /* 0x0003c00001127983 */ /* 0x000ee80000300800 */
[----:B------:R-:W3:Y:S04]  /*49a60*/  LDL.LU R16, [R1+0x3d0] ;  /* 0x0003d00001107983 */ /* 0x000ee80000300800 */
[----:B------:R-:W3:Y:S04]  /*49a70*/  LDL.LU R14, [R1+0x3e0] ;  /* 0x0003e000010e7983 */ /* 0x000ee80000300800 */
[----:B------:R-:W3:Y:S04]  /*49a80*/  LDL.LU R17, [R1+0x3c4] ;  /* 0x0003c40001117983 */ /* 0x000ee80000300800 */
[----:B------:R-:W3:Y:S04]  /*49a90*/  LDL.LU R15, [R1+0x3d4] ;  /* 0x0003d400010f7983 */ /* 0x000ee80000300800 */
[----:B------:R0:W3:Y:S04]  /*49aa0*/  LDG.E.U16 R21, [R2.64] ;  /* 0x0000000602157981 */ /* 0x0000e8000c1e1500 */
[----:B------:R-:W3:Y:S01]  /*49ab0*/  LDL.LU R4, [R1+0x3e4] ;  /* 0x0003e40001047983 */ /* 0x000ee20000300800 */
[----:B--2---:R-:W-:-:S05]  /*49ac0*/  IMAD.WIDE R8, R23, 0x2, R8 ;  /* 0x0000000217087825 */ /* 0x004fca00078e0208 */
[----:B------:R3:W2:Y:S01]  /*49ad0*/  LDG.E.U16 R20, [R8.64] ;  /* 0x0000000608147981 */ /* 0x0006a2000c1e1500 */
[----:B----4-:R-:W-:-:S05]  /*49ae0*/  FFMA R19, R5, R19, R6 ;  /* 0x0000001305137223 */ /* 0x010fca0000000006 */
[----:B------:R-:W-:Y:S01]  /*49af0*/  STL [R1+0xbb4], R19 ;  /* 0x000bb41301007387 */ /* 0x000fe20000100800 */
[----:B0-----:R-:W-:-:S03]  /*49b00*/  FMUL R3, R5, R13 ;  /* 0x0000000d05037220 */ /* 0x001fc60000400000 */
[----:B------:R-:W4:Y:S01]  /*49b10*/  LDL.LU R13, [R1+0x440] ;  /* 0x00044000010d7983 */ /* 0x000f220000300800 */
[----:B------:R-:W-:-:S03]  /*49b20*/  FMUL R2, R5, R12 ;  /* 0x0000000c05027220 */ /* 0x000fc60000400000 */
[----:B------:R0:W-:Y:S04]  /*49b30*/  STL [R1+0x330], R3 ;  /* 0x0003300301007387 */ /* 0x0001e80000100800 */
[----:B------:R-:W4:Y:S04]  /*49b40*/  LDL.LU R12, [R1+0x444] ;  /* 0x00044400010c7983 */ /* 0x000f280000300800 */
[----:B------:R1:W-:Y:S04]  /*49b50*/  STL [R1+0x334], R2 ;  /* 0x0003340201007387 */ /* 0x0003e80000100800 */
[----:B0-----:R-:W4:Y:S04]  /*49b60*/  LDL.LU R3, [R1+0x430] ;  /* 0x0004300001037983 */ /* 0x001f280000300800 */
[----:B-1----:R-:W4:Y:S01]  /*49b70*/  LDL.LU R2, [R1+0x434] ;  /* 0x0004340001027983 */ /* 0x002f220000300800 */
[----:B---3--:R-:W-:-:S03]  /*49b80*/  FMUL R8, R5, R11 ;  /* 0x0000000b05087220 */ /* 0x008fc60000400000 */
[----:B------:R-:W3:Y:S01]  /*49b90*/  LDL.LU R11, [R1+0x3b0] ;  /* 0x0003b000010b7983 */ /* 0x000ee20000300800 */
[----:B------:R-:W-:-:S03]  /*49ba0*/  FMUL R6, R5, R10 ;  /* 0x0000000a05067220 */ /* 0x000fc60000400000 */
[----:B------:R0:W-:Y:S04]  /*49bb0*/  STL [R1+0x350], R8 ;  /* 0x0003500801007387 */ /* 0x0001e80000100800 */
[----:B------:R-:W3:Y:S04]  /*49bc0*/  LDL.LU R10, [R1+0x3b4] ;  /* 0x0003b400010a7983 */ /* 0x000ee80000300800 */
[----:B------:R1:W-:Y:S01]  /*49bd0*/  STL [R1+0x354], R6 ;  /* 0x0003540601007387 */ /* 0x0003e20000100800 */
[----:B------:R-:W-:-:S03]  /*49be0*/  FMUL R16, R5, R16 ;  /* 0x0000001005107220 */ /* 0x000fc60000400000 */
[----:B------:R-:W3:Y:S01]  /*49bf0*/  LDL.LU R9, [R1+0x4b8] ;  /* 0x0004b80001097983 */ /* 0x000ee20000300800 */
[----:B------:R-:W-:-:S03]  /*49c00*/  FMUL R17, R5, R17 ;  /* 0x0000001105117220 */ /* 0x000fc60000400000 */
[----:B0-----:R-:W3:Y:S01]  /*49c10*/  LDL.LU R8, [R1+0x4bc] ;  /* 0x0004bc0001087983 */ /* 0x001ee20000300800 */
[----:B-1----:R-:W-:-:S05]  /*49c20*/  FMUL R6, R5, R18 ;  /* 0x0000001205067220 */ /* 0x002fca0000400000 */
[----:B------:R0:W-:Y:S04]  /*49c30*/  STL [R1+0x3c0], R6 ;  /* 0x0003c00601007387 */ /* 0x0001e80000100800 */
[----:B------:R-:W-:Y:S01]  /*49c40*/  STL [R1+0x3c4], R17 ;  /* 0x0003c41101007387 */ /* 0x000fe20000100800 */
[----:B0-----:R-:W-:-:S03]  /*49c50*/  FMUL R6, R5, R15 ;  /* 0x0000000f05067220 */ /* 0x001fc60000400000 */
[----:B------:R-:W-:Y:S01]  /*49c60*/  STL [R1+0x3d0], R16 ;  /* 0x0003d01001007387 */ /* 0x000fe20000100800 */
[----:B------:R-:W-:-:S03]  /*49c70*/  FMUL R15, R5, R14 ;  /* 0x0000000e050f7220 */ /* 0x000fc60000400000 */
[----:B------:R0:W-:Y:S01]  /*49c80*/  STL [R1+0x3d4], R6 ;  /* 0x0003d40601007387 */ /* 0x0001e20000100800 */
[----:B------:R-:W-:-:S03]  /*49c90*/  FMUL R14, R5, R4 ;  /* 0x00000004050e7220 */ /* 0x000fc60000400000 */
[----:B------:R-:W-:Y:S04]  /*49ca0*/  STL [R1+0x4dc], R21 ;  /* 0x0004dc1501007387 */ /* 0x000fe80000100800 */
[----:B0-----:R-:W3:Y:S04]  /*49cb0*/  LDL.LU R6, [R1+0x4a8] ;  /* 0x0004a80001067983 */ /* 0x001ee80000300800 */
[----:B--2---:R-:W-:Y:S04]  /*49cc0*/  STL [R1+0x4d8], R20 ;  /* 0x0004d81401007387 */ /* 0x004fe80000100800 */
[----:B------:R4:W-:Y:S04]  /*49cd0*/  STL [R1+0x3e0], R15 ;  /* 0x0003e00f01007387 */ /* 0x0009e80000100800 */
[----:B------:R-:W2:Y:S04]  /*49ce0*/  LDL.LU R4, [R1+0x4ac] ;  /* 0x0004ac0001047983 */ /* 0x000ea80000300800 */
[----:B------:R0:W-:Y:S01]  /*49cf0*/  STL [R1+0x3e4], R14 ;  /* 0x0003e40e01007387 */ /* 0x0001e20000100800 */
[----:B----4-:R-:W-:-:S02]  /*49d00*/  FMUL R15, R5, R13 ;  /* 0x0000000d050f7220 */ /* 0x010fc40000400000 */
[----:B0-----:R-:W-:-:S03]  /*49d10*/  FMUL R14, R5, R12 ;  /* 0x0000000c050e7220 */ /* 0x001fc60000400000 */
[----:B------:R-:W-:Y:S04]  /*49d20*/  STL [R1+0x400], R15 ;  /* 0x0004000f01007387 */ /* 0x000fe80000100800 */
[----:B------:R-:W-:Y:S01]  /*49d30*/  STL [R1+0x404], R14 ;  /* 0x0004040e01007387 */ /* 0x000fe20000100800 */
[----:B------:R-:W-:-:S03]  /*49d40*/  FMUL R13, R5, R3 ;  /* 0x00000003050d7220 */ /* 0x000fc60000400000 */
[----:B------:R-:W4:Y:S01]  /*49d50*/  LDL.LU R3, [R1+0x3c8] ;  /* 0x0003c80001037983 */ /* 0x000f220000300800 */
[----:B------:R-:W-:-:S03]  /*49d60*/  FMUL R12, R5, R2 ;  /* 0x00000002050c7220 */ /* 0x000fc60000400000 */
[----:B------:R-:W-:Y:S04]  /*49d70*/  STL [R1+0x420], R13 ;  /* 0x0004200d01007387 */ /* 0x000fe80000100800 */
[----:B------:R-:W4:Y:S04]  /*49d80*/  LDL.LU R2, [R1+0x3cc] ;  /* 0x0003cc0001027983 */ /* 0x000f280000300800 */
[----:B------:R-:W-:Y:S01]  /*49d90*/  STL [R1+0x424], R12 ;  /* 0x0004240c01007387 */ /* 0x000fe20000100800 */
[C---:B---3--:R-:W-:Y:S02]  /*49da0*/  FMUL R11, R5.reuse, R11 ;  /* 0x0000000b050b7220 */ /* 0x048fe40000400000 */
[----:B------:R-:W-:-:S03]  /*49db0*/  FMUL R10, R5, R10 ;  /* 0x0000000a050a7220 */ /* 0x000fc60000400000 */
[----:B------:R-:W-:Y:S04]  /*49dc0*/  STL [R1+0x430], R11 ;  /* 0x0004300b01007387 */ /* 0x000fe80000100800 */
[----:B------:R-:W-:Y:S01]  /*49dd0*/  STL [R1+0x434], R10 ;  /* 0x0004340a01007387 */ /* 0x000fe20000100800 */
[----:B------:R-:W-:-:S03]  /*49de0*/  FMUL R9, R7, R9 ;  /* 0x0000000907097220 */ /* 0x000fc60000400000 */
[----:B------:R-:W3:Y:S01]  /*49df0*/  LDL.LU R19, [R1+0x3d8] ;  /* 0x0003d80001137983 */ /* 0x000ee20000300800 */
[----:B------:R-:W-:-:S03]  /*49e00*/  FMUL R5, R7, R8 ;  /* 0x0000000807057220 */ /* 0x000fc60000400000 */
[----:B------:R0:W-:Y:S04]  /*49e10*/  STL [R1+0x338], R9 ;  /* 0x0003380901007387 */ /* 0x0001e80000100800 */
[----:B------:R-:W3:Y:S04]  /*49e20*/  LDL.LU R18, [R1+0x3dc] ;  /* 0x0003dc0001127983 */ /* 0x000ee80000300800 */
[----:B------:R1:W-:Y:S04]  /*49e30*/  STL [R1+0x33c], R5 ;  /* 0x00033c0501007387 */ /* 0x0003e80000100800 */
[----:B------:R-:W3:Y:S04]  /*49e40*/  LDL.LU R17, [R1+0x3e8] ;  /* 0x0003e80001117983 */ /* 0x000ee80000300800 */
[----:B------:R-:W3:Y:S04]  /*49e50*/  LDL.LU R16, [R1+0x3ec] ;  /* 0x0003ec0001107983 */ /* 0x000ee80000300800 */
[----:B0-----:R-:W3:Y:S04]  /*49e60*/  LDL.LU R9, [R1+0x448] ;  /* 0x0004480001097983 */ /* 0x001ee80000300800 */
[----:B------:R-:W3:Y:S04]  /*49e70*/  LDL.LU R8, [R1+0x44c] ;  /* 0x00044c0001087983 */ /* 0x000ee80000300800 */
[----:B------:R-:W3:Y:S01]  /*49e80*/  LDL.LU R15, [R1+0x438] ;  /* 0x00043800010f7983 */ /* 0x000ee20000300800 */
[----:B-1----:R-:W-:-:S05]  /*49e90*/  FMUL R5, R7, R6 ;  /* 0x0000000607057220 */ /* 0x002fca0000400000 */
[----:B------:R-:W-:Y:S04]  /*49ea0*/  STL [R1+0x358], R5 ;  /* 0x0003580501007387 */ /* 0x000fe80000100800 */
[----:B------:R-:W3:Y:S01]  /*49eb0*/  LDL.LU R14, [R1+0x43c] ;  /* 0x00043c00010e7983 */ /* 0x000ee20000300800 */
[----:B--2---:R-:W-:-:S05]  /*49ec0*/  FMUL R4, R7, R4 ;  /* 0x0000000407047220 */ /* 0x004fca0000400000 */
[----:B------:R0:W-:Y:S04]  /*49ed0*/  STL [R1+0x35c], R4 ;  /* 0x00035c0401007387 */ /* 0x0001e80000100800 */
[----:B------:R-:W2:Y:S04]  /*49ee0*/  LDL.LU R13, [R1+0x3b8] ;  /* 0x0003b800010d7983 */ /* 0x000ea80000300800 */
[----:B------:R-:W2:Y:S04]  /*49ef0*/  LDL.LU R12, [R1+0x3bc] ;  /* 0x0003bc00010c7983 */ /* 0x000ea80000300800 */
[----:B------:R-:W2:Y:S01]  /*49f00*/  LDL.LU R6, [R1+0xbb8] ;  /* 0x000bb80001067983 */ /* 0x000ea20000300800 */
[----:B----4-:R-:W-:-:S05]  /*49f10*/  FMUL R3, R7, R3 ;  /* 0x0000000307037220 */ /* 0x010fca0000400000 */
[----:B------:R1:W-:Y:S01]  /*49f20*/  STL [R1+0x3c8], R3 ;  /* 0x0003c80301007387 */ /* 0x0003e20000100800 */
[----:B0-----:R-:W-:-:S03]  /*49f30*/  FMUL R4, R7, R2 ;  /* 0x0000000207047220 */ /* 0x001fc60000400000 */
[----:B-1----:R-:W4:Y:S04]  /*49f40*/  LDL.64 R2, [R1+0xf98] ;  /* 0x000f980001027983 */ /* 0x002f280000100a00 */
[----:B------:R0:W-:Y:S04]  /*49f50*/  STL [R1+0x3cc], R4 ;  /* 0x0003cc0401007387 */ /* 0x0001e80000100800 */
[----:B------:R-:W4:Y:S04]  /*49f60*/  LDL.64 R10, [R1+0xf88] ;  /* 0x000f8800010a7983 */ /* 0x000f280000100a00 */
[----:B0-----:R-:W4:Y:S01]  /*49f70*/  LDL.64 R4, [R1+0xf90] ;  /* 0x000f900001047983 */ /* 0x001f220000100a00 */
[----:B---3--:R-:W-:-:S02]  /*49f80*/  FMUL R21, R7, R19 ;  /* 0x0000001307157220 */ /* 0x008fc40000400000 */
        /* <DEDUP_REMOVED lines=9> */
[----:B------:R-:W3:Y:S04]  /*4a020*/  LDL.64 R8, [R1+0xf80] ;  /* 0x000f800001087983 */ /* 0x000ee80000100a00 */
[----:B------:R0:W-:Y:S04]  /*4a030*/  STL [R1+0x408], R17 ;  /* 0x0004081101007387 */ /* 0x0001e80000100800 */
[----:B------:R1:W-:Y:S01]  /*4a040*/  STL [R1+0x40c], R16 ;  /* 0x00040c1001007387 */ /* 0x0003e20000100800 */
[C---:B0-----:R-:W-:Y:S02]  /*4a050*/  FMUL R17, R7.reuse, R15 ;  /* 0x0000000f07117220 */ /* 0x041fe40000400000 */
[----:B-1----:R-:W-:-:S02]  /*4a060*/  FMUL R16, R7, R14 ;  /* 0x0000000e07107220 */ /* 0x002fc40000400000 */
[----:B------:R-:W3:Y:S04]  /*4a070*/  LDL.64 R14, [R1+0xf78] ;  /* 0x000f7800010e7983 */ /* 0x000ee80000100a00 */
[----:B------:R-:W-:Y:S04]  /*4a080*/  STL [R1+0x428], R17 ;  /* 0x0004281101007387 */ /* 0x000fe80000100800 */
[----:B------:R0:W-:Y:S04]  /*4a090*/  STL [R1+0x42c], R16 ;  /* 0x00042c1001007387 */ /* 0x0001e80000100800 */
[----:B0-----:R-:W3:Y:S01]  /*4a0a0*/  LDL.64 R16, [R1+0xf70] ;  /* 0x000f700001107983 */ /* 0x001ee20000100a00 */
[----:B--2---:R-:W-:-:S02]  /*4a0b0*/  FMUL R13, R7, R13 ;  /* 0x0000000d070d7220 */ /* 0x004fc40000400000 */
[----:B------:R-:W-:-:S03]  /*4a0c0*/  FMUL R12, R7, R12 ;  /* 0x0000000c070c7220 */ /* 0x000fc60000400000 */
[----:B------:R-:W-:Y:S04]  /*4a0d0*/  STL [R1+0x438], R13 ;  /* 0x0004380d01007387 */ /* 0x000fe80000100800 */
[----:B------:R0:W-:Y:S04]  /*4a0e0*/  STL [R1+0x43c], R12 ;  /* 0x00043c0c01007387 */ /* 0x0001e80000100800 */
[----:B0-----:R-:W2:Y:S01]  /*4a0f0*/  LDL.64 R12, [R1+0xf68] ;  /* 0x000f6800010c7983 */ /* 0x001ea20000100a00 */
[----:B------:R-:W-:-:S04]  /*4a100*/  LOP3.LUT R28, R28, 0x1c, RZ, 0xc0, !PT ;  /* 0x0000001c1c1c7812 */ /* 0x000fc800078ec0ff */
[----:B------:R-:W-:-:S04]  /*4a110*/  LEA.HI R28, R28, 0x48, RZ, 0x1e ;  /* 0x000000481c1c7811 */ /* 0x000fc800078ff0ff */
[----:B------:R-:W-:-:S05]  /*4a120*/  SHF.L.U32 R28, R28, 0x5, RZ ;  /* 0x000000051c1c7819 */ /* 0x000fca00000006ff */
[----:B------:R-:W0:Y:S02]  /*4a130*/  LDS R0, [R28+0x20000] ;  /* 0x020000001c007984 */ /* 0x000e240000000800 */
[----:B0-----:R-:W-:-:S05]  /*4a140*/  FFMA R6, R7, R6, R0 ;  /* 0x0000000607067223 */ /* 0x001fca0000000000 */
[----:B------:R0:W-:Y:S04]  /*4a150*/  STL [R1+0xbb8], R6 ;  /* 0x000bb80601007387 */ /* 0x0001e80000100800 */
[----:B------:R-:W2:Y:S04]  /*4a160*/  LDL.64 R20, [R1+0xf58] ;  /* 0x000f580001147983 */ /* 0x000ea80000100a00 */
[----:B------:R-:W2:Y:S01]  /*4a170*/  LDL.64 R18, [R1+0xf50] ;  /* 0x000f500001127983 */ /* 0x000ea20000100a00 */
[----:B----4-:R-:W-:-:S05]  /*4a180*/  IMAD.WIDE R2, R23, 0x2, R2 ;  /* 0x0000000217027825 */ /* 0x010fca00078e0202 */
[----:B------:R3:W4:Y:S01]  /*4a190*/  LDG.E.U16 R26, [R2.64] ;  /* 0x00000006021a7981 */ /* 0x000722000c1e1500 */
[----:B0-----:R-:W-:-:S03]  /*4a1a0*/  IMAD.WIDE R6, R23, 0x2, R10 ;  /* 0x0000000217067825 */ /* 0x001fc600078e020a */
[----:B------:R-:W4:Y:S01]  /*4a1b0*/  LDL.64 R10, [R1+0xf60] ;  /* 0x000f6000010a7983 */ /* 0x000f220000100a00 */
[----:B------:R-:W-:-:S03]  /*4a1c0*/  IMAD.WIDE R4, R23, 0x2, R4 ;  /* 0x0000000217047825 */ /* 0x000fc600078e0204 */
[----:B------:R0:W4:Y:S04]  /*4a1d0*/  LDG.E.U16 R25, [R6.64] ;  /* 0x0000000606197981 */ /* 0x000128000c1e1500 */
[----:B------:R1:W4:Y:S01]  /*4a1e0*/  LDG.E.U16 R24, [R4.64] ;  /* 0x0000000604187981 */ /* 0x000322000c1e1500 */
[----:B---3--:R-:W-:-:S03]  /*4a1f0*/  IMAD.WIDE R2, R23, 0x2, R8 ;  /* 0x0000000217027825 */ /* 0x008fc600078e0208 */
[----:B------:R-:W3:Y:S04]  /*4a200*/  LDL.64 R8, [R1+0xf48] ;  /* 0x000f480001087983 */ /* 0x000ee80000100a00 */
[----:B------:R2:W3:Y:S01]  /*4a210*/  LDG.E.U16 R28, [R2.64] ;  /* 0x00000006021c7981 */ /* 0x0004e2000c1e1500 */
[----:B-1----:R-:W-:-:S03]  /*4a220*/  IMAD.WIDE R4, R23, 0x2, R14 ;  /* 0x0000000217047825 */ /* 0x002fc600078e020e */
[----:B------:R-:W3:Y:S04]  /*4a230*/  LDL.64 R14, [R1+0xf40] ;  /* 0x000f4000010e7983 */ /* 0x000ee80000100a00 */
[----:B------:R4:W3:Y:S01]  /*4a240*/  LDG.E.U16 R0, [R4.64] ;  /* 0x0000000604007981 */ /* 0x0008e2000c1e1500 */
[----:B--2---:R-:W-:-:S03]  /*4a250*/  IMAD.WIDE R2, R23, 0x2, R12 ;  /* 0x0000000217027825 */ /* 0x004fc600078e020c */
[----:B------:R-:W2:Y:S01]  /*4a260*/  LDL.64 R12, [R1+0xf30] ;  /* 0x000f3000010c7983 */ /* 0x000ea20000100a00 */
[----:B0-----:R-:W-:-:S03]  /*4a270*/  IMAD.WIDE R6, R23, 0x2, R16 ;  /* 0x0000000217067825 */ /* 0x001fc600078e0210 */
[----:B------:R-:W2:Y:S04]  /*4a280*/  LDL.64 R16, [R1+0xf38] ;  /* 0x000f380001107983 */ /* 0x000ea80000100a00 */
[----:B------:R0:W2:Y:S02]  /*4a290*/  LDG.E.U16 R29, [R6.64] ;  /* 0x00000006061d7981 */ /* 0x0000a4000c1e1500 */
[C---:B0-----:R-:W-:Y:S02]  /*4a2a0*/  IMAD.WIDE R6, R23.reuse, 0x2, R20 ;  /* 0x0000000217067825 */ /* 0x041fe400078e0214 */
[----:B------:R0:W2:Y:S02]  /*4a2b0*/  LDG.E.U16 R21, [R2.64] ;  /* 0x0000000602157981 */ /* 0x0000a4000c1e1500 */
[----:B0-----:R-:W-:-:S04]  /*4a2c0*/  IMAD.WIDE R2, R23, 0x2, R18 ;  /* 0x0000000217027825 */ /* 0x001fc800078e0212 */
[C---:B----4-:R-:W-:Y:S02]  /*4a2d0*/  IMAD.WIDE R4, R23.reuse, 0x2, R10 ;  /* 0x0000000217047825 */ /* 0x050fe400078e020a */
[----:B------:R-:W4:Y:S04]  /*4a2e0*/  LDL.64 R10, [R1+0xf28] ;  /* 0x000f2800010a7983 */ /* 0x000f280000100a00 */
[----:B------:R3:W4:Y:S04]  /*4a2f0*/  LDG.E.U16 R27, [R4.64] ;  /* 0x00000006041b7981 */ /* 0x000728000c1e1500 */
[----:B------:R0:W-:Y:S04]  /*4a300*/  STL [R1+0x4d4], R26 ;  /* 0x0004d41a01007387 */ /* 0x0001e80000100800 */
[----:B0-----:R0:W4:Y:S01]  /*4a310*/  LDG.E.U16 R26, [R6.64] ;  /* 0x00000006061a7981 */ /* 0x001122000c1e1500 */
[----:B---3--:R-:W-:-:S03]  /*4a320*/  IMAD.WIDE R4, R23, 0x2, R8 ;  /* 0x0000000217047825 */ /* 0x008fc600078e0208 */
[----:B------:R-:W3:Y:S04]  /*4a330*/  LDL.64 R8, [R1+0xf20] ;  /* 0x000f200001087983 */ /* 0x000ee80000100a00 */
[----:B------:R1:W-:Y:S04]  /*4a340*/  STL [R1+0x4d0], R24 ;  /* 0x0004d01801007387 */ /* 0x0003e80000100800 */
[----:B-1----:R1:W3:Y:S01]  /*4a350*/  LDG.E.U16 R24, [R2.64] ;  /* 0x0000000602187981 */ /* 0x0022e2000c1e1500 */
[----:B0-----:R-:W-:-:S03]  /*4a360*/  IMAD.WIDE R6, R23, 0x2, R14 ;  /* 0x0000000217067825 */ /* 0x001fc600078e020e */
[----:B------:R-:W3:Y:S04]  /*4a370*/  LDL.64 R14, [R1+0xf18] ;  /* 0x000f1800010e7983 */ /* 0x000ee80000100a00 */
[----:B------:R0:W-:Y:S04]  /*4a380*/  STL [R1+0x4cc], R25 ;  /* 0x0004cc1901007387 */ /* 0x0001e80000100800 */
[----:B------:R-:W3:Y:S04]  /*4a390*/  LDL.64 R18, [R1+0xf10] ;  /* 0x000f100001127983 */ /* 0x000ee80000100a00 */
[----:B------:R1:W-:Y:S04]  /*4a3a0*/  STL [R1+0x4c8], R28 ;  /* 0x0004c81c01007387 */ /* 0x0003e80000100800 */
[----:B0-----:R2:W3:Y:S04]  /*4a3b0*/  LDG.E.U16 R25, [R4.64] ;  /* 0x0000000604197981 */ /* 0x0014e8000c1e1500 */
[----:B-1----:R4:W3:Y:S01]  /*4a3c0*/  LDG.E.U16 R28, [R6.64] ;  /* 0x00000006061c7981 */ /* 0x0028e2000c1e1500 */
[----:B--2---:R-:W-:-:S03]  /*4a3d0*/  IMAD.WIDE R4, R23, 0x2, R12 ;  /* 0x0000000217047825 */ /* 0x004fc600078e020c */
[----:B------:R-:W2:Y:S01]  /*4a3e0*/  LDL.64 R12, [R1+0xf08] ;  /* 0x000f0800010c7983 */ /* 0x000ea20000100a00 */
[----:B------:R-:W-:-:S03]  /*4a3f0*/  IMAD.WIDE R2, R23, 0x2, R16 ;  /* 0x0000000217027825 */ /* 0x000fc600078e0210 */
[----:B------:R0:W-:Y:S04]  /*4a400*/  STL [R1+0x4c4], R0 ;  /* 0x0004c40001007387 */ /* 0x0001e80000100800 */
[----:B0-----:R3:W2:Y:S01]  /*4a410*/  LDG.E.U16 R0, [R2.64] ;  /* 0x0000000602007981 */ /* 0x0016a2000c1e1500 */
[----:B----4-:R-:W-:-:S03]  /*4a420*/  IMAD.WIDE R6, R23, 0x2, R10 ;  /* 0x0000000217067825 */ /* 0x010fc600078e020a */
[----:B------:R-:W4:Y:S04]  /*4a430*/  LDL.64 R10, [R1+0xf00] ;  /* 0x000f0000010a7983 */ /* 0x000f280000100a00 */
[----:B------:R0:W-:Y:S04]  /*4a440*/  STL [R1+0x4c0], R29 ;  /* 0x0004c01d01007387 */ /* 0x0001e80000100800 */
[----:B------:R1:W-:Y:S04]  /*4a450*/  STL [R1+0x4bc], R21 ;  /* 0x0004bc1501007387 */ /* 0x0003e80000100800 */
[----:B0-----:R0:W4:Y:S04]  /*4a460*/  LDG.E.U16 R29, [R4.64] ;  /* 0x00000006041d7981 */ /* 0x001128000c1e1500 */
[----:B-1----:R-:W4:Y:S04]  /*4a470*/  LDL.64 R20, [R1+0xef8] ;  /* 0x000ef80001147983 */ /* 0x002f280000100a00 */
[----:B------:R1:W-:Y:S04]  /*4a480*/  STL [R1+0x4b8], R27 ;  /* 0x0004b81b01007387 */ /* 0x0003e80000100800 */
[----:B------:R-:W4:Y:S04]  /*4a490*/  LDL.64 R16, [R1+0xef0] ;  /* 0x000ef00001107983 */ /* 0x000f280000100a00 */
[----:B-1----:R1:W4:Y:S01]  /*4a4a0*/  LDG.E.U16 R27, [R6.64] ;  /* 0x00000006061b7981 */ /* 0x002322000c1e1500 */
[----:B---3--:R-:W-:-:S03]  /*4a4b0*/  IMAD.WIDE R2, R23, 0x2, R8 ;  /* 0x0000000217027825 */ /* 0x008fc600078e0208 */
[----:B------:R-:W3:Y:S01]  /*4a4c0*/  LDL.64 R8, [R1+0xee8] ;  /* 0x000ee80001087983 */ /* 0x000ee20000100a00 */
[----:B0-----:R-:W-:-:S03]  /*4a4d0*/  IMAD.WIDE R4, R23, 0x2, R14 ;  /* 0x0000000217047825 */ /* 0x001fc600078e020e */
[----:B------:R-:W3:Y:S04]  /*4a4e0*/  LDL.64 R14, [R1+0xee0] ;  /* 0x000ee000010e7983 */ /* 0x000ee80000100a00 */
[----:B------:R0:W-:Y:S04]  /*4a4f0*/  STL [R1+0x4b4], R26 ;  /* 0x0004b41a01007387 */ /* 0x0001e80000100800 */
[----:B------:R1:W-:Y:S04]  /*4a500*/  STL [R1+0x4b0], R24 ;  /* 0x0004b01801007387 */ /* 0x0003e80000100800 */
[----:B0-----:R2:W3:Y:S04]  /*4a510*/  LDG.E.U16 R26, [R2.64] ;  /* 0x00000006021a7981 */ /* 0x0014e8000c1e1500 */
[----:B------:R0:W-:Y:S01]  /*4a520*/  STL [R1+0x4ac], R25 ;  /* 0x0004ac1901007387 */ /* 0x0001e20000100800 */
[----:B-1----:R-:W-:-:S03]  /*4a530*/  IMAD.WIDE R6, R23, 0x2, R18 ;  /* 0x0000000217067825 */ /* 0x002fc600078e0212 */
[----:B------:R4:W3:Y:S04]  /*4a540*/  LDG.E.U16 R24, [R4.64] ;  /* 0x0000000604187981 */ /* 0x0008e8000c1e1500 */
[----:B------:R-:W3:Y:S04]  /*4a550*/  LDL.64 R18, [R1+0xed8] ;  /* 0x000ed80001127983 */ /* 0x000ee80000100a00 */
[----:B0-----:R0:W3:Y:S01]  /*4a560*/  LDG.E.U16 R25, [R6.64] ;  /* 0x0000000606197981 */ /* 0x0010e2000c1e1500 */
[----:B--2---:R-:W-:-:S03]  /*4a570*/  IMAD.WIDE R2, R23, 0x2, R12 ;  /* 0x0000000217027825 */ /* 0x004fc600078e020c */
[----:B------:R-:W2:Y:S01]  /*4a580*/  LDL.64 R12, [R1+0xed0] ;  /* 0x000ed000010c7983 */ /* 0x000ea20000100a00 */
[----:B----4-:R-:W-:-:S03]  /*4a590*/  IMAD.WIDE R4, R23, 0x2, R10 ;  /* 0x0000000217047825 */ /* 0x010fc600078e020a */
[----:B------:R-:W4:Y:S04]  /*4a5a0*/  LDL.64 R10, [R1+0xec8] ;  /* 0x000ec800010a7983 */ /* 0x000f280000100a00 */
[----:B------:R1:W-:Y:S04]  /*4a5b0*/  STL [R1+0x4a8], R28 ;  /* 0x0004a81c01007387 */ /* 0x0003e80000100800 */
[----:B------:R0:W-:Y:S04]  /*4a5c0*/  STL [R1+0x4a4], R0 ;  /* 0x0004a40001007387 */ /* 0x0001e80000100800 */
[----:B-1----:R3:W4:Y:S01]  /*4a5d0*/  LDG.E.U16 R28, [R4.64] ;  /* 0x00000006041c7981 */ /* 0x002722000c1e1500 */
[----:B0-----:R-:W-:-:S03]  /*4a5e0*/  IMAD.WIDE R6, R23, 0x2, R20 ;  /* 0x0000000217067825 */ /* 0x001fc600078e0214 */
[----:B------:R0:W4:Y:S04]  /*4a5f0*/  LDG.E.U16 R21, [R2.64] ;  /* 0x0000000602157981 */ /* 0x000128000c1e1500 */
[----:B------:R1:W4:Y:S01]  /*4a600*/  LDG.E.U16 R0, [R6.64] ;  /* 0x0000000606007981 */ /* 0x000322000c1e1500 */
[----:B0-----:R-:W-:-:S04]  /*4a610*/  IMAD.WIDE R2, R23, 0x2, R16 ;  /* 0x0000000217027825 */ /* 0x001fc800078e0210 */
[C---:B---3--:R-:W-:Y:S02]  /*4a620*/  IMAD.WIDE R4, R23.reuse, 0x2, R8 ;  /* 0x0000000217047825 */ /* 0x048fe400078e0208 */
[----:B------:R-:W3:Y:S04]  /*4a630*/  LDL.64 R8, [R1+0xec0] ;  /* 0x000ec00001087983 */ /* 0x000ee80000100a00 */
[----:B------:R0:W-:Y:S04]  /*4a640*/  STL [R1+0x4a0], R29 ;  /* 0x0004a01d01007387 */ /* 0x0001e80000100800 */
[----:B0-----:R0:W3:Y:S01]  /*4a650*/  LDG.E.U16 R29, [R2.64] ;  /* 0x00000006021d7981 */ /* 0x0010e2000c1e1500 */
[----:B-1----:R-:W-:-:S03]  /*4a660*/  IMAD.WIDE R6, R23, 0x2, R14 ;  /* 0x0000000217067825 */ /* 0x002fc600078e020e */
[----:B------:R-:W3:Y:S04]  /*4a670*/  LDL.64 R14, [R1+0xeb8] ;  /* 0x000eb800010e7983 */ /* 0x000ee80000100a00 */
[----:B------:R1:W-:Y:S04]  /*4a680*/  STL [R1+0x49c], R27 ;  /* 0x00049c1b01007387 */ /* 0x0003e80000100800 */
[----:B------:R-:W3:Y:S04]  /*4a690*/  LDL.64 R16, [R1+0xeb0] ;  /* 0x000eb00001107983 */ /* 0x000ee80000100a00 */
[----:B------:R0:W-:Y:S04]  /*4a6a0*/  STL [R1+0x498], R26 ;  /* 0x0004981a01007387 */ /* 0x0001e80000100800 */
[----:B-1----:R2:W3:Y:S04]  /*4a6b0*/  LDG.E.U16 R27, [R4.64] ;  /* 0x00000006041b7981 */ /* 0x0024e8000c1e1500 */
[----:B0-----:R4:W3:Y:S01]  /*4a6c0*/  LDG.E.U16 R26, [R6.64] ;  /* 0x00000006061a7981 */ /* 0x0018e2000c1e1500 */
        /* <DEDUP_REMOVED lines=8> */
[----:B0-----:R0:W4:Y:S04]  /*4a750*/  LDG.E.U16 R25, [R4.64] ;  /* 0x0000000604197981 */ /* 0x001128000c1e1500 */
[----:B------:R1:W-:Y:S04]  /*4a760*/  STL [R1+0x488], R21 ;  /* 0x0004881501007387 */ /* 0x0003e80000100800 */
        /* <DEDUP_REMOVED lines=76> */
[----:B------:R-:W3:Y:S02]  /*4ac30*/  LDL.64 R8, [R1+0xe00] ;  /* 0x000e000001087983 */ /* 0x000ee40000100a00 */
[C---:B-1----:R-:W-:Y:S02]  /*4ac40*/  IMAD.WIDE R6, R23.reuse, 0x2, R14 ;  /* 0x0000000217067825 */ /* 0x042fe400078e020e */
[----:B------:R-:W3:Y:S04]  /*4ac50*/  LDL.64 R14, [R1+0xdf8] ;  /* 0x000df800010e7983 */ /* 0x000ee80000100a00 */
[----:B------:R0:W-:Y:S04]  /*4ac60*/  STL [R1+0x41c], R27 ;  /* 0x00041c1b01007387 */ /* 0x0001e80000100800 */
[----:B------:R1:W-:Y:S04]  /*4ac70*/  STL [R1+0x418], R26 ;  /* 0x0004181a01007387 */ /* 0x0003e80000100800 */
[----:B------:R-:W3:Y:S04]  /*4ac80*/  LDL.64 R16, [R1+0xdf0] ;  /* 0x000df00001107983 */ /* 0x000ee80000100a00 */
[----:B0-----:R0:W3:Y:S04]  /*4ac90*/  LDG.E.U16 R27, [R2.64] ;  /* 0x00000006021b7981 */ /* 0x0010e8000c1e1500 */
[----:B-1----:R2:W3:Y:S04]  /*4aca0*/  LDG.E.U16 R26, [R4.64] ;  /* 0x00000006041a7981 */ /* 0x0024e8000c1e1500 */
[----:B------:R1:W-:Y:S01]  /*4acb0*/  STL [R1+0x414], R24 ;  /* 0x0004141801007387 */ /* 0x0003e20000100800 */
[----:B0-----:R-:W-:-:S03]  /*4acc0*/  IMAD.WIDE R2, R23, 0x2, R18 ;  /* 0x0000000217027825 */ /* 0x001fc600078e0212 */
[----:B-1----:R4:W3:Y:S01]  /*4acd0*/  LDG.E.U16 R24, [R6.64] ;  /* 0x0000000606187981 */ /* 0x0028e2000c1e1500 */
[----:B--2---:R-:W-:-:S03]  /*4ace0*/  IMAD.WIDE R4, R23, 0x2, R12 ;  /* 0x0000000217047825 */ /* 0x004fc600078e020c */
[----:B------:R-:W2:Y:S04]  /*4acf0*/  LDL.64 R12, [R1+0xde8] ;  /* 0x000de800010c7983 */ /* 0x000ea80000100a00 */
        /* <DEDUP_REMOVED lines=16> */
[----:B0-----:R2:W3:Y:S04]  /*4ae00*/  LDG.E.U16 R29, [R2.64] ;  /* 0x00000006021d7981 */ /* 0x0014e8000c1e1500 */
[----:B------:R0:W-:Y:S04]  /*4ae10*/  STL [R1+0x3bc], R27 ;  /* 0x0003bc1b01007387 */ /* 0x0001e80000100800 */
[----:B------:R0:W-:Y:S01]  /*4ae20*/  STL [R1+0x3b8], R26 ;  /* 0x0003b81a01007387 */ /* 0x0001e20000100800 */
[----:B-1----:R-:W-:-:S03]  /*4ae30*/  IMAD.WIDE R6, R23, 0x2, R16 ;  /* 0x0000000217067825 */ /* 0x002fc600078e0210 */
[----:B------:R-:W3:Y:S04]  /*4ae40*/  LDL.64 R16, [R1+0xd70] ;  /* 0x000d700001107983 */ /* 0x000ee80000100a00 */
[----:B0-----:R4:W3:Y:S04]  /*4ae50*/  LDG.E.U16 R27, [R4.64] ;  /* 0x00000006041b7981 */ /* 0x0018e8000c1e1500 */
[----:B------:R0:W3:Y:S01]  /*4ae60*/  LDG.E.U16 R26, [R6.64] ;  /* 0x00000006061a7981 */ /* 0x0000e2000c1e1500 */
[----:B--2---:R-:W-:-:S03]  /*4ae70*/  IMAD.WIDE R2, R23, 0x2, R12 ;  /* 0x0000000217027825 */ /* 0x004fc600078e020c */
[----:B------:R-:W2:Y:S01]  /*4ae80*/  LDL.64 R12, [R1+0xd50] ;  /* 0x000d5000010c7983 */ /* 0x000ea20000100a00 */
[----:B----4-:R-:W-:-:S03]  /*4ae90*/  IMAD.WIDE R4, R23, 0x2, R10 ;  /* 0x0000000217047825 */ /* 0x010fc600078e020a */
[----:B------:R-:W4:Y:S04]  /*4aea0*/  LDL.64 R10, [R1+0xd30] ;  /* 0x000d3000010a7983 */ /* 0x000f280000100a00 */
[----:B------:R1:W-:Y:S01]  /*4aeb0*/  STL [R1+0x3b4], R24 ;  /* 0x0003b41801007387 */ /* 0x0003e20000100800 */
[----:B0-----:R-:W-:-:S03]  /*4aec0*/  IMAD.WIDE R6, R23, 0x2, R20 ;  /* 0x0000000217067825 */ /* 0x001fc600078e0214 */
[----:B------:R3:W4:Y:S04]  /*4aed0*/  LDG.E.U16 R20, [R2.64] ;  /* 0x0000000602147981 */ /* 0x000728000c1e1500 */
[----:B------:R0:W4:Y:S04]  /*4aee0*/  LDG.E.U16 R21, [R4.64] ;  /* 0x0000000604157981 */ /* 0x000128000c1e1500 */
[----:B-1----:R1:W4:Y:S01]  /*4aef0*/  LDG.E.U16 R24, [R6.64] ;  /* 0x0000000606187981 */ /* 0x002322000c1e1500 */
[----:B0-----:R-:W-:-:S03]  /*4af00*/  IMAD.WIDE R4, R23, 0x2, R18 ;  /* 0x0000000217047825 */ /* 0x001fc600078e0212 */
[----:B------:R-:W4:Y:S01]  /*4af10*/  LDL.64 R18, [R1+0xcf0] ;  /* 0x000cf00001127983 */ /* 0x000f220000100a00 */
[----:B---3--:R-:W-:-:S03]  /*4af20*/  IMAD.WIDE R2, R23, 0x2, R8 ;  /* 0x0000000217027825 */ /* 0x008fc600078e0208 */
[----:B------:R-:W3:Y:S01]  /*4af30*/  LDL.64 R8, [R1+0xd10] ;  /* 0x000d100001087983 */ /* 0x000ee20000100a00 */
[----:B-1----:R-:W-:-:S03]  /*4af40*/  IMAD.WIDE R6, R23, 0x2, R14 ;  /* 0x0000000217067825 */ /* 0x002fc600078e020e */
[----:B------:R-:W3:Y:S04]  /*4af50*/  LDL.64 R14, [R1+0xcd0] ;  /* 0x000cd000010e7983 */ /* 0x000ee80000100a00 */
[----:B------:R0:W-:Y:S04]  /*4af60*/  STL [R1+0x3b0], R25 ;  /* 0x0003b01901007387 */ /* 0x0001e80000100800 */
[----:B------:R1:W-:Y:S04]  /*4af70*/  STL [R1+0x39c], R28 ;  /* 0x00039c1c01007387 */ /* 0x0003e80000100800 */
[----:B------:R1:W-:Y:S04]  /*4af80*/  STL [R1+0x398], R0 ;  /* 0x0003980001007387 */ /* 0x0003e80000100800 */
[----:B0-----:R0:W3:Y:S04]  /*4af90*/  LDG.E.U16 R25, [R2.64] ;  /* 0x0000000602197981 */ /* 0x0010e8000c1e1500 */
[----:B-1----:R2:W3:Y:S04]  /*4afa0*/  LDG.E.U16 R28, [R4.64] ;  /* 0x00000006041c7981 */ /* 0x0024e8000c1e1500 */
[----:B------:R4:W3:Y:S01]  /*4afb0*/  LDG.E.U16 R0, [R6.64] ;  /* 0x0000000606007981 */ /* 0x0008e2000c1e1500 */
[----:B--2---:R-:W-:-:S03]  /*4afc0*/  IMAD.WIDE R4, R23, 0x2, R12 ;  /* 0x0000000217047825 */ /* 0x004fc600078e020c */
[----:B------:R-:W2:Y:S01]  /*4afd0*/  LDL.64 R12, [R1+0xcb0] ;  /* 0x000cb000010c7983 */ /* 0x000ea20000100a00 */
[----:B0-----:R-:W-:-:S03]  /*4afe0*/  IMAD.WIDE R2, R23, 0x2, R16 ;  /* 0x0000000217027825 */ /* 0x001fc600078e0210 */
[----:B------:R0:W-:Y:S04]  /*4aff0*/  STL [R1+0x394], R29 ;  /* 0x0003941d01007387 */ /* 0x0001e80000100800 */
[----:B0-----:R3:W2:Y:S01]  /*4b000*/  LDG.E.U16 R29, [R2.64] ;  /* 0x00000006021d7981 */ /* 0x0016a2000c1e1500 */
[----:B----4-:R-:W-:-:S03]  /*4b010*/  IMAD.WIDE R6, R23, 0x2, R10 ;  /* 0x0000000217067825 */ /* 0x010fc600078e020a */
[----:B------:R-:W4:Y:S04]  /*4b020*/  LDL.64 R10, [R1+0xc90] ;  /* 0x000c9000010a7983 */ /* 0x000f280000100a00 */
[----:B------:R0:W-:Y:S04]  /*4b030*/  STL [R1+0x390], R27 ;  /* 0x0003901b01007387 */ /* 0x0001e80000100800 */
[----:B------:R-:W4:Y:S04]  /*4b040*/  LDL.64 R16, [R1+0xc70] ;  /* 0x000c700001107983 */ /* 0x000f280000100a00 */
[----:B------:R1:W-:Y:S04]  /*4b050*/  STL [R1+0x26c], R26 ;  /* 0x00026c1a01007387 */ /* 0x0003e80000100800 */
[----:B0-----:R0:W4:Y:S04]  /*4b060*/  LDG.E.U16 R27, [R4.64] ;  /* 0x00000006041b7981 */ /* 0x001128000c1e1500 */
[----:B-1----:R1:W4:Y:S01]  /*4b070*/  LDG.E.U16 R26, [R6.64] ;  /* 0x00000006061a7981 */ /* 0x002322000c1e1500 */
[----:B0-----:R-:W-:-:S04]  /*4b080*/  IMAD.WIDE R4, R23, 0x2, R18 ;  /* 0x0000000217047825 */ /* 0x001fc800078e0212 */
[C---:B---3--:R-:W-:Y:S02]  /*4b090*/  IMAD.WIDE R2, R23.reuse, 0x2, R8 ;  /* 0x0000000217027825 */ /* 0x048fe400078e0208 */
[----:B------:R-:W3:Y:S04]  /*4b0a0*/  LDL.64 R8, [R1+0xdc8] ;  /* 0x000dc80001087983 */ /* 0x000ee80000100a00 */
[----:B------:R-:W-:Y:S04]  /*4b0b0*/  STL [R1+0x264], R21 ;  /* 0x0002641501007387 */ /* 0x000fe80000100800 */
[----:B------:R0:W-:Y:S04]  /*4b0c0*/  STL [R1+0x268], R20 ;  /* 0x0002681401007387 */ /* 0x0001e80000100800 */
[----:B0-----:R-:W3:Y:S01]  /*4b0d0*/  LDL.64 R20, [R1+0xc50] ;  /* 0x000c500001147983 */ /* 0x001ee20000100a00 */
[----:B-1----:R-:W-:-:S03]  /*4b0e0*/  IMAD.WIDE R6, R23, 0x2, R14 ;  /* 0x0000000217067825 */ /* 0x002fc600078e020e */
[----:B------:R-:W3:Y:S04]  /*4b0f0*/  LDL.64 R14, [R1+0xdc0] ;  /* 0x000dc000010e7983 */ /* 0x000ee80000100a00 */
[----:B------:R0:W-:Y:S04]  /*4b100*/  STL [R1+0x260], R24 ;  /* 0x0002601801007387 */ /* 0x0001e80000100800 */
[----:B------:R1:W-:Y:S04]  /*4b110*/  STL [R1+0x24c], R25 ;  /* 0x00024c1901007387 */ /* 0x0003e80000100800 */
[----:B0-----:R2:W3:Y:S04]  /*4b120*/  LDG.E.U16 R24, [R2.64] ;  /* 0x0000000602187981 */ /* 0x0014e8000c1e1500 */
[----:B------:R0:W-:Y:S04]  /*4b130*/  STL [R1+0x248], R28 ;  /* 0x0002481c01007387 */ /* 0x0001e80000100800 */
[----:B-1----:R4:W3:Y:S04]  /*4b140*/  LDG.E.U16 R25, [R4.64] ;  /* 0x0000000604197981 */ /* 0x0028e8000c1e1500 */
[----:B------:R-:W3:Y:S04]  /*4b150*/  LDL.64 R18, [R1+0xdb8] ;  /* 0x000db80001127983 */ /* 0x000ee80000100a00 */
[----:B0-----:R0:W3:Y:S01]  /*4b160*/  LDG.E.U16 R28, [R6.64] ;  /* 0x00000006061c7981 */ /* 0x0010e2000c1e1500 */
[----:B--2---:R-:W-:-:S03]  /*4b170*/  IMAD.WIDE R2, R23, 0x2, R12 ;  /* 0x0000000217027825 */ /* 0x004fc600078e020c */
[----:B------:R-:W2:Y:S01]  /*4b180*/  LDL.64 R12, [R1+0xda8] ;  /* 0x000da800010c7983 */ /* 0x000ea20000100a00 */
[----:B----4-:R-:W-:-:S03]  /*4b190*/  IMAD.WIDE R4, R23, 0x2, R10 ;  /* 0x0000000217047825 */ /* 0x010fc600078e020a */
[----:B------:R-:W4:Y:S04]  /*4b1a0*/  LDL.64 R10, [R1+0xda0] ;  /* 0x000da000010a7983 */ /* 0x000f280000100a00 */
[----:B------:R1:W-:Y:S04]  /*4b1b0*/  STL [R1+0x244], R0 ;  /* 0x0002440001007387 */ /* 0x0003e80000100800 */
[----:B------:R1:W-:Y:S01]  /*4b1c0*/  STL [R1+0x240], R29 ;  /* 0x0002401d01007387 */ /* 0x0003e20000100800 */
[----:B0-----:R-:W-:-:S03]  /*4b1d0*/  IMAD.WIDE R6, R23, 0x2, R16 ;  /* 0x0000000217067825 */ /* 0x001fc600078e0210 */
[----:B-1----:R3:W4:Y:S04]  /*4b1e0*/  LDG.E.U16 R0, [R2.64] ;  /* 0x0000000602007981 */ /* 0x002728000c1e1500 */
[----:B------:R0:W-:Y:S04]  /*4b1f0*/  STL [R1+0x23c], R27 ;  /* 0x00023c1b01007387 */ /* 0x0001e80000100800 */
[----:B------:R1:W4:Y:S04]  /*4b200*/  LDG.E.U16 R29, [R4.64] ;  /* 0x00000006041d7981 */ /* 0x000328000c1e1500 */
[----:B------:R-:W4:Y:S04]  /*4b210*/  LDL.64 R16, [R1+0xd98] ;  /* 0x000d980001107983 */ /* 0x000f280000100a00 */
[----:B0-----:R0:W4:Y:S01]  /*4b220*/  LDG.E.U16 R27, [R6.64] ;  /* 0x00000006061b7981 */ /* 0x001122000c1e1500 */
[----:B---3--:R-:W-:-:S03]  /*4b230*/  IMAD.WIDE R2, R23, 0x2, R8 ;  /* 0x0000000217027825 */ /* 0x008fc600078e0208 */
[----:B------:R-:W3:Y:S01]  /*4b240*/  LDL.64 R8, [R1+0xd88] ;  /* 0x000d880001087983 */ /* 0x000ee20000100a00 */
[----:B-1----:R-:W-:-:S04]  /*4b250*/  IMAD.WIDE R4, R23, 0x2, R20 ;  /* 0x0000000217047825 */ /* 0x002fc800078e0214 */
[C---:B0-----:R-:W-:Y:S02]  /*4b260*/  IMAD.WIDE R6, R23.reuse, 0x2, R14 ;  /* 0x0000000217067825 */ /* 0x041fe400078e020e */
[----:B------:R-:W3:Y:S04]  /*4b270*/  LDL.64 R14, [R1+0xd68] ;  /* 0x000d6800010e7983 */ /* 0x000ee80000100a00 */
[----:B------:R0:W-:Y:S04]  /*4b280*/  STL [R1+0x238], R26 ;  /* 0x0002381a01007387 */ /* 0x0001e80000100800 */
[----:B0-----:R2:W3:Y:S04]  /*4b290*/  LDG.E.U16 R26, [R4.64] ;  /* 0x00000006041a7981 */ /* 0x0014e8000c1e1500 */
[----:B------:R0:W-:Y:S04]  /*4b2a0*/  STL [R1+0x234], R24 ;  /* 0x0002341801007387 */ /* 0x0001e80000100800 */
[----:B------:R1:W-:Y:S04]  /*4b2b0*/  STL [R1+0x230], R25 ;  /* 0x0002301901007387 */ /* 0x0003e80000100800 */
[----:B0-----:R0:W3:Y:S04]  /*4b2c0*/  LDG.E.U16 R24, [R2.64] ;  /* 0x0000000602187981 */ /* 0x0010e8000c1e1500 */
[----:B-1----:R4:W3:Y:S01]  /*4b2d0*/  LDG.E.U16 R25, [R6.64] ;  /* 0x0000000606197981 */ /* 0x0028e2000c1e1500 */
[----:B--2---:R-:W-:-:S03]  /*4b2e0*/  IMAD.WIDE R4, R23, 0x2, R12 ;  /* 0x0000000217047825 */ /* 0x004fc600078e020c */
[----:B------:R-:W2:Y:S01]  /*4b2f0*/  LDL.64 R12, [R1+0xd48] ;  /* 0x000d4800010c7983 */ /* 0x000ea20000100a00 */
[----:B0-----:R-:W-:-:S03]  /*4b300*/  IMAD.WIDE R2, R23, 0x2, R18 ;  /* 0x0000000217027825 */ /* 0x001fc600078e0212 */
[----:B------:R0:W-:Y:S04]  /*4b310*/  STL [R1+0x21c], R28 ;  /* 0x00021c1c01007387 */ /* 0x0001e80000100800 */
[----:B------:R-:W2:Y:S04]  /*4b320*/  LDL.64 R18, [R1+0xd28] ;  /* 0x000d280001127983 */ /* 0x000ea80000100a00 */
[----:B0-----:R0:W2:Y:S01]  /*4b330*/  LDG.E.U16 R28, [R2.64] ;  /* 0x00000006021c7981 */ /* 0x0010a2000c1e1500 */
[----:B----4-:R-:W-:-:S03]  /*4b340*/  IMAD.WIDE R6, R23, 0x2, R10 ;  /* 0x0000000217067825 */ /* 0x010fc600078e020a */
[----:B------:R-:W4:Y:S04]  /*4b350*/  LDL.64 R10, [R1+0xd08] ;  /* 0x000d0800010a7983 */ /* 0x000f280000100a00 */
[----:B------:R1:W-:Y:S04]  /*4b360*/  STL [R1+0x218], R0 ;  /* 0x0002180001007387 */ /* 0x0003e80000100800 */
[----:B------:R0:W-:Y:S04]  /*4b370*/  STL [R1+0x214], R29 ;  /* 0x0002141d01007387 */ /* 0x0001e80000100800 */
[----:B-1----:R3:W4:Y:S01]  /*4b380*/  LDG.E.U16 R0, [R4.64] ;  /* 0x0000000604007981 */ /* 0x002722000c1e1500 */
[----:B0-----:R-:W-:-:S03]  /*4b390*/  IMAD.WIDE R2, R23, 0x2, R16 ;  /* 0x0000000217027825 */ /* 0x001fc600078e0210 */
[----:B------:R-:W4:Y:S04]  /*4b3a0*/  LDL.64 R20, [R1+0xcc8] ;  /* 0x000cc80001147983 */ /* 0x000f280000100a00 */
[----:B------:R-:W4:Y:S04]  /*4b3b0*/  LDL.64 R16, [R1+0xca8] ;  /* 0x000ca80001107983 */ /* 0x000f280000100a00 */
[----:B------:R0:W4:Y:S01]  /*4b3c0*/  LDG.E.U16 R29, [R6.64] ;  /* 0x00000006061d7981 */ /* 0x000122000c1e1500 */
[----:B---3--:R-:W-:-:S03]  /*4b3d0*/  IMAD.WIDE R4, R23, 0x2, R8 ;  /* 0x0000000217047825 */ /* 0x008fc600078e0208 */
[----:B------:R-:W3:Y:S04]  /*4b3e0*/  LDL.64 R8, [R1+0xce8] ;  /* 0x000ce80001087983 */ /* 0x000ee80000100a00 */
[----:B------:R1:W-:Y:S04]  /*4b3f0*/  STL [R1+0x210], R27 ;  /* 0x0002101b01007387 */ /* 0x0003e80000100800 */
[----:B-1----:R2:W3:Y:S01]  /*4b400*/  LDG.E.U16 R27, [R2.64] ;  /* 0x00000006021b7981 */ /* 0x0024e2000c1e1500 */
[----:B0-----:R-:W-:-:S03]  /*4b410*/  IMAD.WIDE R6, R23, 0x2, R14 ;  /* 0x0000000217067825 */ /* 0x001fc600078e020e */
[----:B------:R0:W-:Y:S04]  /*4b420*/  STL [R1+0x20c], R26 ;  /* 0x00020c1a01007387 */ /* 0x0001e80000100800 */
[----:B0-----:R0:W3:Y:S04]  /*4b430*/  LDG.E.U16 R26, [R4.64] ;  /* 0x00000006041a7981 */ /* 0x0010e8000c1e1500 */
[----:B------:R1:W-:Y:S04]  /*4b440*/  STL [R1+0x208], R24 ;  /* 0x0002081801007387 */ /* 0x0003e80000100800 */
[----:B------:R-:W3:Y:S04]  /*4b450*/  LDL.64 R14, [R1+0xc88] ;  /* 0x000c8800010e7983 */ /* 0x000ee80000100a00 */
[----:B-1----:R4:W3:Y:S01]  /*4b460*/  LDG.E.U16 R24, [R6.64] ;  /* 0x0000000606187981 */ /* 0x0028e2000c1e1500 */
[----:B--2---:R-:W-:-:S03]  /*4b470*/  IMAD.WIDE R2, R23, 0x2, R12 ;  /* 0x0000000217027825 */ /* 0x004fc600078e020c */
[----:B------:R-:W2:Y:S01]  /*4b480*/  LDL.64 R12, [R1+0xc68] ;  /* 0x000c6800010c7983 */ /* 0x000ea20000100a00 */
[----:B0-----:R-:W-:-:S03]  /*4b490*/  IMAD.WIDE R4, R23, 0x2, R18 ;  /* 0x0000000217047825 */ /* 0x001fc600078e0212 */
[----:B------:R-:W2:Y:S04]  /*4b4a0*/  LDL.64 R18, [R1+0xc48] ;  /* 0x000c480001127983 */ /* 0x000ea80000100a00 */
[----:B------:R0:W-:Y:S04]  /*4b4b0*/  STL [R1+0x204], R25 ;  /* 0x0002041901007387 */ /* 0x0001e80000100800 */
[----:B------:R1:W-:Y:S04]  /*4b4c0*/  STL [R1+0x200], R28 ;  /* 0x0002001c01007387 */ /* 0x0003e80000100800 */
[----:B0-----:R3:W2:Y:S04]  /*4b4d0*/  LDG.E.U16 R25, [R2.64] ;  /* 0x0000000602197981 */ /* 0x0016a8000c1e1500 */
[----:B-1----:R0:W2:Y:S01]  /*4b4e0*/  LDG.E.U16 R28, [R4.64] ;  /* 0x00000006041c7981 */ /* 0x0020a2000c1e1500 */
[----:B----4-:R-:W-:-:S03]  /*4b4f0*/  IMAD.WIDE R6, R23, 0x2, R10 ;  /* 0x0000000217067825 */ /* 0x010fc600078e020a */
[----:B------:R1:W-:Y:S04]  /*4b500*/  STL [R1+0x1fc], R0 ;  /* 0x0001fc0001007387 */ /* 0x0003e80000100800 */
[----:B------:R-:W4:Y:S01]  /*4b510*/  LDL.64 R10, [R1+0xd80] ;  /* 0x000d8000010a7983 */ /* 0x000f220000100a00 */
[----:B0-----:R-:W-:-:S03]  /*4b520*/  IMAD.WIDE R4, R23, 0x2, R20 ;  /* 0x0000000217047825 */ /* 0x001fc600078e0214 */
[----:B-1----:R0:W4:Y:S02]  /*4b530*/  LDG.E.U16 R0, [R6.64] ;  /* 0x0000000606007981 */ /* 0x002124000c1e1500 */
[----:B0-----:R-:W-:-:S04]  /*4b540*/  IMAD.WIDE R6, R23, 0x2, R16 ;  /* 0x0000000217067825 */ /* 0x001fc800078e0210 */
[C---:B---3--:R-:W-:Y:S02]  /*4b550*/  IMAD.WIDE R2, R23.reuse, 0x2, R8 ;  /* 0x0000000217027825 */ /* 0x048fe400078e0208 */
[----:B------:R-:W3:Y:S04]  /*4b560*/  LDL.64 R8, [R1+0xd78] ;  /* 0x000d780001087983 */ /* 0x000ee80000100a00 */
[----:B------:R0:W-:Y:S04]  /*4b570*/  STL [R1+0x1f8], R29 ;  /* 0x0001f81d01007387 */ /* 0x0001e80000100800 */
[----:B------:R-:W3:Y:S04]  /*4b580*/  LDL.64 R16, [R1+0xd60] ;  /* 0x000d600001107983 */ /* 0x000ee80000100a00 */
[----:B------:R1:W-:Y:S04]  /*4b590*/  STL [R1+0x1f4], R27 ;  /* 0x0001f41b01007387 */ /* 0x0003e80000100800 */
[----:B0-----:R0:W3:Y:S04]  /*4b5a0*/  LDG.E.U16 R29, [R2.64] ;  /* 0x00000006021d7981 */ /* 0x0010e8000c1e1500 */
[----:B-1----:R2:W3:Y:S04]  /*4b5b0*/  LDG.E.U16 R27, [R4.64] ;  /* 0x00000006041b7981 */ /* 0x0024e8000c1e1500 */
[----:B------:R1:W-:Y:S01]  /*4b5c0*/  STL [R1+0x1f0], R26 ;  /* 0x0001f01a01007387 */ /* 0x0003e20000100800 */
[----:B0-----:R-:W-:-:S03]  /*4b5d0*/  IMAD.WIDE R2, R23, 0x2, R14 ;  /* 0x0000000217027825 */ /* 0x001fc600078e020e */
[----:B------:R-:W3:Y:S04]  /*4b5e0*/  LDL.64 R14, [R1+0xd58] ;  /* 0x000d5800010e7983 */ /* 0x000ee80000100a00 */
[----:B-1----:R0:W3:Y:S01]  /*4b5f0*/  LDG.E.U16 R26, [R6.64] ;  /* 0x00000006061a7981 */ /* 0x0020e2000c1e1500 */
[----:B--2---:R-:W-:-:S03]  /*4b600*/  IMAD.WIDE R4, R23, 0x2, R12 ;  /* 0x0000000217047825 */ /* 0x004fc600078e020c */
[----:B------:R-:W2:Y:S04]  /*4b610*/  LDL.64 R12, [R1+0xd40] ;  /* 0x000d4000010c7983 */ /* 0x000ea80000100a00 */
[----:B------:R1:W-:Y:S04]  /*4b620*/  STL [R1+0x1ec], R24 ;  /* 0x0001ec1801007387 */ /* 0x0003e80000100800 */
[----:B-1----:R4:W2:Y:S01]  /*4b630*/  LDG.E.U16 R24, [R2.64] ;  /* 0x0000000602187981 */ /* 0x0028a2000c1e1500 */
[----:B0-----:R-:W-:-:S03]  /*4b640*/  IMAD.WIDE R6, R23, 0x2, R18 ;  /* 0x0000000217067825 */ /* 0x001fc600078e0212 */
[----:B------:R0:W-:Y:S04]  /*4b650*/  STL [R1+0x1e8], R25 ;  /* 0x0001e81901007387 */ /* 0x0001e80000100800 */
[----:B------:R-:W2:Y:S04]  /*4b660*/  LDL.64 R20, [R1+0xd38] ;  /* 0x000d380001147983 */ /* 0x000ea80000100a00 */
[----:B------:R1:W-:Y:S04]  /*4b670*/  STL [R1+0x1e4], R28 ;  /* 0x0001e41c01007387 */ /* 0x0003e80000100800 */
[----:B0-----:R3:W2:Y:S04]  /*4b680*/  LDG.E.U16 R25, [R4.64] ;  /* 0x0000000604197981 */ /* 0x0016a8000c1e1500 */
[----:B------:R-:W2:Y:S04]  /*4b690*/  LDL.64 R18, [R1+0xd00] ;  /* 0x000d000001127983 */ /* 0x000ea80000100a00 */
[----:B-1----:R0:W2:Y:S01]  /*4b6a0*/  LDG.E.U16 R28, [R6.64] ;  /* 0x00000006061c7981 */ /* 0x0020a2000c1e1500 */
[----:B----4-:R-:W-:-:S03]  /*4b6b0*/  IMAD.WIDE R2, R23, 0x2, R10 ;  /* 0x0000000217027825 */ /* 0x010fc600078e020a */
[----:B------:R-:W4:Y:S01]  /*4b6c0*/  LDL.64 R10, [R1+0xd20] ;  /* 0x000d2000010a7983 */ /* 0x000f220000100a00 */
[----:B---3--:R-:W-:-:S03]  /*4b6d0*/  IMAD.WIDE R4, R23, 0x2, R8 ;  /* 0x0000000217047825 */ /* 0x008fc600078e0208 */
[----:B------:R-:W3:Y:S04]  /*4b6e0*/  LDL.64 R8, [R1+0xd18] ;  /* 0x000d180001087983 */ /* 0x000ee80000100a00 */
[----:B------:R1:W-:Y:S01]  /*4b6f0*/  STL [R1+0x1e0], R0 ;  /* 0x0001e00001007387 */ /* 0x0003e20000100800 */
[----:B0-----:R-:W-:-:S03]  /*4b700*/  IMAD.WIDE R6, R23, 0x2, R16 ;  /* 0x0000000217067825 */ /* 0x001fc600078e0210 */
[----:B------:R0:W-:Y:S04]  /*4b710*/  STL [R1+0x13c], R29 ;  /* 0x00013c1d01007387 */ /* 0x0001e80000100800 */
[----:B-1----:R1:W3:Y:S04]  /*4b720*/  LDG.E.U16 R0, [R2.64] ;  /* 0x0000000602007981 */ /* 0x0022e8000c1e1500 */
[----:B------:R1:W-:Y:S04]  /*4b730*/  STL [R1+0x138], R27 ;  /* 0x0001381b01007387 */ /* 0x0003e80000100800 */
[----:B0-----:R2:W3:Y:S04]  /*4b740*/  LDG.E.U16 R29, [R4.64] ;  /* 0x00000006041d7981 */ /* 0x0014e8000c1e1500 */
[----:B------:R-:W3:Y:S04]  /*4b750*/  LDL.64 R16, [R1+0xcf8] ;  /* 0x000cf80001107983 */ /* 0x000ee80000100a00 */
[----:B-1----:R0:W3:Y:S01]  /*4b760*/  LDG.E.U16 R27, [R6.64] ;  /* 0x00000006061b7981 */ /* 0x0020e2000c1e1500 */
[----:B------:R-:W-:-:S03]  /*4b770*/  IMAD.WIDE R2, R23, 0x2, R14 ;  /* 0x0000000217027825 */ /* 0x000fc600078e020e */
[----:B------:R-:W3:Y:S01]  /*4b780*/  LDL.64 R14, [R1+0xce0] ;  /* 0x000ce000010e7983 */ /* 0x000ee20000100a00 */
[----:B--2---:R-:W-:-:S03]  /*4b790*/  IMAD.WIDE R4, R23, 0x2, R12 ;  /* 0x0000000217047825 */ /* 0x004fc600078e020c */
[----:B------:R-:W2:Y:S04]  /*4b7a0*/  LDL.64 R12, [R1+0xcd8] ;  /* 0x000cd800010c7983 */ /* 0x000ea80000100a00 */
[----:B------:R1:W-:Y:S04]  /*4b7b0*/  STL [R1+0x134], R26 ;  /* 0x0001341a01007387 */ /* 0x0003e80000100800 */
[----:B------:R0:W-:Y:S04]  /*4b7c0*/  STL [R1+0x130], R24 ;  /* 0x0001301801007387 */ /* 0x0001e80000100800 */
[----:B-1----:R4:W2:Y:S04]  /*4b7d0*/  LDG.E.U16 R26, [R2.64] ;  /* 0x00000006021a7981 */ /* 0x0028a8000c1e1500 */
[----:B0-----:R3:W2:Y:S01]  /*4b7e0*/  LDG.E.U16 R24, [R4.64] ;  /* 0x0000000604187981 */ /* 0x0016a2000c1e1500 */
[----:B------:R-:W-:-:S03]  /*4b7f0*/  IMAD.WIDE R6, R23, 0x2, R20 ;  /* 0x0000000217067825 */ /* 0x000fc600078e0214 */
[----:B------:R0:W-:Y:S04]  /*4b800*/  STL [R1+0x12c], R25 ;  /* 0x00012c1901007387 */ /* 0x0001e80000100800 */
[----:B0-----:R0:W2:Y:S02]  /*4b810*/  LDG.E.U16 R25, [R6.64] ;  /* 0x0000000606197981 */ /* 0x0010a4000c1e1500 */
[----:B0-----:R-:W-:-:S04]  /*4b820*/  IMAD.WIDE R6, R23, 0x2, R18 ;  /* 0x0000000217067825 */ /* 0x001fc800078e0212 */
[C---:B----4-:R-:W-:Y:S02]  /*4b830*/  IMAD.WIDE R2, R23.reuse, 0x2, R10 ;  /* 0x0000000217027825 */ /* 0x050fe400078e020a */
[----:B------:R-:W4:Y:S04]  /*4b840*/  LDL.64 R10, [R1+0xcc0] ;  /* 0x000cc000010a7983 */ /* 0x000f280000100a00 */
[----:B------:R0:W4:Y:S01]  /*4b850*/  LDG.E.U16 R21, [R2.64] ;  /* 0x0000000602157981 */ /* 0x000122000c1e1500 */
[----:B---3--:R-:W-:-:S03]  /*4b860*/  IMAD.WIDE R4, R23, 0x2, R8 ;  /* 0x0000000217047825 */ /* 0x008fc600078e0208 */
[----:B------:R-:W3:Y:S04]  /*4b870*/  LDL.64 R8, [R1+0xcb8] ;  /* 0x000cb80001087983 */ /* 0x000ee80000100a00 */
[----:B------:R1:W-:Y:S04]  /*4b880*/  STL [R1+0x128], R28 ;  /* 0x0001281c01007387 */ /* 0x0003e80000100800 */
[----:B------:R0:W3:Y:S04]  /*4b890*/  LDG.E.U16 R20, [R4.64] ;  /* 0x0000000604147981 */ /* 0x0000e8000c1e1500 */
[----:B-1----:R-:W3:Y:S04]  /*4b8a0*/  LDL.LU R28, [R1] ;  /* 0x00000000011c7983 */ /* 0x002ee80000300800 */
[----:B------:R-:W3:Y:S04]  /*4b8b0*/  LDL.64 R18, [R1+0xca0] ;  /* 0x000ca00001127983 */ /* 0x000ee80000100a00 */
[----:B------:R1:W-:Y:S01]  /*4b8c0*/  STL [R1+0x124], R0 ;  /* 0x0001240001007387 */ /* 0x0003e20000100800 */
[----:B0-----:R-:W-:-:S03]  /*4b8d0*/  IMAD.WIDE R2, R23, 0x2, R16 ;  /* 0x0000000217027825 */ /* 0x001fc600078e0210 */
        /* <DEDUP_REMOVED lines=8> */
[----:B0-----:R4:W2:Y:S04]  /*4b960*/  LDG.E.U16 R29, [R2.64] ;  /* 0x00000006021d7981 */ /* 0x0018a8000c1e1500 */
[----:B-1----:R3:W2:Y:S04]  /*4b970*/  LDG.E.U16 R27, [R4.64] ;  /* 0x00000006041b7981 */ /* 0x0026a8000c1e1500 */
[----:B------:R0:W-:Y:S04]  /*4b980*/  STL [R1+0x118], R26 ;  /* 0x0001181a01007387 */ /* 0x0001e80000100800 */
[----:B------:R1:W-:Y:S04]  /*4b990*/  STL [R1+0x114], R24 ;  /* 0x0001141801007387 */ /* 0x0003e80000100800 */
[----:B0-----:R0:W2:Y:S04]  /*4b9a0*/  LDG.E.U16 R26, [R6.64] ;  /* 0x00000006061a7981 */ /* 0x0010a8000c1e1500 */
[----:B-1----:R-:W1:Y:S02]  /*4b9b0*/  S2R R24, SR_TID.X ;  /* 0x0000000000187919 */ /* 0x002e640000002100 */
[----:B-1----:R-:W-:-:S04]  /*4b9c0*/  LOP3.LUT R24, R24, 0x1c, RZ, 0xc0, !PT ;  /* 0x0000001c18187812 */ /* 0x002fc800078ec0ff */
[----:B------:R-:W-:-:S05]  /*4b9d0*/  LEA.HI R24, R24, 0x50, RZ, 0x1e ;  /* 0x0000005018187811 */ /* 0x000fca00078ff0ff */
[----:B------:R-:W-:Y:S02]  /*4b9e0*/  IMAD.SHL.U32 R24, R24, 0x20, RZ ;  /* 0x0000002018187824 */ /* 0x000fe400078e00ff */
[C---:B----4-:R-:W-:Y:S02]  /*4b9f0*/  IMAD.WIDE R2, R23.reuse, 0x2, R10 ;  /* 0x0000000217027825 */ /* 0x050fe400078e020a */
[----:B------:R-:W4:Y:S02]  /*4ba00*/  LDL.64 R10, [R1+0xc98] ;  /* 0x000c9800010a7983 */ /* 0x000f240000100a00 */
[C---:B---3--:R-:W-:Y:S02]  /*4ba10*/  IMAD.WIDE R4, R23.reuse, 0x2, R8 ;  /* 0x0000000217047825 */ /* 0x048fe400078e0208 */
[----:B------:R-:W3:Y:S04]  /*4ba20*/  LDL.64 R8, [R1+0xc78] ;  /* 0x000c780001087983 */ /* 0x000ee80000100a00 */
[----:B------:R1:W-:Y:S04]  /*4ba30*/  STL [R1+0x110], R25 ;  /* 0x0001101901007387 */ /* 0x0003e80000100800 */
[----:B------:R0:W-:Y:S04]  /*4ba40*/  STL [R1+0xfc], R21 ;  /* 0x0000fc1501007387 */ /* 0x0001e80000100800 */
[----:B-1----:R1:W3:Y:S01]  /*4ba50*/  LDG.E.U16 R25, [R2.64] ;  /* 0x0000000602197981 */ /* 0x0022e2000c1e1500 */
[----:B0-----:R-:W-:-:S03]  /*4ba60*/  IMAD.WIDE R6, R23, 0x2, R18 ;  /* 0x0000000217067825 */ /* 0x001fc600078e0212 */
[----:B------:R0:W3:Y:S04]  /*4ba70*/  LDG.E.U16 R21, [R4.64] ;  /* 0x0000000604157981 */ /* 0x0000e8000c1e1500 */
[----:B------:R0:W-:Y:S04]  /*4ba80*/  STL [R1+0xf8], R20 ;  /* 0x0000f81401007387 */ /* 0x0001e80000100800 */
[----:B0-----:R0:W3:Y:S04]  /*4ba90*/  LDG.E.U16 R20, [R6.64] ;  /* 0x0000000606147981 */ /* 0x0010e8000c1e1500 */
[----:B------:R-:W-:Y:S04]  /*4baa0*/  STL [R1+0xf4], R0 ;  /* 0x0000f40001007387 */ /* 0x000fe80000100800 */
[----:B------:R0:W1:Y:S04]  /*4bab0*/  LDS R0, [R24+0x20000] ;  /* 0x0200000018007984 */ /* 0x0000680000000800 */
[----:B0-----:R-:W3:Y:S04]  /*4bac0*/  LDL.LU R24, [R1+0x4] ;  /* 0x0000040001187983 */ /* 0x001ee80000300800 */
[----:B--2---:R0:W-:Y:S04]  /*4bad0*/  STL [R1+0xf0], R29 ;  /* 0x0000f01d01007387 */ /* 0x0041e80000100800 */
[----:B------:R2:W-:Y:S04]  /*4bae0*/  STL [R1+0x7c], R27 ;  /* 0x00007c1b01007387 */ /* 0x0005e80000100800 */
[----:B------:R-:W3:Y:S01]  /*4baf0*/  LDL.64 R18, [R1+0xc58] ;  /* 0x000c580001127983 */ /* 0x000ee20000100a00 */
[----:B-1----:R-:W-:-:S03]  /*4bb00*/  IMAD.WIDE R2, R23, 0x2, R16 ;  /* 0x0000000217027825 */ /* 0x002fc600078e0210 */
[----:B------:R-:W3:Y:S01]  /*4bb10*/  LDL.LU R16, [R1+0xbbc] ;  /* 0x000bbc0001107983 */ /* 0x000ee20000300800 */
[----:B------:R-:W-:-:S03]  /*4bb20*/  IMAD.WIDE R4, R23, 0x2, R14 ;  /* 0x0000000217047825 */ /* 0x000fc600078e020e */
[----:B------:R-:W3:Y:S01]  /*4bb30*/  LDL.64 R14, [R1+0xc38] ;  /* 0x000c3800010e7983 */ /* 0x000ee20000100a00 */
[----:B------:R-:W-:-:S03]  /*4bb40*/  IMAD.WIDE R6, R23, 0x2, R12 ;  /* 0x0000000217067825 */ /* 0x000fc600078e020c */
[----:B------:R1:W-:Y:S04]  /*4bb50*/  STL [R1+0x78], R26 ;  /* 0x0000781a01007387 */ /* 0x0003e80000100800 */
[----:B------:R-:W3:Y:S04]  /*4bb60*/  LDL.LU R13, [R1+0x990] ;  /* 0x00099000010d7983 */ /* 0x000ee80000300800 */
[----:B0-----:R4:W3:Y:S04]  /*4bb70*/  LDG.E.U16 R29, [R2.64] ;  /* 0x00000006021d7981 */ /* 0x0018e8000c1e1500 */
[----:B------:R-:W3:Y:S04]  /*4bb80*/  LDL.LU R12, [R1+0x994] ;  /* 0x00099400010c7983 */ /* 0x000ee80000300800 */
[----:B--2---:R3:W2:Y:S04]  /*4bb90*/  LDG.E.U16 R27, [R4.64] ;  /* 0x00000006041b7981 */ /* 0x0046a8000c1e1500 */
[----:B-1----:R0:W2:Y:S01]  /*4bba0*/  LDG.E.U16 R26, [R6.64] ;  /* 0x00000006061a7981 */ /* 0x0020a2000c1e1500 */
[----:B----4-:R-:W-:-:S03]  /*4bbb0*/  IMAD.WIDE R2, R23, 0x2, R10 ;  /* 0x0000000217027825 */ /* 0x010fc600078e020a */
[----:B------:R-:W4:Y:S01]  /*4bbc0*/  LDL.LU R11, [R1+0x980] ;  /* 0x00098000010b7983 */ /* 0x000f220000300800 */
[----:B---3--:R-:W-:-:S03]  /*4bbd0*/  IMAD.WIDE R4, R23, 0x2, R8 ;  /* 0x0000000217047825 */ /* 0x008fc600078e0208 */
[----:B------:R-:W-:Y:S04]  /*4bbe0*/  STL [R1+0x74], R25 ;  /* 0x0000741901007387 */ /* 0x000fe80000100800 */
[----:B------:R-:W3:Y:S04]  /*4bbf0*/  LDL.LU R9, [R1+0x984] ;  /* 0x0009840001097983 */ /* 0x000ee80000300800 */
[----:B------:R1:W-:Y:S04]  /*4bc00*/  STL [R1+0x70], R21 ;  /* 0x0000701501007387 */ /* 0x0003e80000100800 */
[----:B------:R-:W3:Y:S04]  /*4bc10*/  LDL.LU R10, [R1+0x970] ;  /* 0x00097000010a7983 */ /* 0x000ee80000300800 */
[----:B0-----:R-:W3:Y:S04]  /*4bc20*/  LDL.LU R7, [R1+0x960] ;  /* 0x0009600001077983 */ /* 0x001ee80000300800 */
[----:B------:R0:W-:Y:S04]  /*4bc30*/  STL [R1+0x6c], R20 ;  /* 0x00006c1401007387 */ /* 0x0001e80000100800 */
[----:B------:R-:W3:Y:S04]  /*4bc40*/  LDL.LU R8, [R1+0x974] ;  /* 0x0009740001087983 */ /* 0x000ee80000300800 */
[----:B-1----:R1:W3:Y:S04]  /*4bc50*/  LDG.E.U16 R21, [R2.64] ;  /* 0x0000000602157981 */ /* 0x0022e8000c1e1500 */
[----:B0-----:R0:W3:Y:S04]  /*4bc60*/  LDG.E.U16 R20, [R4.64] ;  /* 0x0000000604147981 */ /* 0x0010e8000c1e1500 */
[----:B------:R-:W3:Y:S01]  /*4bc70*/  LDL.LU R6, [R1+0x964] ;  /* 0x0009640001067983 */ /* 0x000ee20000300800 */
[----:B-1----:R-:W-:-:S05]  /*4bc80*/  IMAD.WIDE R2, R23, 0x2, R18 ;  /* 0x0000000217027825 */ /* 0x002fca00078e0212 */
[----:B------:R1:W3:Y:S01]  /*4bc90*/  LDG.E.U16 R17, [R2.64] ;  /* 0x0000000602117981 */ /* 0x0002e2000c1e1500 */
[C---:B------:R-:W-:Y:S02]  /*4bca0*/  FFMA R16, R28.reuse, R16, R0 ;  /* 0x000000101c107223 */ /* 0x040fe40000000000 */
[----:B-1----:R-:W-:Y:S02]  /*4bcb0*/  IMAD.WIDE R2, R23, 0x2, R14 ;  /* 0x0000000217027825 */ /* 0x002fe400078e020e */
[----:B------:R-:W3:Y:S02]  /*4bcc0*/  LDL.LU R23, [R1+0x3c9c] ;  /* 0x003c9c0001177983 */ /* 0x000ee40000300800 */
[C---:B------:R-:W-:Y:S02]  /*4bcd0*/  FMUL R0, R28.reuse, R13 ;  /* 0x0000000d1c007220 */ /* 0x040fe40000400000 */
[----:B------:R1:W3:Y:S04]  /*4bce0*/  LDG.E.U16 R15, [R2.64] ;  /* 0x00000006020f7981 */ /* 0x0002e8000c1e1500 */
[----:B------:R-:W-:Y:S04]  /*4bcf0*/  STL [R1+0xbbc], R16 ;  /* 0x000bbc1001007387 */ /* 0x000fe80000100800 */
[----:B------:R-:W-:Y:S01]  /*4bd00*/  STL [R1+0x68], R29 ;  /* 0x0000681d01007387 */ /* 0x000fe20000100800 */
[----:B-1----:R-:W-:-:S03]  /*4bd10*/  FMUL R3, R28, R12 ;  /* 0x0000000c1c037220 */ /* 0x002fc60000400000 */
[----:B--2---:R-:W-:Y:S04]  /*4bd20*/  STL [R1+0x64], R27 ;  /* 0x0000641b01007387 */ /* 0x004fe80000100800 */
[----:B------:R3:W-:Y:S04]  /*4bd30*/  STL [R1+0xe0], R0 ;  /* 0x0000e00001007387 */ /* 0x0007e80000100800 */
[----:B------:R-:W-:Y:S04]  /*4bd40*/  STL [R1+0x60], R26 ;  /* 0x0000601a01007387 */ /* 0x000fe80000100800 */
[----:B------:R1:W-:Y:S01]  /*4bd50*/  STL [R1+0xe4], R3 ;  /* 0x0000e40301007387 */ /* 0x0003e20000100800 */
[----:B----4-:R-:W-:-:S02]  /*4bd60*/  FMUL R2, R28, R11 ;  /* 0x0000000b1c027220 */ /* 0x010fc40000400000 */
[C---:B---3--:R-:W-:Y:S02]  /*4bd70*/  FMUL R0, R28.reuse, R9 ;  /* 0x000000091c007220 */ /* 0x048fe40000400000 */
[----:B------:R-:W2:Y:S04]  /*4bd80*/  LDL.LU R9, [R1+0x950] ;  /* 0x0009500001097983 */ /* 0x000ea80000300800 */
[----:B------:R3:W-:Y:S01]  /*4bd90*/  STL [R1+0xd0], R2 ;  /* 0x0000d00201007387 */ /* 0x0007e20000100800 */
[----:B0-----:R-:W-:-:S03]  /*4bda0*/  FMUL R5, R28, R10 ;  /* 0x0000000a1c057220 */ /* 0x001fc60000400000 */
[----:B-1----:R-:W4:Y:S04]  /*4bdb0*/  LDL.LU R3, [R1+0x954] ;  /* 0x0009540001037983 */ /* 0x002f280000300800 */
[----:B------:R0:W-:Y:S01]  /*4bdc0*/  STL [R1+0xd4], R0 ;  /* 0x0000d40001007387 */ /* 0x0001e20000100800 */
[----:B------:R-:W-:-:S03]  /*4bdd0*/  FMUL R7, R28, R7 ;  /* 0x000000071c077220 */ /* 0x000fc60000400000 */
[----:B---3--:R-:W3:Y:S01]  /*4bde0*/  LDL.LU R2, [R1+0x9b0] ;  /* 0x0009b00001027983 */ /* 0x008ee20000300800 */
[----:B------:R-:W-:-:S03]  /*4bdf0*/  FMUL R8, R28, R8 ;  /* 0x000000081c087220 */ /* 0x000fc60000400000 */
[----:B0-----:R-:W3:Y:S04]  /*4be00*/  LDL.LU R0, [R1+0x9b4] ;  /* 0x0009b40001007983 */ /* 0x001ee80000300800 */
[----:B------:R-:W-:Y:S04]  /*4be10*/  STL [R1+0x5c], R21 ;  /* 0x00005c1501007387 */ /* 0x000fe80000100800 */
[----:B------:R0:W-:Y:S04]  /*4be20*/  STL [R1+0xc0], R5 ;  /* 0x0000c00501007387 */ /* 0x0001e80000100800 */
[----:B------:R-:W-:Y:S04]  /*4be30*/  STL [R1+0x58], R20 ;  /* 0x0000581401007387 */ /* 0x000fe80000100800 */
[----:B------:R1:W-:Y:S01]  /*4be40*/  STL [R1+0xc4], R8 ;  /* 0x0000c40801007387 */ /* 0x0003e20000100800 */
[----:B0-----:R-:W-:-:S03]  /*4be50*/  FMUL R5, R28, R6 ;  /* 0x000000061c057220 */ /* 0x001fc60000400000 */
[----:B------:R-:W3:Y:S04]  /*4be60*/  LDL.LU R14, [R1+0x9a0] ;  /* 0x0009a000010e7983 */ /* 0x000ee80000300800 */
[----:B------:R0:W-:Y:S04]  /*4be70*/  STL [R1+0xb0], R7 ;  /* 0x0000b00701007387 */ /* 0x0001e80000100800 */
[----:B------:R-:W3:Y:S04]  /*4be80*/  LDL.LU R13, [R1+0x9a4] ;  /* 0x0009a400010d7983 */ /* 0x000ee80000300800 */
[----:B------:R0:W-:Y:S04]  /*4be90*/  STL [R1+0xb4], R5 ;  /* 0x0000b40501007387 */ /* 0x0001e80000100800 */
[----:B------:R-:W3:Y:S04]  /*4bea0*/  LDL.LU R12, [R1+0x940] ;  /* 0x00094000010c7983 */ /* 0x000ee80000300800 */
[----:B------:R-:W-:Y:S04]  /*4beb0*/  STL [R1+0x54], R17 ;  /* 0x0000541101007387 */ /* 0x000fe80000100800 */
[----:B------:R-:W3:Y:S04]  /*4bec0*/  LDL.LU R11, [R1+0x944] ;  /* 0x00094400010b7983 */ /* 0x000ee80000300800 */
[----:B------:R-:W3:Y:S04]  /*4bed0*/  LDL.LU R10, [R1+0xbf0] ;  /* 0x000bf000010a7983 */ /* 0x000ee80000300800 */
[----:B-1----:R-:W3:Y:S04]  /*4bee0*/  LDL.LU R8, [R1+0x998] ;  /* 0x0009980001087983 */ /* 0x002ee80000300800 */
[----:B0-----:R-:W3:Y:S04]  /*4bef0*/  LDL.LU R7, [R1+0x99c] ;  /* 0x00099c0001077983 */ /* 0x001ee80000300800 */
[----:B------:R-:W3:Y:S04]  /*4bf00*/  LDL.LU R6, [R1+0x988] ;  /* 0x0009880001067983 */ /* 0x000ee80000300800 */
[----:B------:R-:W3:Y:S04]  /*4bf10*/  LDL.LU R5, [R1+0x98c] ;  /* 0x00098c0001057983 */ /* 0x000ee80000300800 */
[----:B------:R-:W0:Y:S02]  /*4bf20*/  S2R R25, SR_TID.X ;  /* 0x0000000000197919 */ /* 0x000e240000002100 */
[----:B0-----:R-:W-:-:S04]  /*4bf30*/  LOP3.LUT R25, R25, 0x1c, RZ, 0xc0, !PT ;  /* 0x0000001c19197812 */ /* 0x001fc800078ec0ff */
[----:B------:R-:W-:-:S04]  /*4bf40*/  LEA.HI R25, R25, 0x58, RZ, 0x1e ;  /* 0x0000005819197811 */ /* 0x000fc800078ff0ff */
[----:B------:R-:W-:-:S05]  /*4bf50*/  SHF.L.U32 R25, R25, 0x5, RZ ;  /* 0x0000000519197819 */ /* 0x000fca00000006ff */
[----:B------:R-:W0:Y:S04]  /*4bf60*/  LDS R4, [R25+0x20000] ;  /* 0x0200000019047984 */ /* 0x000e280000000800 */
[----:B------:R-:W-:Y:S01]  /*4bf70*/  STL [R1+0x50], R15 ;  /* 0x0000500f01007387 */ /* 0x000fe20000100800 */
[C---:B--2---:R-:W-:Y:S02]  /*4bf80*/  FMUL R9, R28.reuse, R9 ;  /* 0x000000091c097220 */ /* 0x044fe40000400000 */
[----:B----4-:R-:W-:-:S03]  /*4bf90*/  FMUL R3, R28, R3 ;  /* 0x000000031c037220 */ /* 0x010fc60000400000 */
[----:B------:R1:W-:Y:S04]  /*4bfa0*/  STL [R1+0xa0], R9 ;  /* 0x0000a00901007387 */ /* 0x0003e80000100800 */
[----:B------:R2:W-:Y:S01]  /*4bfb0*/  STL [R1+0xa4], R3 ;  /* 0x0000a40301007387 */ /* 0x0005e20000100800 */
[----:B---3--:R-:W-:-:S03]  /*4bfc0*/  FMUL R2, R28, R2 ;  /* 0x000000021c027220 */ /* 0x008fc60000400000 */
[----:B-1----:R-:W3:Y:S01]  /*4bfd0*/  LDL.LU R9, [R1+0x978] ;  /* 0x0009780001097983 */ /* 0x002ee20000300800 */
[----:B------:R-:W-:-:S03]  /*4bfe0*/  FMUL R0, R28, R0 ;  /* 0x000000001c007220 */ /* 0x000fc60000400000 */
[----:B------:R1:W-:Y:S04]  /*4bff0*/  STL [R1+0x90], R2 ;  /* 0x0000900201007387 */ /* 0x0003e80000100800 */
[----:B--2---:R-:W2:Y:S04]  /*4c000*/  LDL.LU R3, [R1+0x97c] ;  /* 0x00097c0001037983 */ /* 0x004ea80000300800 */
[----:B------:R4:W-:Y:S04]  /*4c010*/  STL [R1+0x94], R0 ;  /* 0x0000940001007387 */ /* 0x0009e80000100800 */
[----:B-1----:R-:W2:Y:S04]  /*4c020*/  LDL.LU R2, [R1+0x968] ;  /* 0x0009680001027983 */ /* 0x002ea80000300800 */
[----:B----4-:R-:W4:Y:S01]  /*4c030*/  LDL.LU R0, [R1+0x96c] ;  /* 0x00096c0001007983 */ /* 0x010f220000300800 */
[----:B------:R-:W-:-:S02]  /*4c040*/  FMUL R14, R28, R14 ;  /* 0x0000000e1c0e7220 */ /* 0x000fc40000400000 */
[----:B------:R-:W-:-:S03]  /*4c050*/  FMUL R13, R28, R13 ;  /* 0x0000000d1c0d7220 */ /* 0x000fc60000400000 */
[----:B------:R-:W-:Y:S01]  /*4c060*/  STL [R1+0x80], R14 ;  /* 0x0000800e01007387 */ /* 0x000fe20000100800 */
[----:B------:R-:W-:-:S03]  /*4c070*/  FMUL R12, R28, R12 ;  /* 0x0000000c1c0c7220 */ /* 0x000fc60000400000 */
[----:B------:R-:W-:Y:S04]  /*4c080*/  STL [R1+0x84], R13 ;  /* 0x0000840d01007387 */ /* 0x000fe80000100800 */
[----:B------:R-:W-:Y:S01]  /*4c090*/  STL [R1+0x40], R12 ;  /* 0x0000400c01007387 */ /* 0x000fe20000100800 */
[----:B------:R-:W-:Y:S02]  /*4c0a0*/  FMUL R11, R28, R11 ;  /* 0x0000000b1c0b7220 */ /* 0x000fe40000400000 */
[----:B0-----:R-:W-:-:S03]  /*4c0b0*/  FFMA R10, R24, R10, R4 ;  /* 0x0000000a180a7223 */ /* 0x001fc60000000004 */
[----:B------:R-:W-:Y:S01]  /*4c0c0*/  STL [R1+0x44], R11 ;  /* 0x0000440b01007387 */ /* 0x000fe20000100800 */
[----:B------:R-:W-:-:S03]  /*4c0d0*/  FMUL R4, R24, R8 ;  /* 0x0000000818047220 */ /* 0x000fc60000400000 */
[----:B------:R-:W-:Y:S01]  /*4c0e0*/  STL [R1+0xbf0], R10 ;  /* 0x000bf00a01007387 */ /* 0x000fe20000100800 */
[----:B------:R-:W-:-:S03]  /*4c0f0*/  FMUL R7, R24, R7 ;  /* 0x0000000718077220 */ /* 0x000fc60000400000 */
[----:B------:R-:W-:Y:S01]  /*4c100*/  STL [R1+0xe8], R4 ;  /* 0x0000e80401007387 */ /* 0x000fe20000100800 */
[----:B------:R-:W-:-:S03]  /*4c110*/  FMUL R6, R24, R6 ;  /* 0x0000000618067220 */ /* 0x000fc60000400000 */
[----:B------:R0:W-:Y:S04]  /*4c120*/  STL [R1+0xec], R7 ;  /* 0x0000ec0701007387 */ /* 0x0001e80000100800 */
[----:B------:R-:W4:Y:S04]  /*4c130*/  LDL.LU R8, [R1+0x958] ;  /* 0x0009580001087983 */ /* 0x000f280000300800 */
[----:B------:R1:W-:Y:S04]  /*4c140*/  STL [R1+0xd8], R6 ;  /* 0x0000d80601007387 */ /* 0x0003e80000100800 */
[----:B0-----:R-:W4:Y:S01]  /*4c150*/  LDL.LU R7, [R1+0x95c] ;  /* 0x00095c0001077983 */ /* 0x001f220000300800 */
[----:B------:R-:W-:-:S05]  /*4c160*/  FMUL R4, R24, R5 ;  /* 0x0000000518047220 */ /* 0x000fca0000400000 */
[----:B------:R3:W-:Y:S04]  /*4c170*/  STL [R1+0xdc], R4 ;  /* 0x0000dc0401007387 */ /* 0x0007e80000100800 */
[----:B-1----:R-:W4:Y:S04]  /*4c180*/  LDL.LU R6, [R1+0x9b8] ;  /* 0x0009b80001067983 */ /* 0x002f280000300800 */
[----:B------:R-:W4:Y:S01]  /*4c190*/  LDL.LU R5, [R1+0x9bc] ;  /* 0x0009bc0001057983 */ /* 0x000f220000300800 */
[----:B------:R-:W-:-:S05]  /*4c1a0*/  LEA.HI R23, R23, 0x60, RZ, 0x1e ;  /* 0x0000006017177811 */ /* 0x000fca00078ff0ff */
[----:B------:R-:W-:Y:S02]  /*4c1b0*/  IMAD.SHL.U32 R23, R23, 0x20, RZ ;  /* 0x0000002017177824 */ /* 0x000fe400078e00ff */
[C---:B---3--:R-:W-:Y:S02]  /*4c1c0*/  FMUL R4, R24.reuse, R9 ;  /* 0x0000000918047220 */ /* 0x048fe40000400000 */
[----:B--2---:R-:W-:-:S03]  /*4c1d0*/  FMUL R3, R24, R3 ;  /* 0x0000000318037220 */ /* 0x004fc60000400000 */
[----:B------:R0:W-:Y:S04]  /*4c1e0*/  STL [R1+0xc8], R4 ;  /* 0x0000c80401007387 */ /* 0x0001e80000100800 */
[----:B------:R1:W-:Y:S01]  /*4c1f0*/  STL [R1+0xcc], R3 ;  /* 0x0000cc0301007387 */ /* 0x0003e20000100800 */
[----:B------:R-:W-:-:S03]  /*4c200*/  FMUL R2, R24, R2 ;  /* 0x0000000218027220 */ /* 0x000fc60000400000 */
[----:B0-----:R-:W2:Y:S01]  /*4c210*/  LDL.LU R4, [R1+0x9a8] ;  /* 0x0009a80001047983 */ /* 0x001ea20000300800 */
[----:B----4-:R-:W-:-:S03]  /*4c220*/  FMUL R0, R24, R0 ;  /* 0x0000000018007220 */ /* 0x010fc60000400000 */
[----:B------:R0:W-:Y:S04]  /*4c230*/  STL [R1+0xb8], R2 ;  /* 0x0000b80201007387 */ /* 0x0001e80000100800 */
[----:B-1----:R-:W3:Y:S04]  /*4c240*/  LDL.LU R3, [R1+0x9ac] ;  /* 0x0009ac0001037983 */ /* 0x002ee80000300800 */
[----:B------:R1:W-:Y:S04]  /*4c250*/  STL [R1+0xbc], R0 ;  /* 0x0000bc0001007387 */ /* 0x0003e80000100800 */
[----:B0-----:R-:W4:Y:S04]  /*4c260*/  LDL.LU R2, [R1+0x948] ;  /* 0x0009480001027983 */ /* 0x001f280000300800 */
[----:B-1----:R-:W4:Y:S04]  /*4c270*/  LDL.LU R0, [R1+0x94c] ;  /* 0x00094c0001007983 */ /* 0x002f280000300800 */
[----:B------:R-:W4:Y:S04]  /*4c280*/  LDL.LU R21, [R1+0x38] ;  /* 0x0000380001157983 */ /* 0x000f280000300800 */
[----:B------:R-:W4:Y:S04]  /*4c290*/  LDL.LU R13, [R1+0x6f0] ;  /* 0x0006f000010d7983 */ /* 0x000f280000300800 */
[----:B------:R-:W4:Y:S04]  /*4c2a0*/  LDL.LU R14, [R1+0x30] ;  /* 0x00003000010e7983 */ /* 0x000f280000300800 */
[----:B------:R-:W4:Y:S01]  /*4c2b0*/  LDL.LU R15, [R1+0x34] ;  /* 0x00003400010f7983 */ /* 0x000f220000300800 */
[----:B------:R-:W-:-:S02]  /*4c2c0*/  FMUL R9, R24, R8 ;  /* 0x0000000818097220 */ /* 0x000fc40000400000 */
[C---:B------:R-:W-:Y:S02]  /*4c2d0*/  FMUL R8, R24.reuse, R7 ;  /* 0x0000000718087220 */ /* 0x040fe40000400000 */
[----:B------:R-:W0:Y:S04]  /*4c2e0*/  LDS R7, [R23+0x20000] ;  /* 0x0200000017077984 */ /* 0x000e280000000800 */
[----:B------:R-:W-:Y:S01]  /*4c2f0*/  STL [R1+0xa8], R9 ;  /* 0x0000a80901007387 */ /* 0x000fe20000100800 */
[----:B------:R-:W-:-:S03]  /*4c300*/  FMUL R6, R24, R6 ;  /* 0x0000000618067220 */ /* 0x000fc60000400000 */
[----:B------:R-:W-:Y:S01]  /*4c310*/  STL [R1+0xac], R8 ;  /* 0x0000ac0801007387 */ /* 0x000fe20000100800 */
[----:B------:R-:W-:-:S03]  /*4c320*/  FMUL R5, R24, R5 ;  /* 0x0000000518057220 */ /* 0x000fc60000400000 */
[----:B0-----:R-:W-:Y:S04]  /*4c330*/  STL [R1+0x3c], R7 ;  /* 0x00003c0701007387 */ /* 0x001fe80000100800 */
[----:B------:R-:W4:Y:S04]  /*4c340*/  LDL.LU R10, [R1+0x744] ;  /* 0x00074400010a7983 */ /* 0x000f280000300800 */
[----:B------:R-:W-:Y:S04]  /*4c350*/  STL [R1+0x98], R6 ;  /* 0x0000980601007387 */ /* 0x000fe80000100800 */
[----:B------:R-:W4:Y:S04]  /*4c360*/  LDL.LU R11, [R1+0x74c] ;  /* 0x00074c00010b7983 */ /* 0x000f280000300800 */
[----:B------:R2:W-:Y:S04]  /*4c370*/  STL [R1+0x9c], R5 ;  /* 0x00009c0501007387 */ /* 0x0005e80000100800 */
[----:B------:R-:W4:Y:S04]  /*4c380*/  LDL.LU R29, [R1+0x700] ;  /* 0x00070000011d7983 */ /* 0x000f280000300800 */
[----:B------:R-:W4:Y:S01]  /*4c390*/  LDL.LU R28, [R1+0x708] ;  /* 0x00070800011c7983 */ /* 0x000f220000300800 */
[----:B------:R-:W-:Y:S01]  /*4c3a0*/  MOV R19, R22 ;  /* 0x0000001600137202 */ /* 0x000fe20000000f00 */
[----:B--2---:R-:W-:-:S02]  /*4c3b0*/  FMUL R5, R24, R4 ;  /* 0x0000000418057220 */ /* 0x004fc40000400000 */
[C---:B---3--:R-:W-:Y:S02]  /*4c3c0*/  FMUL R4, R24.reuse, R3 ;  /* 0x0000000318047220 */ /* 0x048fe40000400000 */
[----:B------:R-:W2:Y:S04]  /*4c3d0*/  LDL.LU R3, [R1+0x6bc] ;  /* 0x0006bc0001037983 */ /* 0x000ea80000300800 */
[----:B------:R-:W-:Y:S04]  /*4c3e0*/  STL [R1+0x88], R5 ;  /* 0x0000880501007387 */ /* 0x000fe80000100800 */
[----:B------:R-:W2:Y:S04]  /*4c3f0*/  LDL.LU R12, [R1+0x6c8] ;  /* 0x0006c800010c7983 */ /* 0x000ea80000300800 */
[----:B------:R4:W-:Y:S04]  /*4c400*/  STL [R1+0x8c], R4 ;  /* 0x00008c0401007387 */ /* 0x0009e80000100800 */
[----:B------:R-:W3:Y:S04]  /*4c410*/  LDL.LU R27, [R1+0x20] ;  /* 0x00002000011b7983 */ /* 0x000ee80000300800 */
[----:B------:R-:W3:Y:S01]  /*4c420*/  LDL.LU R23, [R1+0x24] ;  /* 0x0000240001177983 */ /* 0x000ee20000300800 */
[----:B----4-:R-:W-:-:S02]  /*4c430*/  FMUL R4, R24, R2 ;  /* 0x0000000218047220 */ /* 0x010fc40000400000 */
[----:B------:R-:W-:Y:S02]  /*4c440*/  FMUL R2, R24, R0 ;  /* 0x0000000018027220 */ /* 0x000fe40000400000 */
[----:B------:R-:W4:Y:S04]  /*4c450*/  LDL.LU R0, [R1+0x6ec] ;  /* 0x0006ec0001007983 */ /* 0x000f280000300800 */
[----:B------:R0:W-:Y:S04]  /*4c460*/  STL [R1+0x48], R4 ;  /* 0x0000480401007387 */ /* 0x0001e80000100800 */
[----:B------:R-:W4:Y:S04]  /*4c470*/  LDL.LU R26, [R1+0x6f8] ;  /* 0x0006f800011a7983 */ /* 0x000f280000300800 */
[----:B------:R1:W-:Y:S04]  /*4c480*/  STL [R1+0x4c], R2 ;  /* 0x00004c0201007387 */ /* 0x0003e80000100800 */
        /* <DEDUP_REMOVED lines=10> */
[----:B0-----:R-:W-:-:S02]  /*4c530*/  F2FP.PACK_AB R4, R21, R13 ;  /* 0x0000000d1504723e */ /* 0x001fc400000000ff */
[----:B-1----:R-:W-:Y:S01]  /*4c540*/  F2FP.PACK_AB R2, R14, R15 ;  /* 0x0000000f0e02723e */ /* 0x002fe200000000ff */
[----:B------:R-:W4:Y:S04]  /*4c550*/  LDL.LU R9, [R1+0x65c] ;  /* 0x00065c0001097983 */ /* 0x000f280000300800 */
[----:B------:R0:W-:Y:S04]  /*4c560*/  STL [R1+0x38], R4 ;  /* 0x0000380401007387 */ /* 0x0001e80000100800 */
[----:B------:R-:W4:Y:S04]  /*4c570*/  LDL.LU R15, [R1+0x668] ;  /* 0x00066800010f7983 */ /* 0x000f280000300800 */
[----:B------:R1:W-:Y:S04]  /*4c580*/  STL [R1+0x34], R2 ;  /* 0x0000340201007387 */ /* 0x0003e80000100800 */
[----:B------:R-:W4:Y:S04]  /*4c590*/  LDL.LU R20, [R1+0x640] ;  /* 0x0006400001147983 */ /* 0x000f280000300800 */
[----:B------:R-:W4:Y:S04]  /*4c5a0*/  LDL.LU R14, [R1+0x64c] ;  /* 0x00064c00010e7983 */ /* 0x000f280000300800 */
[----:B------:R-:W4:Y:S04]  /*4c5b0*/  LDL.LU R21, [R1+0x694] ;  /* 0x0006940001157983 */ /* 0x000f280000300800 */
[----:B------:R-:W4:Y:S01]  /*4c5c0*/  LDL.LU R13, [R1+0x6a0] ;  /* 0x0006a000010d7983 */ /* 0x000f220000300800 */
[----:B0-----:R-:W-:-:S03]  /*4c5d0*/  F2FP.PACK_AB R4, R10, R11 ;  /* 0x0000000b0a04723e */ /* 0x001fc600000000ff */
[----:B------:R-:W4:Y:S04]  /*4c5e0*/  LDL.LU R10, [R1+0x67c] ;  /* 0x00067c00010a7983 */ /* 0x000f280000300800 */
[----:B------:R-:W-:Y:S01]  /*4c5f0*/  STL [R1+0x30], R4 ;  /* 0x0000300401007387 */ /* 0x000fe20000100800 */
[----:B-1----:R-:W-:-:S03]  /*4c600*/  F2FP.PACK_AB R2, R29, R28 ;  /* 0x0000001c1d02723e */ /* 0x002fc600000000ff */
[----:B------:R-:W4:Y:S04]  /*4c610*/  LDL.LU R29, [R1+0x684] ;  /* 0x00068400011d7983 */ /* 0x000f280000300800 */
[----:B------:R2:W-:Y:S04]  /*4c620*/  STL [R1+0x2c], R2 ;  /* 0x00002c0201007387 */ /* 0x0005e80000100800 */
[----:B------:R-:W4:Y:S04]  /*4c630*/  LDL.LU R11, [R1+0x62c] ;  /* 0x00062c00010b7983 */ /* 0x000f280000300800 */
[----:B------:R-:W4:Y:S01]  /*4c640*/  LDL.LU R28, [R1+0x634] ;  /* 0x00063400011c7983 */ /* 0x000f220000300800 */
[----:B--2---:R-:W-:-:S03]  /*4c650*/  F2FP.PACK_AB R2, R3, R12 ;  /* 0x0000000c0302723e */ /* 0x004fc600000000ff */
[----:B------:R-:W2:Y:S04]  /*4c660*/  LDL.LU R12, [R1+0x614] ;  /* 0x00061400010c7983 */ /* 0x000ea80000300800 */
[----:B------:R-:W-:Y:S01]  /*4c670*/  STL [R1+0x28], R2 ;  /* 0x0000280201007387 */ /* 0x000fe20000100800 */
[----:B---3--:R-:W-:-:S03]  /*4c680*/  F2FP.PACK_AB R27, R27, R23 ;  /* 0x000000171b1b723e */ /* 0x008fc600000000ff */
[----:B------:R-:W2:Y:S04]  /*4c690*/  LDL.LU R23, [R1+0x618] ;  /* 0x0006180001177983 */ /* 0x000ea80000300800 */
[----:B------:R0:W-:Y:S01]  /*4c6a0*/  STL [R1+0x3c28], R27 ;  /* 0x003c281b01007387 */ /* 0x0001e20000100800 */
[----:B----4-:R-:W-:-:S05]  /*4c6b0*/  F2FP.PACK_AB R26, R0, R26 ;  /* 0x0000001a001a723e */ /* 0x010fca00000000ff */
[----:B------:R-:W-:Y:S01]  /*4c6c0*/  STL [R1+0x3c2c], R26 ;  /* 0x003c2c1a01007387 */ /* 0x000fe20000100800 */
[----:B------:R-:W-:Y:S02]  /*4c6d0*/  F2FP.PACK_AB R25, R5, R25 ;  /* 0x000000190519723e */ /* 0x000fe400000000ff */
[----:B------:R-:W-:-:S03]  /*4c6e0*/  F2FP.PACK_AB R24, R6, R24 ;  /* 0x000000180618723e */ /* 0x000fc600000000ff */
[----:B------:R-:W-:Y:S01]  /*4c6f0*/  STL [R1+0x3c30], R25 ;  /* 0x003c301901007387 */ /* 0x000fe20000100800 */
[----:B------:R-:W-:-:S03]  /*4c700*/  F2FP.PACK_AB R18, R7, R18 ;  /* 0x000000120712723e */ /* 0x000fc600000000ff */
[----:B------:R-:W-:Y:S01]  /*4c710*/  STL [R1+0x3c34], R24 ;  /* 0x003c341801007387 */ /* 0x000fe20000100800 */
[----:B------:R-:W-:-:S03]  /*4c720*/  F2FP.PACK_AB R17, R8, R17 ;  /* 0x000000110811723e */ /* 0x000fc600000000ff */
[----:B------:R-:W-:Y:S04]  /*4c730*/  STL [R1+0x3c38], R18 ;  /* 0x003c381201007387 */ /* 0x000fe80000100800 */
[----:B------:R-:W-:Y:S01]  /*4c740*/  STL [R1+0x3c3c], R17 ;  /* 0x003c3c1101007387 */ /* 0x000fe20000100800 */
[----:B------:R-:W-:-:S03]  /*4c750*/  F2FP.PACK_AB R16, R16, R22 ;  /* 0x000000161010723e */ /* 0x000fc600000000ff */
[----:B------:R-:W3:Y:S04]  /*4c760*/  LDL.LU R5, [R1+0x660] ;  /* 0x0006600001057983 */ /* 0x000ee80000300800 */
[----:B------:R-:W3:Y:S01]  /*4c770*/  LDL.LU R22, [R1+0x66c] ;  /* 0x00066c0001167983 */ /* 0x000ee20000300800 */
[----:B------:R-:W-:-:S03]  /*4c780*/  F2FP.PACK_AB R15, R9, R15 ;  /* 0x0000000f090f723e */ /* 0x000fc600000000ff */
[----:B------:R-:W-:Y:S04]  /*4c790*/  STL [R1+0x3c40], R16 ;  /* 0x003c401001007387 */ /* 0x000fe80000100800 */
[----:B------:R-:W-:Y:S01]  /*4c7a0*/  STL [R1+0x3c44], R15 ;  /* 0x003c440f01007387 */ /* 0x000fe20000100800 */
[----:B------:R-:W-:-:S05]  /*4c7b0*/  F2FP.PACK_AB R14, R20, R14 ;  /* 0x0000000e140e723e */ /* 0x000fca00000000ff */
[----:B------:R-:W-:Y:S01]  /*4c7c0*/  STL [R1+0x3c48], R14 ;  /* 0x003c480e01007387 */ /* 0x000fe20000100800 */
[----:B------:R-:W-:-:S03]  /*4c7d0*/  F2FP.PACK_AB R13, R21, R13 ;  /* 0x0000000d150d723e */ /* 0x000fc600000000ff */
[----:B------:R-:W4:Y:S04]  /*4c7e0*/  LDL.LU R0, [R1+0x644] ;  /* 0x0006440001007983 */ /* 0x000f280000300800 */
[----:B------:R-:W4:Y:S04]  /*4c7f0*/  LDL.LU R21, [R1+0x650] ;  /* 0x0006500001157983 */ /* 0x000f280000300800 */
[----:B------:R-:W-:Y:S01]  /*4c800*/  STL [R1+0x3c4c], R13 ;  /* 0x003c4c0d01007387 */ /* 0x000fe20000100800 */
[----:B------:R-:W-:-:S05]  /*4c810*/  F2FP.PACK_AB R29, R10, R29 ;  /* 0x0000001d0a1d723e */ /* 0x000fca00000000ff */
[----:B------:R-:W-:Y:S04]  /*4c820*/  STL [R1+0x3c50], R29 ;  /* 0x003c501d01007387 */ /* 0x000fe80000100800 */
[----:B0-----:R-:W4:Y:S01]  /*4c830*/  LDL.LU R27, [R1+0x5fc] ;  /* 0x0005fc00011b7983 */ /* 0x001f220000300800 */
[----:B------:R-:W-:-:S03]  /*4c840*/  F2FP.PACK_AB R28, R11, R28 ;  /* 0x0000001c0b1c723e */ /* 0x000fc600000000ff */
[----:B------:R-:W4:Y:S04]  /*4c850*/  LDL.LU R20, [R1+0x604] ;  /* 0x0006040001147983 */ /* 0x000f280000300800 */
[----:B------:R0:W-:Y:S04]  /*4c860*/  STL [R1+0x3c54], R28 ;  /* 0x003c541c01007387 */ /* 0x0001e80000100800 */
        /* <DEDUP_REMOVED lines=11> */
[----:B--2---:R-:W-:-:S03]  /*4c920*/  F2FP.PACK_AB R23, R12, R23 ;  /* 0x000000170c17723e */ /* 0x004fc600000000ff */
[----:B------:R-:W2:Y:S04]  /*4c930*/  LDL.LU R12, [R1+0x5f8] ;  /* 0x0005f800010c7983 */ /* 0x000ea80000300800 */
[----:B------:R-:W-:Y:S04]  /*4c940*/  STL [R1+0x3c58], R23 ;  /* 0x003c581701007387 */ /* 0x000fe80000100800 */
[----:B------:R-:W2:Y:S01]  /*4c950*/  LDL.LU R15, [R1+0x5bc] ;  /* 0x0005bc00010f7983 */ /* 0x000ea20000300800 */
[----:B---3--:R-:W-:-:S03]  /*4c960*/  F2FP.PACK_AB R22, R5, R22 ;  /* 0x000000160516723e */ /* 0x008fc600000000ff */
[----:B------:R-:W3:Y:S04]  /*4c970*/  LDL.LU R5, [R1+0x5c8] ;  /* 0x0005c80001057983 */ /* 0x000ee80000300800 */
[----:B------:R-:W3:Y:S04]  /*4c980*/  LDL.LU R16, [R1+0x574] ;  /* 0x0005740001107983 */ /* 0x000ee80000300800 */
[----:B------:R-:W3:Y:S04]  /*4c990*/  LDL.LU R4, [R1+0x584] ;  /* 0x0005840001047983 */ /* 0x000ee80000300800 */
[----:B------:R-:W3:Y:S04]  /*4c9a0*/  LDL.LU R17, [R1+0x544] ;  /* 0x0005440001117983 */ /* 0x000ee80000300800 */
[----:B------:R-:W3:Y:S04]  /*4c9b0*/  LDL.LU R3, [R1+0x55c] ;  /* 0x00055c0001037983 */ /* 0x000ee80000300800 */
[----:B------:R-:W-:Y:S04]  /*4c9c0*/  STL [R1+0x3c5c], R22 ;  /* 0x003c5c1601007387 */ /* 0x000fe80000100800 */
[----:B------:R-:W3:Y:S04]  /*4c9d0*/  LDL.LU R18, [R1+0x594] ;  /* 0x0005940001127983 */ /* 0x000ee80000300800 */
[----:B------:R-:W3:Y:S01]  /*4c9e0*/  LDL.LU R2, [R1+0x59c] ;  /* 0x00059c0001027983 */ /* 0x000ee20000300800 */
[----:B----4-:R-:W-:-:S03]  /*4c9f0*/  F2FP.PACK_AB R21, R0, R21 ;  /* 0x000000150015723e */ /* 0x010fc600000000ff */
[----:B------:R-:W4:Y:S04]  /*4ca00*/  LDL.LU R26, [R1+0x564] ;  /* 0x00056400011a7983 */ /* 0x000f280000300800 */
[----:B------:R-:W4:Y:S04]  /*4ca10*/  LDL.LU R0, [R1+0x570] ;  /* 0x0005700001007983 */ /* 0x000f280000300800 */
[----:B------:R-:W-:Y:S04]  /*4ca20*/  STL [R1+0x3c60], R21 ;  /* 0x003c601501007387 */ /* 0x000fe80000100800 */
[----:B------:R-:W4:Y:S01]  /*4ca30*/  LDL.LU R24, [R1+0x3c] ;  /* 0x00003c0001187983 */ /* 0x000f220000300800 */
[----:B------:R-:W-:-:S03]  /*4ca40*/  F2FP.PACK_AB R20, R27, R20 ;  /* 0x000000141b14723e */ /* 0x000fc600000000ff */
[----:B------:R-:W4:Y:S04]  /*4ca50*/  LDL R27, [R1+0x490] ;  /* 0x00049000011b7983 */ /* 0x000f280000100800 */
[----:B------:R-:W-:Y:S01]  /*4ca60*/  STL [R1+0x3c64], R20 ;  /* 0x003c641401007387 */ /* 0x000fe20000100800 */
[----:B------:R-:W-:Y:S02]  /*4ca70*/  F2FP.PACK_AB R11, R28, R11 ;  /* 0x0000000b1c0b723e */ /* 0x000fe400000000ff */
[----:B------:R-:W-:-:S03]  /*4ca80*/  F2FP.PACK_AB R10, R29, R10 ;  /* 0x0000000a1d0a723e */ /* 0x000fc600000000ff */
[----:B------:R-:W-:Y:S01]  /*4ca90*/  STL [R1+0x3c68], R11 ;  /* 0x003c680b01007387 */ /* 0x000fe20000100800 */
[----:B------:R-:W-:-:S03]  /*4caa0*/  F2FP.PACK_AB R9, R13, R9 ;  /* 0x000000090d09723e */ /* 0x000fc600000000ff */
[----:B------:R-:W-:Y:S01]  /*4cab0*/  STL [R1+0x3c6c], R10 ;  /* 0x003c6c0a01007387 */ /* 0x000fe20000100800 */
[----:B------:R-:W-:-:S03]  /*4cac0*/  F2FP.PACK_AB R8, R14, R8 ;  /* 0x000000080e08723e */ /* 0x000fc600000000ff */
[----:B------:R-:W-:Y:S01]  /*4cad0*/  STL [R1+0x3c70], R9 ;  /* 0x003c700901007387 */ /* 0x000fe20000100800 */
[----:B------:R-:W-:-:S03]  /*4cae0*/  F2FP.PACK_AB R7, R25, R7 ;  /* 0x000000071907723e */ /* 0x000fc600000000ff */
[----:B------:R-:W-:Y:S04]  /*4caf0*/  STL [R1+0x3c74], R8 ;  /* 0x003c740801007387 */ /* 0x000fe80000100800 */
[----:B------:R0:W-:Y:S04]  /*4cb00*/  STL [R1+0x3c78], R7 ;  /* 0x003c780701007387 */ /* 0x0001e80000100800 */
[----:B0-----:R-:W4:Y:S04]  /*4cb10*/  LDL.LU R7, [R1+0xbf4] ;  /* 0x000bf40001077983 */ /* 0x001f280000300800 */
[----:B------:R-:W4:Y:S01]  /*4cb20*/  LDL.LU R25, [R1+0xb28] ;  /* 0x000b280001197983 */ /* 0x000f220000300800 */
[----:B--2---:R-:W-:-:S03]  /*4cb30*/  F2FP.PACK_AB R6, R6, R12 ;  /* 0x0000000c0606723e */ /* 0x004fc600000000ff */
[----:B------:R-:W0:Y:S04]  /*4cb40*/  S2R R12, SR_TID.X ;  /* 0x00000000000c7919 */ /* 0x000e280000002100 */
[----:B------:R-:W-:Y:S01]  /*4cb50*/  STL [R1+0x3c7c], R6 ;  /* 0x003c7c0601007387 */ /* 0x000fe20000100800 */
[----:B0-----:R-:W-:Y:S02]  /*4cb60*/  LOP3.LUT R29, R12, 0x1c, RZ, 0xc0, !PT ;  /* 0x0000001c0c1d7812 */ /* 0x001fe400078ec0ff */
[----:B---3--:R-:W-:Y:S02]  /*4cb70*/  F2FP.PACK_AB R5, R15, R5 ;  /* 0x000000050f05723e */ /* 0x008fe400000000ff */
[----:B------:R-:W-:-:S03]  /*4cb80*/  F2FP.PACK_AB R4, R16, R4 ;  /* 0x000000041004723e */ /* 0x000fc600000000ff */
[----:B------:R-:W-:Y:S01]  /*4cb90*/  STL [R1+0x3c80], R5 ;  /* 0x003c800501007387 */ /* 0x000fe20000100800 */
[----:B------:R-:W-:-:S03]  /*4cba0*/  F2FP.PACK_AB R3, R17, R3 ;  /* 0x000000031103723e */ /* 0x000fc600000000ff */
[----:B------:R-:W-:Y:S04]  /*4cbb0*/  STL [R1+0x3c84], R4 ;  /* 0x003c840401007387 */ /* 0x000fe80000100800 */
[----:B------:R-:W-:Y:S01]  /*4cbc0*/  STL [R1+0x3c88], R3 ;  /* 0x003c880301007387 */ /* 0x000fe20000100800 */
[----:B------:R-:W-:-:S03]  /*4cbd0*/  F2FP.PACK_AB R2, R18, R2 ;  /* 0x000000021202723e */ /* 0x000fc600000000ff */
[----:B------:R-:W-:Y:S04]  /*4cbe0*/  STL [R1+0x3c8c], R12 ;  /* 0x003c8c0c01007387 */ /* 0x000fe80000100800 */
[----:B------:R-:W-:Y:S04]  /*4cbf0*/  STL [R1+0x3c90], R2 ;  /* 0x003c900201007387 */ /* 0x000fe80000100800 */
[----:B------:R-:W0:Y:S01]  /*4cc00*/  LDS R2, [R29.X8+0x20d00] ;  /* 0x020d00001d027984 */ /* 0x000e220000008800 */
[----:B----4-:R-:W-:-:S05]  /*4cc10*/  F2FP.PACK_AB R0, R26, R0 ;  /* 0x000000001a00723e */ /* 0x010fca00000000ff */
[----:B------:R-:W-:Y:S04]  /*4cc20*/  STL [R1+0x3c94], R0 ;  /* 0x003c940001007387 */ /* 0x000fe80000100800 */
[----:B------:R-:W1:Y:S04]  /*4cc30*/  LDS R0, [R29.X8+0x20e00] ;  /* 0x020e00001d007984 */ /* 0x000e680000008800 */
[----:B------:R-:W2:Y:S02]  /*4cc40*/  S2R R26, SR_TID.X ;  /* 0x00000000001a7919 */ /* 0x000ea40000002100 */
[----:B--2---:R-:W-:-:S04]  /*4cc50*/  SHF.R.S32.HI R23, RZ, 0x7, R26 ;  /* 0x00000007ff177819 */ /* 0x004fc8000001141a */
[----:B------:R-:W-:Y:S01]  /*4cc60*/  SGXT R23, R23, 0x1 ;  /* 0x000000011717781a */ /* 0x000fe20000000200 */
[----:B------:R-:W-:-:S05]  /*4cc70*/  FFMA R7, R27, R7, R24 ;  /* 0x000000071b077223 */ /* 0x000fca0000000018 */
[----:B------:R-:W-:Y:S04]  /*4cc80*/  STL [R1+0xbf4], R7 ;  /* 0x000bf40701007387 */ /* 0x000fe80000100800 */
[----:B0-----:R-:W-:Y:S04]  /*4cc90*/  STL [R1+0xb48], R2 ;  /* 0x000b480201007387 */ /* 0x001fe80000100800 */
[----:B------:R-:W0:Y:S01]  /*4cca0*/  LDS R2, [R29.X8+0x20f00] ;  /* 0x020f00001d027984 */ /* 0x000e220000008800 */
[----:B------:R-:W-:-:S05]  /*4ccb0*/  LOP3.LUT R27, R26, 0x7f, RZ, 0xc0, !PT ;  /* 0x0000007f1a1b7812 */ /* 0x000fca00078ec0ff */
[----:B------:R-:W-:Y:S01]  /*4ccc0*/  IMAD.SHL.U32 R22, R27, 0x2, RZ ;  /* 0x000000021b167824 */ /* 0x000fe200078e00ff */
[----:B-1----:R1:W-:Y:S04]  /*4ccd0*/  STL [R1+0x74c], R0 ;  /* 0x00074c0001007387 */ /* 0x0023e80000100800 */
[----:B------:R-:W2:Y:S01]  /*4cce0*/  LDL.LU R26, [R1+0xafc] ;  /* 0x000afc00011a7983 */ /* 0x000ea20000300800 */
[----:B------:R-:W-:-:S03]  /*4ccf0*/  LOP3.LUT R22, R22, 0x110, R23, 0x78, !PT ;  /* 0x0000011016167812 */ /* 0x000fc600078e7817 */
[----:B------:R-:W3:Y:S04]  /*4cd00*/  LDL.LU R23, [R1+0xb0c] ;  /* 0x000b0c0001177983 */ /* 0x000ee80000300800 */
[----:B-1----:R-:W4:Y:S04]  /*4cd10*/  LDL.LU R0, [R1+0xaec] ;  /* 0x000aec0001007983 */ /* 0x002f280000300800 */
[----:B------:R-:W4:Y:S04]  /*4cd20*/  LDL.LU R17, [R1+0xadc] ;  /* 0x000adc0001117983 */ /* 0x000f280000300800 */
[----:B------:R-:W-:Y:S06]  /*4cd30*/  BAR.SYNC.DEFER_BLOCKING 0x0 ;  /* 0x0000000000007b1d */ /* 0x000fec0000010000 */
[----:B0-----:R0:W-:Y:S04]  /*4cd40*/  STL [R1+0x744], R2 ;  /* 0x0007440201007387 */ /* 0x0011e80000100800 */
[----:B------:R-:W4:Y:S04]  /*4cd50*/  LDL.LU R27, [R1+0x9cc] ;  /* 0x0009cc00011b7983 */ /* 0x000f280000300800 */
[----:B------:R-:W4:Y:S04]  /*4cd60*/  LDL.LU R24, [R1+0x91c] ;  /* 0x00091c0001187983 */ /* 0x000f280000300800 */
[----:B------:R-:W-:Y:S04]  /*4cd70*/  STL [R1+0x3c98], R29 ;  /* 0x003c981d01007387 */ /* 0x000fe80000100800 */
        /* <DEDUP_REMOVED lines=18> */
[----:B------:R0:W-:Y:S04]  /*4cea0*/  STS.U16 [R22+0x20000], R25 ;  /* 0x0200001916007388 */ /* 0x0001e80000000400 */
[----:B------:R-:W4:Y:S04]  /*4ceb0*/  LDL.LU R18, [R1+0x5b4] ;  /* 0x0005b40001127983 */ /* 0x000f280000300800 */
[----:B0-----:R-:W4:Y:S04]  /*4cec0*/  LDL.LU R25, [R1+0x5a0] ;  /* 0x0005a00001197983 */ /* 0x001f280000300800 */
[----:B---3--:R-:W-:Y:S04]  /*4ced0*/  STS.U16 [R22+0x20800], R23 ;  /* 0x0208001716007388 */ /* 0x008fe80000000400 */
[----:B--2---:R0:W-:Y:S04]  /*4cee0*/  STS.U16 [R22+0x21000], R26 ;  /* 0x0210001a16007388 */ /* 0x0041e80000000400 */
[----:B0-----:R-:W2:Y:S04]  /*4cef0*/  LDL.LU R26, [R1+0x588] ;  /* 0x00058800011a7983 */ /* 0x001ea80000300800 */
[----:B----4-:R-:W-:Y:S04]  /*4cf00*/  STS.U16 [R22+0x21800], R0 ;  /* 0x0218000016007388 */ /* 0x010fe80000000400 */
[----:B------:R0:W-:Y:S04]  /*4cf10*/  STS.U16 [R22+0x22000], R17 ;  /* 0x0220001116007388 */ /* 0x0001e80000000400 */
[----:B------:R1:W-:Y:S04]  /*4cf20*/  STS.U16 [R22+0x22800], R27 ;  /* 0x0228001b16007388 */ /* 0x0003e80000000400 */
[----:B0-----:R-:W3:Y:S04]  /*4cf30*/  LDL.LU R17, [R1+0x56c] ;  /* 0x00056c0001117983 */ /* 0x001ee80000300800 */
[----:B-1----:R-:W4:Y:S04]  /*4cf40*/  LDL.LU R27, [R1+0x554] ;  /* 0x00055400011b7983 */ /* 0x002f280000300800 */
        /* <DEDUP_REMOVED lines=16> */
[----:B0-----:R-:W4:Y:S04]  /*4d050*/  LDL.LU R24, [R1+0x540] ;  /* 0x0005400001187983 */ /* 0x001f280000300800 */
[----:B------:R-:W-:Y:S04]  /*4d060*/  STS.U16 [R22+0x2b000], R14 ;  /* 0x02b0000e16007388 */ /* 0x000fe80000000400 */
[----:B------:R-:W-:Y:S04]  /*4d070*/  STS.U16 [R22+0x2b800], R15 ;  /* 0x02b8000f16007388 */ /* 0x000fe80000000400 */
[----:B------:R-:W-:Y:S04]  /*4d080*/  STS.U16 [R22+0x2c000], R16 ;  /* 0x02c0001016007388 */ /* 0x000fe80000000400 */
[----:B------:R-:W-:Y:S04]  /*4d090*/  STS.U16 [R22+0x2c800], R18 ;  /* 0x02c8001216007388 */ /* 0x000fe80000000400 */
[----:B------:R0:W-:Y:S04]  /*4d0a0*/  STS.U16 [R22+0x2d000], R25 ;  /* 0x02d0001916007388 */ /* 0x0001e80000000400 */
[----:B------:R-:W4:Y:S04]  /*4d0b0*/  LDL.LU R23, [R1+0x530] ;  /* 0x0005300001177983 */ /* 0x000f280000300800 */
[----:B0-----:R-:W4:Y:S04]  /*4d0c0*/  LDL.LU R25, [R1+0x520] ;  /* 0x0005200001197983 */ /* 0x001f280000300800 */
[----:B------:R-:W4:Y:S04]  /*4d0d0*/  LDL.LU R0, [R1+0x510] ;  /* 0x0005100001007983 */ /* 0x000f280000300800 */
[----:B------:R-:W4:Y:S04]  /*4d0e0*/  LDL.LU R18, [R1+0x500] ;  /* 0x0005000001127983 */ /* 0x000f280000300800 */
[----:B--2---:R0:W-:Y:S04]  /*4d0f0*/  STS.U16 [R22+0x2d800], R26 ;  /* 0x02d8001a16007388 */ /* 0x0041e80000000400 */
[----:B0-----:R-:W2:Y:S04]  /*4d100*/  LDL.LU R26, [R1+0x4f0] ;  /* 0x0004f000011a7983 */ /* 0x001ea80000300800 */
[----:B---3--:R-:W-:Y:S04]  /*4d110*/  STS.U16 [R22+0x2e000], R17 ;  /* 0x02e0001116007388 */ /* 0x008fe80000000400 */
[----:B----4-:R0:W-:Y:S04]  /*4d120*/  STS.U16 [R22+0x2e800], R27 ;  /* 0x02e8001b16007388 */ /* 0x0101e80000000400 */
[----:B0-----:R-:W3:Y:S04]  /*4d130*/  LDL.LU R27, [R1+0x4e0] ;  /* 0x0004e000011b7983 */ /* 0x001ee80000300800 */
        /* <DEDUP_REMOVED lines=21> */
[----:B------:R-:W-:Y:S04]  /*4d290*/  STS.U16 [R22+0x2f800], R23 ;  /* 0x02f8001716007388 */ /* 0x000fe80000000400 */
[----:B------:R0:W-:Y:S04]  /*4d2a0*/  STS.U16 [R22+0x30000], R25 ;  /* 0x0300001916007388 */ /* 0x0001e80000000400 */
[----:B------:R-:W-:Y:S04]  /*4d2b0*/  STS.U16 [R22+0x30800], R0 ;  /* 0x0308000016007388 */ /* 0x000fe80000000400 */
[----:B0-----:R-:W4:Y:S04]  /*4d2c0*/  LDL.LU R25, [R1+0x234] ;  /* 0x0002340001197983 */ /* 0x001f280000300800 */
[----:B------:R0:W-:Y:S04]  /*4d2d0*/  STS.U16 [R22+0x31000], R18 ;  /* 0x0310001216007388 */ /* 0x0001e80000000400 */
[----:B0-----:R-:W4:Y:S04]  /*4d2e0*/  LDL.LU R18, [R1+0x230] ;  /* 0x0002300001127983 */ /* 0x001f280000300800 */
[----:B--2---:R0:W-:Y:S04]  /*4d2f0*/  STS.U16 [R22+0x31800], R26 ;  /* 0x0318001a16007388 */ /* 0x0041e80000000400 */
[----:B0-----:R-:W2:Y:S04]  /*4d300*/  LDL.LU R26, [R1+0x21c] ;  /* 0x00021c00011a7983 */ /* 0x001ea80000300800 */
[----:B---3--:R0:W-:Y:S04]  /*4d310*/  STS.U16 [R22+0x32000], R27 ;  /* 0x0320001b16007388 */ /* 0x0081e80000000400 */
[----:B0-----:R-:W3:Y:S04]  /*4d320*/  LDL.LU R27, [R1+0x218] ;  /* 0x00021800011b7983 */ /* 0x001ee80000300800 */
        /* <DEDUP_REMOVED lines=22> */
[----:B------:R-:W4:Y:S04]  /*4d490*/  LDL.LU R13, [R1+0x20c] ;  /* 0x00020c00010d7983 */ /* 0x000f280000300800 */
[----:B------:R0:W-:Y:S04]  /*4d4a0*/  STS.U16 [R22+0x3c800], R25 ;  /* 0x03c8001916007388 */ /* 0x0001e80000000400 */
[----:B------:R1:W-:Y:S04]  /*4d4b0*/  STS.U16 [R22+0x3d000], R18 ;  /* 0x03d0001216007388 */ /* 0x0003e80000000400 */
[----:B0-----:R-:W4:Y:S04]  /*4d4c0*/  LDL.LU R25, [R1+0xb20] ;  /* 0x000b200001197983 */ /* 0x001f280000300800 */
[----:B------:R-:W4:Y:S04]  /*4d4d0*/  LDL.LU R2, [R1+0xb08] ;  /* 0x000b080001027983 */ /* 0x000f280000300800 */
[----:B------:R-:W4:Y:S04]  /*4d4e0*/  LDL.LU R12, [R1+0xaf8] ;  /* 0x000af800010c7983 */ /* 0x000f280000300800 */
[----:B------:R-:W4:Y:S04]  /*4d4f0*/  LDL.LU R5, [R1+0xae8] ;  /* 0x000ae80001057983 */ /* 0x000f280000300800 */
[----:B------:R-:W4:Y:S04]  /*4d500*/  LDL.LU R6, [R1+0xad8] ;  /* 0x000ad80001067983 */ /* 0x000f280000300800 */
[----:B-1----:R-:W4:Y:S04]  /*4d510*/  LDL.LU R18, [R1+0x9c4] ;  /* 0x0009c40001127983 */ /* 0x002f280000300800 */
[----:B--2---:R0:W-:Y:S04]  /*4d520*/  STS.U16 [R22+0x3d800], R26 ;  /* 0x03d8001a16007388 */ /* 0x0041e80000000400 */
[----:B0-----:R-:W2:Y:S04]  /*4d530*/  LDL.LU R26, [R1+0x918] ;  /* 0x00091800011a7983 */ /* 0x001ea80000300800 */
[----:B------:R-:W2:Y:S04]  /*4d540*/  LDL.LU R7, [R1+0x908] ;  /* 0x0009080001077983 */ /* 0x000ea80000300800 */
[----:B---3--:R0:W-:Y:S04]  /*4d550*/  STS.U16 [R22+0x3e000], R27 ;  /* 0x03e0001b16007388 */ /* 0x0081e80000000400 */
[----:B0-----:R-:W3:Y:S04]  /*4d560*/  LDL.LU R27, [R1+0x7b8] ;  /* 0x0007b800011b7983 */ /* 0x001ee80000300800 */
[----:B------:R-:W0:Y:S04]  /*4d570*/  S2R R8, SR_TID.X ;  /* 0x0000000000087919 */ /* 0x000e280000002100 */
[----:B------:R-:W3:Y:S04]  /*4d580*/  LDL.LU R10, [R1+0x7a8] ;  /* 0x0007a800010a7983 */ /* 0x000ee80000300800 */
[----:B------:R-:W3:Y:S04]  /*4d590*/  LDL.LU R11, [R1+0x798] ;  /* 0x00079800010b7983 */ /* 0x000ee80000300800 */
[----:B------:R-:W3:Y:S04]  /*4d5a0*/  LDL.LU R20, [R1+0x788] ;  /* 0x0007880001147983 */ /* 0x000ee80000300800 */
[----:B------:R-:W3:Y:S04]  /*4d5b0*/  LDL.LU R21, [R1+0x778] ;  /* 0x0007780001157983 */ /* 0x000ee80000300800 */
[----:B------:R-:W3:Y:S01]  /*4d5c0*/  LDL.LU R14, [R1+0x768] ;  /* 0x00076800010e7983 */ /* 0x000ee20000300800 */
[----:B0-----:R-:W-:-:S03]  /*4d5d0*/  LOP3.LUT R9, R8, 0x7f, RZ, 0xc0, !PT ;  /* 0x0000007f08097812 */ /* 0x001fc600078ec0ff */
[----:B------:R-:W3:Y:S01]  /*4d5e0*/  LDL.LU R15, [R1+0x758] ;  /* 0x00075800010f7983 */ /* 0x000ee20000300800 */
[----:B------:R-:W-:Y:S02]  /*4d5f0*/  SHF.R.S32.HI R4, RZ, 0x7, R8 ;  /* 0x00000007ff047819 */ /* 0x000fe40000011408 */
[----:B------:R-:W-:Y:S01]  /*4d600*/  SHF.L.U32 R3, R9, 0x1, RZ ;  /* 0x0000000109037819 */ /* 0x000fe200000006ff */
[----:B------:R-:W3:Y:S01]  /*4d610*/  LDL.LU R16, [R1+0x740] ;  /* 0x0007400001107983 */ /* 0x000ee20000300800 */
[----:B------:R-:W-:-:S03]  /*4d620*/  SGXT R4, R4, 0x1 ;  /* 0x000000010404781a */ /* 0x000fc60000000200 */
[----:B------:R-:W3:Y:S01]  /*4d630*/  LDL.LU R17, [R1+0x6f4] ;  /* 0x0006f40001117983 */ /* 0x000ee20000300800 */
[----:B------:R-:W-:-:S04]  /*4d640*/  LOP3.LUT R3, R3, 0x110, R4, 0x78, !PT ;  /* 0x0000011003037812 */ /* 0x000fc800078e7804 */
[----:B------:R-:W-:Y:S01]  /*4d650*/  LOP3.LUT R3, R3, 0x20, RZ, 0x3c, !PT ;  /* 0x0000002003037812 */ /* 0x000fe200078e3cff */
[----:B----4-:R0:W-:Y:S04]  /*4d660*/  STS.U16 [R22+0x3e800], R24 ;  /* 0x03e8001816007388 */ /* 0x0101e80000000400 */
[----:B------:R-:W-:Y:S04]  /*4d670*/  STS.U16 [R22+0x3f000], R28 ;  /* 0x03f0001c16007388 */ /* 0x000fe80000000400 */
[----:B------:R1:W-:Y:S04]  /*4d680*/  STS.U16 [R22+0x3f800], R13 ;  /* 0x03f8000d16007388 */ /* 0x0003e80000000400 */
[----:B0-----:R-:W4:Y:S04]  /*4d690*/  LDL.LU R24, [R1+0x6d4] ;  /* 0x0006d40001187983 */ /* 0x001f280000300800 */
[----:B-1----:R-:W4:Y:S04]  /*4d6a0*/  LDL.LU R22, [R1+0x6b4] ;  /* 0x0006b40001167983 */ /* 0x002f280000300800 */
[----:B------:R-:W4:Y:S04]  /*4d6b0*/  LDL.LU R23, [R1+0x68c] ;  /* 0x00068c0001177983 */ /* 0x000f280000300800 */
[----:B------:R0:W-:Y:S04]  /*4d6c0*/  STS.U16 [R3+0x20200], R25 ;  /* 0x0202001903007388 */ /* 0x0001e80000000400 */
[----:B------:R-:W4:Y:S04]  /*4d6d0*/  LDL.LU R28, [R1+0x664] ;  /* 0x00066400011c7983 */ /* 0x000f280000300800 */
[----:B------:R-:W4:Y:S04]  /*4d6e0*/  LDL.LU R13, [R1+0x63c] ;  /* 0x00063c00010d7983 */ /* 0x000f280000300800 */
[----:B------:R-:W-:Y:S04]  /*4d6f0*/  STS.U16 [R3+0x20a00], R2 ;  /* 0x020a000203007388 */ /* 0x000fe80000000400 */
[----:B0-----:R-:W4:Y:S04]  /*4d700*/  LDL.LU R25, [R1+0x610] ;  /* 0x0006100001197983 */ /* 0x001f280000300800 */
[----:B------:R-:W-:Y:S04]  /*4d710*/  STS.U16 [R3+0x21200], R12 ;  /* 0x0212000c03007388 */ /* 0x000fe80000000400 */
[----:B------:R-:W-:Y:S04]  /*4d720*/  STS.U16 [R3+0x21a00], R5 ;  /* 0x021a000503007388 */ /* 0x000fe80000000400 */
[----:B------:R-:W-:Y:S04]  /*4d730*/  STS.U16 [R3+0x22200], R6 ;  /* 0x0222000603007388 */ /* 0x000fe80000000400 */
[----:B------:R0:W-:Y:S04]  /*4d740*/  STS.U16 [R3+0x22a00], R18 ;  /* 0x022a001203007388 */ /* 0x0001e80000000400 */
[----:B0-----:R-:W4:Y:S04]  /*4d750*/  LDL.LU R18, [R1+0x5ec] ;  /* 0x0005ec0001127983 */ /* 0x001f280000300800 */
[----:B--2---:R0:W-:Y:S04]  /*4d760*/  STS.U16 [R3+0x23200], R26 ;  /* 0x0232001a03007388 */ /* 0x0041e80000000400 */
[----:B0-----:R-:W2:Y:S04]  /*4d770*/  LDL.LU R26, [R1+0x5d0] ;  /* 0x0005d000011a7983 */ /* 0x001ea80000300800 */
[----:B------:R-:W-:Y:S04]  /*4d780*/  STS.U16 [R3+0x23a00], R7 ;  /* 0x023a000703007388 */ /* 0x000fe80000000400 */
[----:B---3--:R0:W-:Y:S04]  /*4d790*/  STS.U16 [R3+0x24200], R27 ;  /* 0x0242001b03007388 */ /* 0x0081e80000000400 */
[----:B0-----:R-:W3:Y:S04]  /*4d7a0*/  LDL.LU R27, [R1+0x5ac] ;  /* 0x0005ac00011b7983 */ /* 0x001ee80000300800 */
[----:B------:R-:W-:Y:S04]  /*4d7b0*/  STS.U16 [R3+0x24a00], R10 ;  /* 0x024a000a03007388 */ /* 0x000fe80000000400 */
[----:B------:R-:W-:Y:S04]  /*4d7c0*/  STS.U16 [R3+0x25200], R11 ;  /* 0x0252000b03007388 */ /* 0x000fe80000000400 */
[----:B------:R-:W-:Y:S04]  /*4d7d0*/  STS.U16 [R3+0x25a00], R20 ;  /* 0x025a001403007388 */ /* 0x000fe80000000400 */
[----:B------:R-:W-:Y:S04]  /*4d7e0*/  STS.U16 [R3+0x26200], R21 ;  /* 0x0262001503007388 */ /* 0x000fe80000000400 */
[----:B------:R0:W-:Y:S04]  /*4d7f0*/  STS.U16 [R3+0x26a00], R14 ;  /* 0x026a000e03007388 */ /* 0x0001e80000000400 */
[----:B------:R1:W-:Y:S04]  /*4d800*/  STS.U16 [R3+0x27200], R15 ;  /* 0x0272000f03007388 */ /* 0x0003e80000000400 */
[----:B------:R1:W-:Y:S04]  /*4d810*/  STS.U16 [R3+0x27a00], R16 ;  /* 0x027a001003007388 */ /* 0x0003e80000000400 */
[----:B0-----:R-:W3:Y:S04]  /*4d820*/  LDL.LU R14, [R1+0x598] ;  /* 0x00059800010e7983 */ /* 0x001ee80000300800 */
[----:B-1----:R-:W3:Y:S04]  /*4d830*/  LDL.LU R15, [R1+0x580] ;  /* 0x00058000010f7983 */ /* 0x002ee80000300800 */
[----:B------:R0:W-:Y:S04]  /*4d840*/  STS.U16 [R3+0x28200], R17 ;  /* 0x0282001103007388 */ /* 0x0001e80000000400 */
[----:B------:R-:W3:Y:S04]  /*4d850*/  LDL.LU R16, [R1+0x568] ;  /* 0x0005680001107983 */ /* 0x000ee80000300800 */
[----:B0-----:R-:W3:Y:S04]  /*4d860*/  LDL.LU R17, [R1+0x550] ;  /* 0x0005500001117983 */ /* 0x001ee80000300800 */
[----:B----4-:R0:W-:Y:S04]  /*4d870*/  STS.U16 [R3+0x28a00], R24 ;  /* 0x028a001803007388 */ /* 0x0101e80000000400 */
[----:B------:R-:W-:Y:S04]  /*4d880*/  STS.U16 [R3+0x29200], R22 ;  /* 0x0292001603007388 */ /* 0x000fe80000000400 */
[----:B0-----:R-:W4:Y:S04]  /*4d890*/  LDL.LU R24, [R1+0x53c] ;  /* 0x00053c0001187983 */ /* 0x001f280000300800 */
[----:B------:R-:W-:Y:S04]  /*4d8a0*/  STS.U16 [R3+0x29a00], R23 ;  /* 0x029a001703007388 */ /* 0x000fe80000000400 */
[----:B------:R-:W4:Y:S04]  /*4d8b0*/  LDL.LU R2, [R1+0x52c] ;  /* 0x00052c0001027983 */ /* 0x000f280000300800 */
[----:B------:R-:W-:Y:S04]  /*4d8c0*/  STS.U16 [R3+0x2a200], R28 ;  /* 0x02a2001c03007388 */ /* 0x000fe80000000400 */
[----:B------:R-:W4:Y:S04]  /*4d8d0*/  LDL.LU R12, [R1+0x51c] ;  /* 0x00051c00010c7983 */ /* 0x000f280000300800 */
[----:B------:R-:W-:Y:S04]  /*4d8e0*/  STS.U16 [R3+0x2aa00], R13 ;  /* 0x02aa000d03007388 */ /* 0x000fe80000000400 */
[----:B------:R-:W4:Y:S04]  /*4d8f0*/  LDL.LU R5, [R1+0x50c] ;  /* 0x00050c0001057983 */ /* 0x000f280000300800 */
[----:B------:R0:W-:Y:S04]  /*4d900*/  STS.U16 [R3+0x2b200], R25 ;  /* 0x02b2001903007388 */ /* 0x0001e80000000400 */
[----:B------:R-:W4:Y:S04]  /*4d910*/  LDL.LU R6, [R1+0x4fc] ;  /* 0x0004fc0001067983 */ /* 0x000f280000300800 */
[----:B0-----:R-:W4:Y:S04]  /*4d920*/  LDL.LU R25, [R1+0x4ec] ;  /* 0x0004ec0001197983 */ /* 0x001f280000300800 */
[----:B------:R0:W-:Y:S04]  /*4d930*/  STS.U16 [R3+0x2ba00], R18 ;  /* 0x02ba001203007388 */ /* 0x0001e80000000400 */
[----:B0-----:R-:W4:Y:S04]  /*4d940*/  LDL.LU R18, [R1+0x4dc] ;  /* 0x0004dc0001127983 */ /* 0x001f280000300800 */
[----:B------:R-:W4:Y:S04]  /*4d950*/  LDL.LU R7, [R1+0x4cc] ;  /* 0x0004cc0001077983 */ /* 0x000f280000300800 */
[----:B--2---:R0:W-:Y:S04]  /*4d960*/  STS.U16 [R3+0x2c200], R26 ;  /* 0x02c2001a03007388 */ /* 0x0041e80000000400 */
[----:B0-----:R-:W2:Y:S04]  /*4d970*/  LDL.LU R26, [R1+0x4bc] ;  /* 0x0004bc00011a7983 */ /* 0x001ea80000300800 */
[----:B------:R-:W2:Y:S04]  /*4d980*/  LDL.LU R10, [R1+0x4ac] ;  /* 0x0004ac00010a7983 */ /* 0x000ea80000300800 */
[----:B------:R-:W2:Y:S04]  /*4d990*/  LDL.LU R11, [R1+0x49c] ;  /* 0x00049c00010b7983 */ /* 0x000ea80000300800 */
[----:B------:R-:W2:Y:S04]  /*4d9a0*/  LDL.LU R20, [R1+0x488] ;  /* 0x0004880001147983 */ /* 0x000ea80000300800 */
[----:B------:R-:W2:Y:S04]  /*4d9b0*/  LDL.LU R21, [R1+0x478] ;  /* 0x0004780001157983 */ /* 0x000ea80000300800 */
[----:B------:R-:W2:Y:S04]  /*4d9c0*/  LDL.LU R22, [R1+0x468] ;  /* 0x0004680001167983 */ /* 0x000ea80000300800 */
[----:B------:R-:W2:Y:S04]  /*4d9d0*/  LDL.LU R23, [R1+0x458] ;  /* 0x0004580001177983 */ /* 0x000ea80000300800 */
[----:B---3--:R0:W-:Y:S04]  /*4d9e0*/  STS.U16 [R3+0x2ca00], R27 ;  /* 0x02ca001b03007388 */ /* 0x0081e80000000400 */
[----:B------:R-:W3:Y:S04]  /*4d9f0*/  LDL.LU R28, [R1+0x448] ;  /* 0x00044800011c7983 */ /* 0x000ee80000300800 */
[----:B0-----:R-:W3:Y:S04]  /*4da00*/  LDL.LU R27, [R1+0x418] ;  /* 0x00041800011b7983 */ /* 0x001ee80000300800 */
[----:B------:R-:W3:Y:S04]  /*4da10*/  LDL.LU R13, [R1+0x3f8] ;  /* 0x0003f800010d7983 */ /* 0x000ee80000300800 */
[----:B------:R0:W-:Y:S04]  /*4da20*/  STS.U16 [R3+0x2d200], R14 ;  /* 0x02d2000e03007388 */ /* 0x0001e80000000400 */
[----:B------:R1:W-:Y:S04]  /*4da30*/  STS.U16 [R3+0x2da00], R15 ;  /* 0x02da000f03007388 */ /* 0x0003e80000000400 */
[----:B0-----:R-:W3:Y:S04]  /*4da40*/  LDL.LU R14, [R1+0x3b8] ;  /* 0x0003b800010e7983 */ /* 0x001ee80000300800 */
[----:B------:R0:W-:Y:S04]  /*4da50*/  STS.U16 [R3+0x2e200], R16 ;  /* 0x02e2001003007388 */ /* 0x0001e80000000400 */
[----:B------:R0:W-:Y:S04]  /*4da60*/  STS.U16 [R3+0x2ea00], R17 ;  /* 0x02ea001103007388 */ /* 0x0001e80000000400 */
[----:B-1----:R-:W3:Y:S04]  /*4da70*/  LDL.LU R15, [R1+0x398] ;  /* 0x00039800010f7983 */ /* 0x002ee80000300800 */
[----:B0-----:R-:W3:Y:S04]  /*4da80*/  LDL.LU R16, [R1+0x268] ;  /* 0x0002680001107983 */ /* 0x001ee80000300800 */
[----:B------:R-:W3:Y:S04]  /*4da90*/  LDL.LU R17, [R1+0x208] ;  /* 0x0002080001117983 */ /* 0x000ee80000300800 */
[----:B----4-:R0:W-:Y:S04]  /*4daa0*/  STS.U16 [R3+0x2f200], R24 ;  /* 0x02f2001803007388 */ /* 0x0101e80000000400 */
[----:B------:R-:W-:Y:S04]  /*4dab0*/  STS.U16 [R3+0x2fa00], R2 ;  /* 0x02fa000203007388 */ /* 0x000fe80000000400 */
[----:B0-----:R-:W4:Y:S04]  /*4dac0*/  LDL.LU R24, [R1+0x1fc] ;  /* 0x0001fc0001187983 */ /* 0x001f280000300800 */
[----:B------:R-:W-:Y:S04]  /*4dad0*/  STS.U16 [R3+0x30200], R12 ;  /* 0x0302000c03007388 */ /* 0x000fe80000000400 */
[----:B------:R-:W-:Y:S04]  /*4dae0*/  STS.U16 [R3+0x30a00], R5 ;  /* 0x030a000503007388 */ /* 0x000fe80000000400 */
[----:B------:R-:W-:Y:S04]  /*4daf0*/  STS.U16 [R3+0x31200], R6 ;  /* 0x0312000603007388 */ /* 0x000fe80000000400 */
[----:B------:R0:W-:Y:S04]  /*4db00*/  STS.U16 [R3+0x31a00], R25 ;  /* 0x031a001903007388 */ /* 0x0001e80000000400 */
[----:B0-----:R-:W4:Y:S04]  /*4db10*/  LDL.LU R25, [R1+0x1f0] ;  /* 0x0001f00001197983 */ /* 0x001f280000300800 */
[----:B------:R0:W-:Y:S04]  /*4db20*/  STS.U16 [R3+0x32200], R18 ;  /* 0x0322001203007388 */ /* 0x0001e80000000400 */
[----:B------:R-:W-:Y:S04]  /*4db30*/  STS.U16 [R3+0x32a00], R7 ;  /* 0x032a000703007388 */ /* 0x000fe80000000400 */
[----:B0-----:R-:W4:Y:S04]  /*4db40*/  LDL.LU R18, [R1+0x1ec] ;  /* 0x0001ec0001127983 */ /* 0x001f280000300800 */
[----:B--2---:R0:W-:Y:S04]  /*4db50*/  STS.U16 [R3+0x33200], R26 ;  /* 0x0332001a03007388 */ /* 0x0041e80000000400 */
[----:B------:R-:W-:Y:S04]  /*4db60*/  STS.U16 [R3+0x33a00], R10 ;  /* 0x033a000a03007388 */ /* 0x000fe80000000400 */
[----:B0-----:R-:W2:Y:S04]  /*4db70*/  LDL.LU R26, [R1+0x1e8] ;  /* 0x0001e800011a7983 */ /* 0x001ea80000300800 */
[----:B------:R-:W-:Y:S04]  /*4db80*/  STS.U16 [R3+0x34200], R11 ;  /* 0x0342000b03007388 */ /* 0x000fe80000000400 */
[----:B------:R-:W-:Y:S04]  /*4db90*/  STS.U16 [R3+0x34a00], R20 ;  /* 0x034a001403007388 */ /* 0x000fe80000000400 */
[----:B------:R-:W-:Y:S04]  /*4dba0*/  STS.U16 [R3+0x35200], R21 ;  /* 0x0352001503007388 */ /* 0x000fe80000000400 */
[----:B------:R-:W-:Y:S04]  /*4dbb0*/  STS.U16 [R3+0x35a00], R22 ;  /* 0x035a001603007388 */ /* 0x000fe80000000400 */
[----:B------:R-:W-:Y:S04]  /*4dbc0*/  STS.U16 [R3+0x36200], R23 ;  /* 0x0362001703007388 */ /* 0x000fe80000000400 */
[----:B---3--:R-:W-:Y:S04]  /*4dbd0*/  STS.U16 [R3+0x36a00], R28 ;  /* 0x036a001c03007388 */ /* 0x008fe80000000400 */
[----:B------:R0:W-:Y:S04]  /*4dbe0*/  STS.U16 [R3+0x37200], R27 ;  /* 0x0372001b03007388 */ /* 0x0001e80000000400 */
[----:B------:R-:W3:Y:S04]  /*4dbf0*/  LDL.LU R12, [R1+0x1e4] ;  /* 0x0001e400010c7983 */ /* 0x000ee80000300800 */
[----:B0-----:R-:W3:Y:S04]  /*4dc00*/  LDL.LU R27, [R1+0x1e0] ;  /* 0x0001e000011b7983 */ /* 0x001ee80000300800 */
[----:B------:R-:W3:Y:S04]  /*4dc10*/  LDL.LU R5, [R1+0x13c] ;  /* 0x00013c0001057983 */ /* 0x000ee80000300800 */
[----:B------:R-:W-:Y:S04]  /*4dc20*/  STS.U16 [R3+0x37a00], R13 ;  /* 0x037a000d03007388 */ /* 0x000fe80000000400 */
[----:B------:R-:W3:Y:S04]  /*4dc30*/  LDL.LU R6, [R1+0x138] ;  /* 0x0001380001067983 */ /* 0x000ee80000300800 */
[----:B------:R-:W3:Y:S04]  /*4dc40*/  LDL.LU R7, [R1+0x134] ;  /* 0x0001340001077983 */ /* 0x000ee80000300800 */
[----:B------:R-:W-:Y:S04]  /*4dc50*/  STS.U16 [R3+0x38200], R14 ;  /* 0x0382000e03007388 */ /* 0x000fe80000000400 */
[----:B------:R-:W-:Y:S04]  /*4dc60*/  STS.U16 [R3+0x38a00], R15 ;  /* 0x038a000f03007388 */ /* 0x000fe80000000400 */
[----:B------:R-:W3:Y:S04]  /*4dc70*/  LDL.LU R10, [R1+0x130] ;  /* 0x00013000010a7983 */ /* 0x000ee80000300800 */
[----:B------:R-:W-:Y:S04]  /*4dc80*/  STS.U16 [R3+0x39200], R16 ;  /* 0x0392001003007388 */ /* 0x000fe80000000400 */
[----:B------:R-:W3:Y:S04]  /*4dc90*/  LDL.LU R11, [R1+0x12c] ;  /* 0x00012c00010b7983 */ /* 0x000ee80000300800 */
[----:B------:R-:W-:Y:S04]  /*4dca0*/  STS.U16 [R3+0x39a00], R17 ;  /* 0x039a001103007388 */ /* 0x000fe80000000400 */
[----:B------:R-:W3:Y:S04]  /*4dcb0*/  LDL.LU R20, [R1+0x128] ;  /* 0x0001280001147983 */ /* 0x000ee80000300800 */
[----:B------:R-:W3:Y:S04]  /*4dcc0*/  LDL.LU R21, [R1+0xb18] ;  /* 0x000b180001157983 */ /* 0x000ee80000300800 */
[----:B----4-:R0:W-:Y:S04]  /*4dcd0*/  STS.U16 [R3+0x3a200], R24 ;  /* 0x03a2001803007388 */ /* 0x0101e80000000400 */
[----:B0-----:R-:W4:Y:S04]  /*4dce0*/  LDL.LU R24, [R1+0xb04] ;  /* 0x000b040001187983 */ /* 0x001f280000300800 */
[----:B------:R0:W-:Y:S04]  /*4dcf0*/  STS.U16 [R3+0x3aa00], R25 ;  /* 0x03aa001903007388 */ /* 0x0001e80000000400 */
[----:B0-----:R-:W4:Y:S04]  /*4dd00*/  LDL.LU R25, [R1+0xaf4] ;  /* 0x000af40001197983 */ /* 0x001f280000300800 */
[----:B------:R-:W4:Y:S04]  /*4dd10*/  LDL.LU R22, [R1+0xae4] ;  /* 0x000ae40001167983 */ /* 0x000f280000300800 */
[----:B------:R0:W-:Y:S04]  /*4dd20*/  STS.U16 [R3+0x3b200], R18 ;  /* 0x03b2001203007388 */ /* 0x0001e80000000400 */
        /* <DEDUP_REMOVED lines=8> */
[----:B--2---:R0:W-:Y:S04]  /*4ddb0*/  STS.U16 [R3+0x3ba00], R26 ;  /* 0x03ba001a03007388 */ /* 0x0041e80000000400 */
[----:B0-----:R-:W2:Y:S04]  /*4ddc0*/  LDL.LU R26, [R1+0x774] ;  /* 0x00077400011a7983 */ /* 0x001ea80000300800 */
[----:B---3--:R-:W-:Y:S04]  /*4ddd0*/  STS.U16 [R3+0x3c200], R12 ;  /* 0x03c2000c03007388 */ /* 0x008fe80000000400 */
[----:B------:R0:W-:Y:S04]  /*4dde0*/  STS.U16 [R3+0x3ca00], R27 ;  /* 0x03ca001b03007388 */ /* 0x0001e80000000400 */
[----:B0-----:R-:W3:Y:S01]  /*4ddf0*/  LDL.LU R27, [R1+0x764] ;  /* 0x00076400011b7983 */ /* 0x001ee20000300800 */
[----:B------:R-:W-:Y:S01]  /*4de00*/  SHF.R.S32.HI R2, RZ, 0x7, R8 ;  /* 0x00000007ff027819 */ /* 0x000fe20000011408 */
[----:B------:R-:W-:-:S03]  /*4de10*/  IMAD.SHL.U32 R0, R9, 0x2, RZ ;  /* 0x0000000209007824 */ /* 0x000fc600078e00ff */
[----:B------:R-:W-:Y:S01]  /*4de20*/  SGXT R2, R2, 0x1 ;  /* 0x000000010202781a */ /* 0x000fe20000000200 */
[----:B------:R-:W-:Y:S03]  /*4de30*/  STS.U16 [R3+0x3d200], R5 ;  /* 0x03d2000503007388 */ /* 0x000fe60000000400 */
[----:B------:R-:W-:Y:S01]  /*4de40*/  LOP3.LUT R0, R0, 0x110, R2, 0x78, !PT ;  /* 0x0000011000007812 */ /* 0x000fe200078e7802 */
[----:B------:R-:W-:Y:S03]  /*4de50*/  STS.U16 [R3+0x3da00], R6 ;  /* 0x03da000603007388 */ /* 0x000fe60000000400 */
[----:B------:R-:W-:Y:S01]  /*4de60*/  LOP3.LUT R0, R0, 0x40, RZ, 0x3c, !PT ;  /* 0x0000004000007812 */ /* 0x000fe200078e3cff */
[----:B------:R-:W-:Y:S04]  /*4de70*/  STS.U16 [R3+0x3e200], R7 ;  /* 0x03e2000703007388 */ /* 0x000fe80000000400 */
[----:B------:R-:W-:Y:S04]  /*4de80*/  STS.U16 [R3+0x3ea00], R10 ;  /* 0x03ea000a03007388 */ /* 0x000fe80000000400 */
[----:B------:R-:W-:Y:S04]  /*4de90*/  STS.U16 [R3+0x3f200], R11 ;  /* 0x03f2000b03007388 */ /* 0x000fe80000000400 */
[----:B------:R-:W-:Y:S04]  /*4dea0*/  STS.U16 [R3+0x3fa00], R20 ;  /* 0x03fa001403007388 */ /* 0x000fe80000000400 */
[----:B------:R-:W-:Y:S04]  /*4deb0*/  STS.U16 [R0+0x20400], R21 ;  /* 0x0204001500007388 */ /* 0x000fe80000000400 */
[----:B----4-:R0:W-:Y:S04]  /*4dec0*/  STS.U16 [R0+0x20c00], R24 ;  /* 0x020c001800007388 */ /* 0x0101e80000000400 */
[----:B0-----:R-:W4:Y:S04]  /*4ded0*/  LDL.LU R24, [R1+0x754] ;  /* 0x0007540001187983 */ /* 0x001f280000300800 */
[----:B------:R0:W-:Y:S04]  /*4dee0*/  STS.U16 [R0+0x21400], R25 ;  /* 0x0214001900007388 */ /* 0x0001e80000000400 */
[----:B------:R-:W-:Y:S04]  /*4def0*/  STS.U16 [R0+0x21c00], R22 ;  /* 0x021c001600007388 */ /* 0x000fe80000000400 */
[----:B0-----:R-:W4:Y:S04]  /*4df00*/  LDL.LU R25, [R1+0x70c] ;  /* 0x00070c0001197983 */ /* 0x001f280000300800 */
[----:B------:R0:W-:Y:S04]  /*4df10*/  STS.U16 [R0+0x22400], R18 ;  /* 0x0224001200007388 */ /* 0x0001e80000000400 */
        /* <DEDUP_REMOVED lines=25> */
[----:B----4-:R0:W-:Y:S04]  /*4e0b0*/  STS.U16 [R0+0x27400], R24 ;  /* 0x0274001800007388 */ /* 0x0101e80000000400 */
        /* <DEDUP_REMOVED lines=12> */
[----:B------:R-:W-:Y:S04]  /*4e180*/  STS.U16 [R0+0x28c00], R29 ;  /* 0x028c001d00007388 */ /* 0x000fe80000000400 */
[----:B0-----:R-:W4:Y:S04]  /*4e190*/  LDL.LU R18, [R1+0x474] ;  /* 0x0004740001127983 */ /* 0x001f280000300800 */
[----:B--2---:R0:W-:Y:S04]  /*4e1a0*/  STS.U16 [R0+0x29400], R26 ;  /* 0x0294001a00007388 */ /* 0x0041e80000000400 */
        /* <DEDUP_REMOVED lines=11> */
[----:B0-----:R-:W2:Y:S04]  /*4e260*/  LDL.LU R26, [R1+0x464] ;  /* 0x00046400011a7983 */ /* 0x001ea80000300800 */
[----:B---3--:R-:W-:Y:S04]  /*4e270*/  STS.U16 [R0+0x2f400], R21 ;  /* 0x02f4001500007388 */ /* 0x008fe80000000400 */
[----:B------:R0:W-:Y:S04]  /*4e280*/  STS.U16 [R0+0x2fc00], R27 ;  /* 0x02fc001b00007388 */ /* 0x0001e80000000400 */
[----:B0-----:R-:W3:Y:S04]  /*4e290*/  LDL.LU R27, [R1+0x454] ;  /* 0x00045400011b7983 */ /* 0x001ee80000300800 */
[----:B----4-:R0:W-:Y:S04]  /*4e2a0*/  STS.U16 [R0+0x30400], R24 ;  /* 0x0304001800007388 */ /* 0x0101e80000000400 */
[----:B------:R-:W-:Y:S04]  /*4e2b0*/  STS.U16 [R0+0x30c00], R22 ;  /* 0x030c001600007388 */ /* 0x000fe80000000400 */
[----:B0-----:R-:W4:Y:S04]  /*4e2c0*/  LDL.LU R24, [R1+0x444] ;  /* 0x0004440001187983 */ /* 0x001f280000300800 */
[----:B------:R0:W-:Y:S04]  /*4e2d0*/  STS.U16 [R0+0x31400], R25 ;  /* 0x0314001900007388 */ /* 0x0001e80000000400 */
[----:B------:R-:W-:Y:S04]  /*4e2e0*/  STS.U16 [R0+0x31c00], R23 ;  /* 0x031c001700007388 */ /* 0x000fe80000000400 */
[----:B------:R-:W-:Y:S04]  /*4e2f0*/  STS.U16 [R0+0x32400], R28 ;  /* 0x0324001c00007388 */ /* 0x000fe80000000400 */
[----:B------:R-:W-:Y:S04]  /*4e300*/  STS.U16 [R0+0x32c00], R13 ;  /* 0x032c000d00007388 */ /* 0x000fe80000000400 */
[----:B------:R-:W-:Y:S04]  /*4e310*/  STS.U16 [R0+0x33400], R14 ;  /* 0x0334000e00007388 */ /* 0x000fe80000000400 */
[----:B0-----:R-:W4:Y:S04]  /*4e320*/  LDL.LU R25, [R1+0x414] ;  /* 0x0004140001197983 */ /* 0x001f280000300800 */
[----:B------:R-:W-:Y:S04]  /*4e330*/  STS.U16 [R0+0x33c00], R15 ;  /* 0x033c000f00007388 */ /* 0x000fe80000000400 */
[----:B------:R0:W-:Y:S04]  /*4e340*/  STS.U16 [R0+0x34400], R16 ;  /* 0x0344001000007388 */ /* 0x0001e80000000400 */
[----:B------:R-:W4:Y:S04]  /*4e350*/  LDL.LU R29, [R1+0x3f4] ;  /* 0x0003f400011d7983 */ /* 0x000f280000300800 */
        /* <DEDUP_REMOVED lines=10> */
[----:B------:R-:W-:Y:S04]  /*4e400*/  STS.U16 [R0+0x34c00], R17 ;  /* 0x034c001100007388 */ /* 0x000fe80000000400 */
[----:B------:R-:W4:Y:S04]  /*4e410*/  LDL.LU R11, [R1+0x7c] ;  /* 0x00007c00010b7983 */ /* 0x000f280000300800 */
[----:B------:R-:W-:Y:S04]  /*4e420*/  STS.U16 [R0+0x35400], R18 ;  /* 0x0354001200007388 */ /* 0x000fe80000000400 */
[----:B------:R-:W4:Y:S04]  /*4e430*/  LDL.LU R20, [R1+0x74] ;  /* 0x0000740001147983 */ /* 0x000f280000300800 */
[----:B------:R-:W4:Y:S04]  /*4e440*/  LDL.LU R21, [R1+0x6c] ;  /* 0x00006c0001157983 */ /* 0x000f280000300800 */
[----:B--2---:R0:W-:Y:S04]  /*4e450*/  STS.U16 [R0+0x35c00], R26 ;  /* 0x035c001a00007388 */ /* 0x0041e80000000400 */
[----:B0-----:R-:W2:Y:S04]  /*4e460*/  LDL.LU R26, [R1+0x68] ;  /* 0x00006800011a7983 */ /* 0x001ea80000300800 */
[----:B---3--:R0:W-:Y:S04]  /*4e470*/  STS.U16 [R0+0x36400], R27 ;  /* 0x0364001b00007388 */ /* 0x0081e80000000400 */
[----:B0-----:R-:W3:Y:S04]  /*4e480*/  LDL.LU R27, [R1+0x64] ;  /* 0x00006400011b7983 */ /* 0x001ee80000300800 */
[----:B------:R-:W3:Y:S04]  /*4e490*/  LDL.LU R22, [R1+0x60] ;  /* 0x0000600001167983 */ /* 0x000ee80000300800 */
        /* <DEDUP_REMOVED lines=10> */
[----:B0-----:R-:W4:Y:S04]  /*4e540*/  LDL.LU R25, [R1+0x7b0] ;  /* 0x0007b00001197983 */ /* 0x001f280000300800 */
[----:B------:R-:W-:Y:S04]  /*4e550*/  STS.U16 [R0+0x37c00], R29 ;  /* 0x037c001d00007388 */ /* 0x000fe80000000400 */
[----:B------:R0:W-:Y:S04]  /*4e560*/  STS.U16 [R0+0x38400], R16 ;  /* 0x0384001000007388 */ /* 0x0001e80000000400 */
[----:B------:R-:W-:Y:S04]  /*4e570*/  STS.U16 [R0+0x38c00], R12 ;  /* 0x038c000c00007388 */ /* 0x000fe80000000400 */
[----:B0-----:R-:W4:Y:S04]  /*4e580*/  LDL R16, [R1+0xb44] ;  /* 0x000b440001107983 */ /* 0x001f280000100800 */
        /* <DEDUP_REMOVED lines=11> */
[----:B--2---:R0:W-:Y:S04]  /*4e640*/  STS.U16 [R0+0x3ec00], R26 ;  /* 0x03ec001a00007388 */ /* 0x0041e80000000400 */
[----:B0-----:R-:W2:Y:S04]  /*4e650*/  LDL.LU R26, [R1+0x7a0] ;  /* 0x0007a000011a7983 */ /* 0x001ea80000300800 */
[----:B---3--:R0:W-:Y:S04]  /*4e660*/  STS.U16 [R0+0x3f400], R27 ;  /* 0x03f4001b00007388 */ /* 0x0081e80000000400 */
[----:B0-----:R-:W3:Y:S04]  /*4e670*/  LDL.LU R27, [R1+0x790] ;  /* 0x00079000011b7983 */ /* 0x001ee80000300800 */
[----:B------:R-:W-:Y:S04]  /*4e680*/  STS.U16 [R0+0x3fc00], R22 ;  /* 0x03fc001600007388 */ /* 0x000fe80000000400 */
        /* <DEDUP_REMOVED lines=26> */
[----:B--2---:R0:W-:Y:S04]  /*4e830*/  STS.U16 [R16+0x24e00], R26 ;  /* 0x024e001a10007388 */ /* 0x0041e80000000400 */
[----:B0-----:R-:W2:Y:S04]  /*4e840*/  LDL.LU R26, [R1+0x558] ;  /* 0x00055800011a7983 */ /* 0x001ea80000300800 */
[----:B------:R-:W2:Y:S04]  /*4e850*/  LDL.LU R22, [R1+0x548] ;  /* 0x0005480001167983 */ /* 0x000ea80000300800 */
[----:B---3--:R0:W-:Y:S04]  /*4e860*/  STS.U16 [R16+0x25600], R27 ;  /* 0x0256001b10007388 */ /* 0x0081e80000000400 */
        /* <DEDUP_REMOVED lines=8> */
[----:B----4-:R0:W-:Y:S04]  /*4e8f0*/  STS.U16 [R16+0x25e00], R24 ;  /* 0x025e001810007388 */ /* 0x0101e80000000400 */
        /* <DEDUP_REMOVED lines=18> */
[----:B--2---:R0:W-:Y:S04]  /*4ea20*/  STS.U16 [R16+0x2e600], R26 ;  /* 0x02e6001a10007388 */ /* 0x0041e80000000400 */
[----:B------:R-:W-:Y:S04]  /*4ea30*/  STS.U16 [R16+0x2ee00], R22 ;  /* 0x02ee001610007388 */ /* 0x000fe80000000400 */
[----:B0-----:R-:W2:Y:S04]  /*4ea40*/  LDL.LU R26, [R1+0x494] ;  /* 0x00049400011a7983 */ /* 0x001ea80000300800 */
        /* <DEDUP_REMOVED lines=14> */
[----:B------:R-:W-:Y:S04]  /*4eb30*/  STS.U16 [R16+0x2fe00], R23 ;  /* 0x02fe001710007388 */ /* 0x000fe80000000400 */
[----:B------:R-:W3:Y:S04]  /*4eb40*/  LDL.LU R11, [R1+0x118] ;  /* 0x00011800010b7983 */ /* 0x000ee80000300800 */
[----:B------:R-:W-:Y:S04]  /*4eb50*/  STS.U16 [R16+0x30600], R28 ;  /* 0x0306001c10007388 */ /* 0x000fe80000000400 */
[----:B------:R-:W3:Y:S04]  /*4eb60*/  LDL.LU R20, [R1+0x110] ;  /* 0x0001100001147983 */ /* 0x000ee80000300800 */
[----:B------:R0:W-:Y:S04]  /*4eb70*/  STS.U16 [R16+0x30e00], R13 ;  /* 0x030e000d10007388 */ /* 0x0001e80000000400 */
[----:B------:R-:W3:Y:S04]  /*4eb80*/  LDL.LU R21, [R1+0xf8] ;  /* 0x0000f80001157983 */ /* 0x000ee80000300800 */
[----:B0-----:R-:W3:Y:S04]  /*4eb90*/  LDL.LU R13, [R1+0xf0] ;  /* 0x0000f000010d7983 */ /* 0x001ee80000300800 */
        /* <DEDUP_REMOVED lines=11> */
[----:B----4-:R0:W-:Y:S04]  /*4ec50*/  STS.U16 [R16+0x33600], R24 ;  /* 0x0336001810007388 */ /* 0x0101e80000000400 */
[----:B0-----:R-:W4:Y:S04]  /*4ec60*/  LDL.LU R24, [R1+0x34] ;  /* 0x0000340001187983 */ /* 0x001f280000300800 */
[----:B------:R0:W-:Y:S04]  /*4ec70*/  STS.U16 [R16+0x33e00], R25 ;  /* 0x033e001910007388 */ /* 0x0001e80000000400 */
[----:B0-----:R-:W4:Y:S04]  /*4ec80*/  LDL.LU R25, [R1+0x30] ;  /* 0x0000300001197983 */ /* 0x001f280000300800 */
[----:B--2---:R0:W-:Y:S04]  /*4ec90*/  STS.U16 [R16+0x34600], R26 ;  /* 0x0346001a10007388 */ /* 0x0041e80000000400 */
[----:B0-----:R-:W2:Y:S04]  /*4eca0*/  LDL.LU R26, [R1+0x2c] ;  /* 0x00002c00011a7983 */ /* 0x001ea80000300800 */
[----:B---3--:R0:W-:Y:S04]  /*4ecb0*/  STS.U16 [R16+0x34e00], R27 ;  /* 0x034e001b10007388 */ /* 0x0081e80000000400 */
[----:B------:R1:W-:Y:S04]  /*4ecc0*/  STS.U16 [R16+0x35600], R29 ;  /* 0x0356001d10007388 */ /* 0x0003e80000000400 */
[----:B------:R3:W-:Y:S04]  /*4ecd0*/  STS.U16 [R16+0x35e00], R0 ;  /* 0x035e000010007388 */ /* 0x0007e80000000400 */
[----:B0-----:R-:W2:Y:S04]  /*4ece0*/  LDL.LU R27, [R1+0x28] ;  /* 0x00002800011b7983 */ /* 0x001ea80000300800 */
[----:B-1----:R-:W2:Y:S04]  /*4ecf0*/  LDL.LU R29, [R1+0x3c98] ;  /* 0x003c9800011d7983 */ /* 0x002ea80000300800 */
[----:B---3--:R-:W2:Y:S04]  /*4ed00*/  LDL.LU R0, [R1+0x3c94] ;  /* 0x003c940001007983 */ /* 0x008ea80000300800 */
[----:B------:R0:W-:Y:S04]  /*4ed10*/  STS.U16 [R16+0x36600], R2 ;  /* 0x0366000210007388 */ /* 0x0001e80000000400 */
[----:B------:R1:W-:Y:S04]  /*4ed20*/  STS.U16 [R16+0x36e00], R12 ;  /* 0x036e000c10007388 */ /* 0x0003e80000000400 */
[----:B0-----:R-:W2:Y:S04]  /*4ed30*/  LDL.LU R2, [R1+0x3c90] ;  /* 0x003c900001027983 */ /* 0x001ea80000300800 */
[----:B-1----:R-:W2:Y:S04]  /*4ed40*/  LDL.LU R12, [R1+0x3c8c] ;  /* 0x003c8c00010c7983 */ /* 0x002ea80000300800 */
[----:B------:R0:W-:Y:S04]  /*4ed50*/  STS.U16 [R16+0x37600], R3 ;  /* 0x0376000310007388 */ /* 0x0001e80000000400 */
        /* <DEDUP_REMOVED lines=10> */
[----:B------:R-:W-:Y:S04]  /*4ee00*/  STS.U16 [R16+0x3ce00], R13 ;  /* 0x03ce000d10007388 */ /* 0x000fe80000000400 */
        /* <DEDUP_REMOVED lines=19> */
[----:B------:R0:W-:Y:S01]  /*4ef40*/  STS.U16 [R16+0x3fe00], R17 ;  /* 0x03fe001110007388 */ /* 0x0001e20000000400 */
[----:B--2---:R-:W-:-:S02]  /*4ef50*/  LOP3.LUT R13, R12, 0xe0, RZ, 0xc0, !PT ;  /* 0x000000e00c0d7812 */ /* 0x004fc400078ec0ff */
[----:B------:R-:W-:-:S04]  /*4ef60*/  SHF.L.U32 R12, R12, 0x2, RZ ;  /* 0x000000020c0c7819 */ /* 0x000fc800000006ff */
[----:B------:R-:W-:Y:S02]  /*4ef70*/  LOP3.LUT R12, R12, 0x7c, RZ, 0xc0, !PT ;  /* 0x0000007c0c0c7812 */ /* 0x000fe400078ec0ff */
[----:B------:R-:W-:-:S03]  /*4ef80*/  SHF.R.U32.HI R13, RZ, 0x1, R13 ;  /* 0x00000001ff0d7819 */ /* 0x000fc6000001160d */
[----:B------:R-:W-:Y:S02]  /*4ef90*/  IMAD R12, R29, 0x40, R12 ;  /* 0x000000401d0c7824 */ /* 0x000fe400078e020c */
[----:B------:R-:W2:Y:S03]  /*4efa0*/  LDL.LU R29, [R1+0x3c50] ;  /* 0x003c5000011d7983 */ /* 0x000ea60000300800 */
[----:B------:R-:W-:Y:S02]  /*4efb0*/  LOP3.LUT R12, R12, R13, RZ, 0x3c, !PT ;  /* 0x0000000d0c0c7212 */ /* 0x000fe400078e3cff */
[----:B------:R-:W2:Y:S04]  /*4efc0*/  LDL.LU R13, [R1+0x3c4c] ;  /* 0x003c4c00010d7983 */ /* 0x000ea80000300800 */
[----:B0-----:R-:W2:Y:S04]  /*4efd0*/  LDL.LU R14, [R1+0x3c48] ;  /* 0x003c4800010e7983 */ /* 0x001ea80000300800 */
[----:B-1----:R-:W2:Y:S04]  /*4efe0*/  LDL.LU R15, [R1+0x3c44] ;  /* 0x003c4400010f7983 */ /* 0x002ea80000300800 */
[----:B------:R-:W2:Y:S04]  /*4eff0*/  LDL.LU R16, [R1+0x3c40] ;  /* 0x003c400001107983 */ /* 0x000ea80000300800 */
[----:B------:R-:W2:Y:S04]  /*4f000*/  LDL.LU R17, [R1+0x3c3c] ;  /* 0x003c3c0001117983 */ /* 0x000ea80000300800 */
[----:B------:R0:W-:Y:S04]  /*4f010*/  STS [R12+0x40000], R18 ;  /* 0x040000120c007388 */ /* 0x0001e80000000800 */
[----:B----4-:R1:W-:Y:S04]  /*4f020*/  STS [R12+0x40800], R24 ;  /* 0x040800180c007388 */ /* 0x0103e80000000800 */
[----:B------:R4:W-:Y:S04]  /*4f030*/  STS [R12+0x40080], R25 ;  /* 0x040080190c007388 */ /* 0x0009e80000000800 */
[----:B0-----:R-:W2:Y:S04]  /*4f040*/  LDL.LU R18, [R1+0x3c38] ;  /* 0x003c380001127983 */ /* 0x001ea80000300800 */
[----:B-1----:R-:W2:Y:S04]  /*4f050*/  LDL.LU R24, [R1+0x3c34] ;  /* 0x003c340001187983 */ /* 0x002ea80000300800 */
[----:B----4-:R-:W4:Y:S04]  /*4f060*/  LDL.LU R25, [R1+0x3c30] ;  /* 0x003c300001197983 */ /* 0x010f280000300800 */
[----:B------:R0:W-:Y:S04]  /*4f070*/  STS [R12+0x40880], R26 ;  /* 0x0408801a0c007388 */ /* 0x0001e80000000800 */
[----:B------:R1:W-:Y:S04]  /*4f080*/  STS [R12+0x41000], R27 ;  /* 0x0410001b0c007388 */ /* 0x0003e80000000800 */
[----:B0-----:R-:W2:Y:S04]  /*4f090*/  LDL.LU R26, [R1+0x3c2c] ;  /* 0x003c2c00011a7983 */ /* 0x001ea80000300800 */
[----:B-1----:R-:W2:Y:S04]  /*4f0a0*/  LDL.LU R27, [R1+0x3c28] ;  /* 0x003c2800011b7983 */ /* 0x002ea80000300800 */
[----:B--2---:R0:W-:Y:S04]  /*4f0b0*/  STS [R12+0x41800], R27 ;  /* 0x0418001b0c007388 */ /* 0x0041e80000000800 */
[----:B------:R1:W-:Y:S04]  /*4f0c0*/  STS [R12+0x41080], R26 ;  /* 0x0410801a0c007388 */ /* 0x0003e80000000800 */
[----:B----4-:R2:W-:Y:S04]  /*4f0d0*/  STS [R12+0x41880], R25 ;  /* 0x041880190c007388 */ /* 0x0105e80000000800 */
[----:B------:R4:W-:Y:S04]  /*4f0e0*/  STS [R12+0x42000], R24 ;  /* 0x042000180c007388 */ /* 0x0009e80000000800 */
[----:B------:R-:W-:Y:S04]  /*4f0f0*/  STS [R12+0x42800], R18 ;  /* 0x042800120c007388 */ /* 0x000fe80000000800 */
[----:B------:R-:W-:Y:S04]  /*4f100*/  STS [R12+0x42080], R17 ;  /* 0x042080110c007388 */ /* 0x000fe80000000800 */
[----:B------:R-:W-:Y:S04]  /*4f110*/  STS [R12+0x42880], R16 ;  /* 0x042880100c007388 */ /* 0x000fe80000000800 */
[----:B------:R-:W-:Y:S04]  /*4f120*/  STS [R12+0x43000], R15 ;  /* 0x0430000f0c007388 */ /* 0x000fe80000000800 */
[----:B0-----:R-:W3:Y:S04]  /*4f130*/  LDL.LU R27, [R1+0x3c24] ;  /* 0x003c2400011b7983 */ /* 0x001ee80000300800 */
[----:B------:R-:W-:Y:S04]  /*4f140*/  STS [R12+0x43800], R14 ;  /* 0x0438000e0c007388 */ /* 0x000fe80000000800 */
[----:B-1----:R-:W3:Y:S04]  /*4f150*/  LDL.LU R26, [R1+0x3c20] ;  /* 0x003c2000011a7983 */ /* 0x002ee80000300800 */
[----:B------:R-:W-:Y:S04]  /*4f160*/  STS [R12+0x43080], R13 ;  /* 0x0430800d0c007388 */ /* 0x000fe80000000800 */
[----:B--2---:R-:W3:Y:S04]  /*4f170*/  LDL.LU R25, [R1+0x3c1c] ;  /* 0x003c1c0001197983 */ /* 0x004ee80000300800 */
[----:B------:R-:W-:Y:S04]  /*4f180*/  STS [R12+0x43880], R29 ;  /* 0x0438801d0c007388 */ /* 0x000fe80000000800 */
[----:B----4-:R-:W3:Y:S04]  /*4f190*/  LDL.LU R24, [R1+0x3c18] ;  /* 0x003c180001187983 */ /* 0x010ee80000300800 */
[----:B------:R0:W-:Y:S04]  /*4f1a0*/  STS [R12+0x44000], R28 ;  /* 0x0440001c0c007388 */ /* 0x0001e80000000800 */
[----:B0-----:R-:W2:Y:S04]  /*4f1b0*/  LDL R28, [R1+0x738] ;  /* 0x00073800011c7983 */ /* 0x001ea80000100800 */
[----:B------:R-:W-:Y:S04]  /*4f1c0*/  STS [R12+0x44800], R23 ;  /* 0x044800170c007388 */ /* 0x000fe80000000800 */
        /* <DEDUP_REMOVED lines=11> */
[----:B------:R0:W-:Y:S04]  /*4f280*/  STS [R12+0x47800], R3 ;  /* 0x047800030c007388 */ /* 0x0001e80000000800 */
[----:B------:R-:W-:Y:S04]  /*4f290*/  STS [R12+0x47080], R2 ;  /* 0x047080020c007388 */ /* 0x000fe80000000800 */
[----:B------:R-:W-:Y:S04]  /*4f2a0*/  STS [R12+0x47880], R0 ;  /* 0x047880000c007388 */ /* 0x000fe80000000800 */
[----:B------:R-:W-:Y:S01]  /*4f2b0*/  BAR.SYNC.DEFER_BLOCKING 0x0 ;  /* 0x0000000000007b1d */ /* 0x000fe20000010000 */
[----:B------:R-:W-:-:S05]  /*4f2c0*/  MOV R29, R19 ;  /* 0x00000013001d7202 */ /* 0x000fca0000000f00 */
[----:B------:R-:W1:Y:S02]  /*4f2d0*/  S2R R19, SR_TID.X ;  /* 0x0000000000137919 */ /* 0x000e640000002100 */
[C---:B-1----:R-:W-:Y:S02]  /*4f2e0*/  LOP3.LUT R18, R19.reuse, 0x7, RZ, 0xc0, !PT ;  /* 0x0000000713127812 */ /* 0x042fe400078ec0ff */
[----:B------:R-:W-:-:S03]  /*4f2f0*/  SHF.L.U32 R17, R19, 0x8, RZ ;  /* 0x0000000813117819 */ /* 0x000fc600000006ff */
[----:B------:R-:W-:-:S05]  /*4f300*/  IMAD.SHL.U32 R18, R18, 0x10, RZ ;  /* 0x0000001012127824 */ /* 0x000fca00078e00ff */
[----:B0-----:R-:W-:-:S04]  /*4f310*/  LOP3.LUT R3, R18, 0xf00, R17, 0xf8, !PT ;  /* 0x00000f0012037812 */ /* 0x001fc800078ef811 */
[----:B------:R-:W-:-:S05]  /*4f320*/  LOP3.LUT R3, R3, 0x10, R19, 0x78, !PT ;  /* 0x0000001003037812 */ /* 0x000fca00078e7813 */
[----:B------:R-:W-:Y:S04]  /*4f330*/  LDSM.16.M88.4 R20, [R3+0x40000] ;  /* 0x040000000314783b */ /* 0x000fe80000000200 */
[----:B--2---:R-:W0:Y:S04]  /*4f340*/  LDSM.16.M88.4 R4, [R28+0x28000] ;  /* 0x028000001c04783b */ /* 0x004e280000000200 */
[----:B------:R-:W1:Y:S04]  /*4f350*/  LDSM.16.M88.4 R16, [R28+0x20000] ;  /* 0x020000001c10783b */ /* 0x000e680000000200 */
[----:B------:R-:W-:Y:S04]  /*4f360*/  LDSM.16.M88.4 R12, [R28+0x24000] ;  /* 0x024000001c0c783b */ /* 0x000fe80000000200 */
[----:B------:R-:W-:Y:S04]  /*4f370*/  LDSM.16.M88.4 R8, [R28+0x30000] ;  /* 0x030000001c08783b */ /* 0x000fe80000000200 */
[----:B0-----:R-:W-:Y:S01]  /*4f380*/  STL.64 [R1], R4 ;  /* 0x0000000401007387 */ /* 0x001fe20000100a00 */
[----:B------:R-:W-:Y:S01]  /*4f390*/  IMAD.MOV.U32 R2, RZ, RZ, R4 ;  /* 0x000000ffff027224 */ /* 0x000fe200078e0004 */
[----:B------:R-:W-:-:S02]  /*4f3a0*/  MOV R0, R5 ;  /* 0x0000000500007202 */ /* 0x000fc40000000f00 */
[----:B------:R-:W-:Y:S04]  /*4f3b0*/  STL.64 [R1+0x8], R6 ;  /* 0x0000080601007387 */ /* 0x000fe80000100a00 */
[----:B------:R-:W0:Y:S04]  /*4f3c0*/  LDSM.16.M88.4 R4, [R28+0x2c000] ;  /* 0x02c000001c04783b */ /* 0x000e280000000200 */
[----:B-1----:R-:W-:Y:S04]  /*4f3d0*/  STL.64 [R1+0x20], R16 ;  /* 0x0000201001007387 */ /* 0x002fe80000100a00 */
[----:B------:R-:W-:Y:S04]  /*4f3e0*/  STL.64 [R1+0x28], R18 ;  /* 0x0000281201007387 */ /* 0x000fe80000100a00 */
[----:B0-----:R-:W-:Y:S04]  /*4f3f0*/  STL [R1+0x3a90], R7 ;  /* 0x003a900701007387 */ /* 0x001fe80000100800 */
[----:B------:R-:W-:Y:S04]  /*4f400*/  STL.64 [R1+0x10], R12 ;  /* 0x0000100c01007387 */ /* 0x000fe80000100a00 */
[----:B------:R-:W-:Y:S04]  /*4f410*/  STL.64 [R1+0x18], R14 ;  /* 0x0000180e01007387 */ /* 0x000fe80000100a00 */
[----:B------:R-:W-:Y:S04]  /*4f420*/  STL.64 [R1+0x30], R8 ;  /* 0x0000300801007387 */ /* 0x000fe80000100a00 */
[----:B------:R-:W-:Y:S04]  /*4f430*/  STL.64 [R1+0x38], R10 ;  /* 0x0000380a01007387 */ /* 0x000fe80000100a00 */
[----:B------:R-:W0:Y:S04]  /*4f440*/  LDSM.16.M88.4 R8, [R28+0x34000] ;  /* 0x034000001c08783b */ /* 0x000e280000000200 */
[----:B0-----:R-:W-:Y:S04]  /*4f450*/  STL.64 [R1+0x50], R8 ;  /* 0x0000500801007387 */ /* 0x001fe80000100a00 */
        /* <DEDUP_REMOVED lines=9> */
[----:B------:R0:W-:Y:S04]  /*4f4f0*/  STL.64 [R1+0x3bc8], R8 ;  /* 0x003bc80801007387 */ /* 0x0001e80000100a00 */
[----:B0-----:R-:W2:Y:S01]  /*4f500*/  LDL.64 R8, [R1+0x30] ;  /* 0x0000300001087983 */ /* 0x001ea20000100a00 */
[C---:B---3--:R-:W-:Y:S03]  /*4f510*/  HMMA.16816.F32 R24, R20.reuse, R16, R24 ;  /* 0x000000101418723c */ /* 0x048fe60000001818 */
[----:B--2---:R-:W-:Y:S04]  /*4f520*/  STL.64 [R1+0x3bf0], R8 ;  /* 0x003bf00801007387 */ /* 0x004fe80000100a00 */
[----:B------:R-:W2:Y:S04]  /*4f530*/  LDL.LU.64 R18, [R1+0x3c10] ;  /* 0x003c100001127983 */ /* 0x000ea80000300a00 */
[----:B------:R-:W2:Y:S11]  /*4f540*/  LDL.LU.64 R16, [R1+0x3c08] ;  /* 0x003c080001107983 */ /* 0x000eb60000300a00 */
[----:B------:R-:W-:Y:S01]  /*4f550*/  @!UPT UIADD3 URZ, URZ, URZ, URZ ;  /* 0x0000003f3f3ff290 */ /* 0x000fe2000fffe03f */
[----:B------:R0:W-:Y:S04]  /*4f560*/  STL.64 [R1+0x120], R24 ;  /* 0x0001201801007387 */ /* 0x0001e80000100a00 */
[----:B------:R-:W-:Y:S01]  /*4f570*/  STL.64 [R1+0x128], R26 ;  /* 0x0001281a01007387 */ /* 0x000fe20000100a00 */
[----:B------:R-:W-:Y:S01]  /*4f580*/  IMAD.MOV.U32 R28, RZ, RZ, R12 ;  /* 0x000000ffff1c7224 */ /* 0x000fe200078e000c */
[----:B------:R-:W-:Y:S02]  /*4f590*/  MOV R7, R13 ;  /* 0x0000000d00077202 */ /* 0x000fe40000000f00 */
[----:B0-----:R-:W3:Y:S01]  /*4f5a0*/  LDL.64 R24, [R1+0x50] ;  /* 0x0000500001187983 */ /* 0x001ee20000100a00 */
[----:B--2---:R-:W-:Y:S11]  /*4f5b0*/  HMMA.16816.F32 R16, R20, R12, R16 ;  /* 0x0000000c1410723c */ /* 0x004ff60000001810 */
[----:B------:R-:W-:Y:S11]  /*4f5c0*/  @!UPT UIADD3 URZ, URZ, URZ, URZ ;  /* 0x0000003f3f3ff290 */ /* 0x000ff6000fffe03f */
[----:B------:R-:W-:Y:S01]  /*4f5d0*/  @!UPT UIADD3 URZ, URZ, URZ, URZ ;  /* 0x0000003f3f3ff290 */ /* 0x000fe2000fffe03f */
[----:B------:R0:W-:Y:S04]  /*4f5e0*/  STL.64 [R1+0xf0], R16 ;  /* 0x0000f01001007387 */ /* 0x0001e80000100a00 */
[----:B------:R1:W-:Y:S04]  /*4f5f0*/  STL.64 [R1+0xf8], R18 ;  /* 0x0000f81201007387 */ /* 0x0003e80000100a00 */
[----:B------:R-:W2:Y:S04]  /*4f600*/  LDL.LU.64 R14, [R1+0x3c00] ;  /* 0x003c0000010e7983 */ /* 0x000ea80000300a00 */
[----:B------:R-:W2:Y:S01]  /*4f610*/  LDL.LU.64 R12, [R1+0x3bf8] ;  /* 0x003bf800010c7983 */ /* 0x000ea20000300a00 */
[----:B------:R-:W-:Y:S01]  /*4f620*/  IMAD.MOV.U32 R8, RZ, RZ, R2 ;  /* 0x000000ffff087224 */ /* 0x000fe200078e0002 */
[----:B------:R-:W-:-:S02]  /*4f630*/  MOV R9, R0 ;  /* 0x0000000000097202 */ /* 0x000fc40000000f00 */
[----:B0-----:R-:W4:Y:S04]  /*4f640*/  LDL.LU R16, [R1+0x160] ;  /* 0x0001600001107983 */ /* 0x001f280000300800 */
[----:B------:R-:W4:Y:S04]  /*4f650*/  LDL.LU R17, [R1+0x164] ;  /* 0x0001640001117983 */ /* 0x000f280000300800 */
[----:B-1----:R-:W4:Y:S04]  /*4f660*/  LDL.LU R18, [R1+0x168] ;  /* 0x0001680001127983 */ /* 0x002f280000300800 */
[----:B------:R-:W4:Y:S01]  /*4f670*/  LDL.LU R19, [R1+0x16c] ;  /* 0x00016c0001137983 */ /* 0x000f220000300800 */
[C---:B--2---:R-:W-:Y:S03]  /*4f680*/  HMMA.16816.F32 R12, R20.reuse, R8, R12 ;  /* 0x00000008140c723c */ /* 0x044fe6000000180c */
[----:B------:R-:W4:Y:S11]  /*4f690*/  LDL.LU.64 R8, [R1+0x3bf0] ;  /* 0x003bf00001087983 */ /* 0x000f360000300a00 */
[----:B------:R-:W-:Y:S09]  /*4f6a0*/  @!UPT UIADD3 URZ, URZ, URZ, URZ ;  /* 0x0000003f3f3ff290 */ /* 0x000ff2000fffe03f */
[----:B------:R0:W-:Y:S04]  /*4f6b0*/  STL.64 [R1+0x110], R12 ;  /* 0x0001100c01007387 */ /* 0x0001e80000100a00 */
[----:B------:R1:W-:Y:S04]  /*4f6c0*/  STL.64 [R1+0x118], R14 ;  /* 0x0001180e01007387 */ /* 0x0003e80000100a00 */
[----:B0-----:R-:W2:Y:S04]  /*4f6d0*/  LDL.LU R12, [R1+0x100] ;  /* 0x00010000010c7983 */ /* 0x001ea80000300800 */
[----:B------:R-:W2:Y:S04]  /*4f6e0*/  LDL.LU R13, [R1+0x104] ;  /* 0x00010400010d7983 */ /* 0x000ea80000300800 */
[----:B-1----:R-:W2:Y:S04]  /*4f6f0*/  LDL.LU R14, [R1+0x108] ;  /* 0x00010800010e7983 */ /* 0x002ea80000300800 */
[----:B------:R-:W2:Y:S04]  /*4f700*/  LDL.LU R15, [R1+0x10c] ;  /* 0x00010c00010f7983 */ /* 0x000ea80000300800 */
[----:B------:R-:W-:Y:S04]  /*4f710*/  STL [R1+0x3bb8], R6 ;  /* 0x003bb80601007387 */ /* 0x000fe80000100800 */
[----:B------:R0:W-:Y:S01]  /*4f720*/  STL.64 [R1+0x3bb0], R4 ;  /* 0x003bb00401007387 */ /* 0x0001e20000100a00 */
[C---:B----4-:R-:W-:Y:S08]  /*4f730*/  HMMA.16816.F32 R16, R20.reuse, R8, R16 ;  /* 0x000000081410723c */ /* 0x050ff00000001810 */
[----:B--2---:R-:W-:Y:S11]  /*4f740*/  HMMA.16816.F32 R12, R20, R4, R12 ;  /* 0x00000004140c723c */ /* 0x004ff6000000180c */
[----:B------:R-:W-:Y:S11]  /*4f750*/  @!UPT UIADD3 URZ, URZ, URZ, URZ ;  /* 0x0000003f3f3ff290 */ /* 0x000ff6000fffe03f */
[----:B------:R-:W-:Y:S01]  /*4f760*/  @!UPT UIADD3 URZ, URZ, URZ, URZ ;  /* 0x0000003f3f3ff290 */ /* 0x000fe2000fffe03f */
[----:B------:R-:W-:Y:S04]  /*4f770*/  STL.64 [R1+0x130], R12 ;  /* 0x0001300c01007387 */ /* 0x000fe80000100a00 */
[----:B------:R-:W-:Y:S04]  /*4f780*/  STL.64 [R1+0x138], R14 ;  /* 0x0001380e01007387 */ /* 0x000fe80000100a00 */
[----:B------:R-:W1:Y:S04]  /*4f790*/  LDSM.16.M88.4 R12, [R3+0x42000] ;  /* 0x04200000030c783b */ /* 0x000e680000000200 */
[----:B------:R2:W-:Y:S04]  /*4f7a0*/  STL [R1+0x3be8], R7 ;  /* 0x003be80701007387 */ /* 0x0005e80000100800 */
[----:B0-----:R-:W3:Y:S04]  /*4f7b0*/  LDL.LU R4, [R1+0x190] ;  /* 0x0001900001047983 */ /* 0x001ee80000300800 */
[----:B------:R-:W3:Y:S04]  /*4f7c0*/  LDL.LU R5, [R1+0x194] ;  /* 0x0001940001057983 */ /* 0x000ee80000300800 */
[----:B------:R-:W3:Y:S04]  /*4f7d0*/  LDL.LU R6, [R1+0x198] ;  /* 0x0001980001067983 */ /* 0x000ee80000300800 */
[----:B--2---:R-:W3:Y:S01]  /*4f7e0*/  LDL.LU R7, [R1+0x19c] ;  /* 0x00019c0001077983 */ /* 0x004ee20000300800 */
[----:B------:R-:W-:Y:S01]  /*4f7f0*/  IMAD.MOV.U32 R2, RZ, RZ, R8 ;  /* 0x000000ffff027224 */ /* 0x000fe200078e0008 */
[----:B------:R-:W-:-:S02]  /*4f800*/  MOV R0, R9 ;  /* 0x0000000900007202 */ /* 0x000fc40000000f00 */
[----:B-1----:R-:W-:Y:S04]  /*4f810*/  STL.64 [R1+0x3b48], R14 ;  /* 0x003b480e01007387 */ /* 0x002fe80000100a00 */
[----:B------:R0:W-:Y:S04]  /*4f820*/  STL.64 [R1+0x3b40], R12 ;  /* 0x003b400c01007387 */ /* 0x0001e80000100a00 */
[----:B0-----:R-:W2:Y:S04]  /*4f830*/  LDL.64 R12, [R1+0x60] ;  /* 0x00006000010c7983 */ /* 0x001ea80000100a00 */
[----:B------:R-:W-:Y:S04]  /*4f840*/  STL.64 [R1+0x160], R16 ;  /* 0x0001601001007387 */ /* 0x000fe80000100a00 */
[----:B------:R-:W-:Y:S04]  /*4f850*/  STL.64 [R1+0x168], R18 ;  /* 0x0001681201007387 */ /* 0x000fe80000100a00 */
[----:B------:R-:W4:Y:S04]  /*4f860*/  LDL.LU R8, [R1+0x1d0] ;  /* 0x0001d00001087983 */ /* 0x000f280000300800 */
[----:B------:R-:W4:Y:S04]  /*4f870*/  LDL.LU R9, [R1+0x1d4] ;  /* 0x0001d40001097983 */ /* 0x000f280000300800 */
[----:B------:R-:W2:Y:S04]  /*4f880*/  LDL.LU R10, [R1+0x1d8] ;  /* 0x0001d800010a7983 */ /* 0x000ea80000300800 */
[----:B------:R-:W2:Y:S04]  /*4f890*/  LDL.LU R11, [R1+0x1dc] ;  /* 0x0001dc00010b7983 */ /* 0x000ea80000300800 */
[----:B------:R-:W0:Y:S01]  /*4f8a0*/  LDSM.16.M88.4 R16, [R3+0x43000] ;  /* 0x043000000310783b */ /* 0x000e220000000200 */
[C---:B---3--:R-:W-:Y:S03]  /*4f8b0*/  HMMA.16816.F32 R4, R20.reuse, R24, R4 ;  /* 0x000000181404723c */ /* 0x048fe60000001804 */
[----:B--2---:R-:W-:Y:S04]  /*4f8c0*/  STL.64 [R1+0x3be0], R10 ;  /* 0x003be00a01007387 */ /* 0x004fe80000100a00 */
[----:B----4-:R1:W-:Y:S04]  /*4f8d0*/  STL.64 [R1+0x3bd8], R8 ;  /* 0x003bd80801007387 */ /* 0x0103e80000100a00 */
[----:B-1----:R-:W2:Y:S04]  /*4f8e0*/  LDL.LU R8, [R1+0x1c0] ;  /* 0x0001c00001087983 */ /* 0x002ea80000300800 */
[----:B------:R-:W2:Y:S04]  /*4f8f0*/  LDL.LU R9, [R1+0x1c4] ;  /* 0x0001c40001097983 */ /* 0x000ea80000300800 */
[----:B------:R-:W2:Y:S04]  /*4f900*/  LDL.LU R10, [R1+0x1c8] ;  /* 0x0001c800010a7983 */ /* 0x000ea80000300800 */
[----:B------:R-:W2:Y:S04]  /*4f910*/  LDL.LU R11, [R1+0x1cc] ;  /* 0x0001cc00010b7983 */ /* 0x000ea80000300800 */
[----:B0-----:R-:W-:Y:S04]  /*4f920*/  STL.64 [R1+0x3aa0], R18 ;  /* 0x003aa01201007387 */ /* 0x001fe80000100a00 */
[----:B------:R0:W-:Y:S04]  /*4f930*/  STL.64 [R1+0x3a98], R16 ;  /* 0x003a981001007387 */ /* 0x0001e80000100a00 */
[----:B0-----:R-:W3:Y:S04]  /*4f940*/  LDL.64 R16, [R1+0x70] ;  /* 0x0000700001107983 */ /* 0x001ee80000100a00 */
[----:B------:R-:W-:Y:S04]  /*4f950*/  STL.64 [R1+0x1f0], R4 ;  /* 0x0001f00401007387 */ /* 0x000fe80000100a00 */
[----:B------:R0:W-:Y:S04]  /*4f960*/  STL.64 [R1+0x1f8], R6 ;  /* 0x0001f80601007387 */ /* 0x0001e80000100a00 */
[----:B0-----:R-:W4:Y:S04]  /*4f970*/  LDL.LU R7, [R1+0x3be8] ;  /* 0x003be80001077983 */ /* 0x001f280000300800 */
        /* <DEDUP_REMOVED lines=10> */
[----:B------:R-:W2:Y:S04]  /*4fa20*/  LDL.LU R27, [R1+0x18c] ;  /* 0x00018c00011b7983 */ /* 0x000ea80000300800 */
[----:B------:R-:W3:Y:S01]  /*4fa30*/  LDL.64 R4, [R1+0x20] ;  /* 0x0000200001047983 */ /* 0x000ee20000100a00 */
[----:B------:R-:W-:Y:S03]  /*4fa40*/  HMMA.16816.F32 R8, R20, R12, R8 ;  /* 0x0000000c1408723c */ /* 0x000fe60000001808 */
[----:B--2---:R-:W-:Y:S04]  /*4fa50*/  STL.64 [R1+0x3b88], R26 ;  /* 0x003b881a01007387 */ /* 0x004fe80000100a00 */
[----:B------:R0:W-:Y:S04]  /*4fa60*/  STL.64 [R1+0x3b80], R24 ;  /* 0x003b801801007387 */ /* 0x0001e80000100a00 */
[----:B0-----:R-:W2:Y:S04]  /*4fa70*/  LDL.64 R24, [R1] ;  /* 0x0000000001187983 */ /* 0x001ea80000100a00 */
[----:B--2---:R0:W-:Y:S02]  /*4fa80*/  STL.64 [R1+0x3b98], R24 ;  /* 0x003b981801007387 */ /* 0x0041e40000100a00 */
[----:B0-----:R-:W-:Y:S01]  /*4fa90*/  IMAD.MOV.U32 R24, RZ, RZ, R28 ;  /* 0x000000ffff187224 */ /* 0x001fe200078e001c */
[----:B----4-:R-:W-:-:S05]  /*4faa0*/  MOV R25, R7 ;  /* 0x0000000700197202 */ /* 0x010fca0000000f00 */
[----:B------:R0:W-:Y:S04]  /*4fab0*/  STL.64 [R1+0x3bc0], R24 ;  /* 0x003bc01801007387 */ /* 0x0001e80000100a00 */
[----:B0-----:R-:W2:Y:S04]  /*4fac0*/  LDL.LU R24, [R1+0x140] ;  /* 0x0001400001187983 */ /* 0x001ea80000300800 */
[----:B------:R-:W2:Y:S04]  /*4fad0*/  LDL.LU R25, [R1+0x144] ;  /* 0x0001440001197983 */ /* 0x000ea80000300800 */
[----:B------:R-:W2:Y:S04]  /*4fae0*/  LDL.LU R26, [R1+0x148] ;  /* 0x00014800011a7983 */ /* 0x000ea80000300800 */
[----:B------:R-:W2:Y:S04]  /*4faf0*/  LDL.LU R27, [R1+0x14c] ;  /* 0x00014c00011b7983 */ /* 0x000ea80000300800 */
        /* <DEDUP_REMOVED lines=9> */
[----:B------:R-:W-:Y:S01]  /*4fb90*/  STL.64 [R1+0x248], R22 ;  /* 0x0002481601007387 */ /* 0x000fe20000100a00 */
[----:B0-----:R-:W-:Y:S01]  /*4fba0*/  IMAD.MOV.U32 R20, RZ, RZ, R2 ;  /* 0x000000ffff147224 */ /* 0x001fe200078e0002 */
[----:B------:R-:W-:-:S05]  /*4fbb0*/  MOV R21, R0 ;  /* 0x0000000000157202 */ /* 0x000fca0000000f00 */
[----:B------:R0:W-:Y:S04]  /*4fbc0*/  STL.64 [R1+0x3b90], R20 ;  /* 0x003b901401007387 */ /* 0x0001e80000100a00 */
        /* <DEDUP_REMOVED lines=8> */
[----:B------:R-:W3:Y:S04]  /*4fc50*/  LDL.LU R22, [R1+0x158] ;  /* 0x0001580001167983 */ /* 0x000ee80000300800 */
[----:B------:R-:W3:Y:S04]  /*4fc60*/  LDL.LU R23, [R1+0x15c] ;  /* 0x00015c0001177983 */ /* 0x000ee80000300800 */
[----:B------:R0:W-:Y:S04]  /*4fc70*/  STL.64 [R1+0x3b50], R16 ;  /* 0x003b501001007387 */ /* 0x0001e80000100a00 */
[----:B0-----:R-:W4:Y:S04]  /*4fc80*/  LDL.LU R16, [R1+0x2c0] ;  /* 0x0002c00001107983 */ /* 0x001f280000300800 */
[----:B------:R-:W4:Y:S04]  /*4fc90*/  LDL.LU R17, [R1+0x2c4] ;  /* 0x0002c40001117983 */ /* 0x000f280000300800 */
[----:B------:R-:W3:Y:S04]  /*4fca0*/  LDL.LU R18, [R1+0x2c8] ;  /* 0x0002c80001127983 */ /* 0x000ee80000300800 */
[----:B------:R-:W3:Y:S01]  /*4fcb0*/  LDL.LU R19, [R1+0x2cc] ;  /* 0x0002cc0001137983 */ /* 0x000ee20000300800 */
[----:B--2---:R-:W-:Y:S03]  /*4fcc0*/  HMMA.16816.F32 R24, R8, R4, R24 ;  /* 0x000000040818723c */ /* 0x004fe60000001818 */
[----:B---3--:R-:W-:Y:S04]  /*4fcd0*/  STL.64 [R1+0x3b60], R18 ;  /* 0x003b601201007387 */ /* 0x008fe80000100a00 */
[----:B----4-:R0:W-:Y:S04]  /*4fce0*/  STL.64 [R1+0x3b58], R16 ;  /* 0x003b581001007387 */ /* 0x0101e80000100a00 */
[----:B0-----:R-:W2:Y:S04]  /*4fcf0*/  LDL.LU R16, [R1+0x270] ;  /* 0x0002700001107983 */ /* 0x001ea80000300800 */
[----:B------:R-:W2:Y:S04]  /*4fd00*/  LDL.LU R17, [R1+0x274] ;  /* 0x0002740001117983 */ /* 0x000ea80000300800 */
[----:B------:R-:W2:Y:S04]  /*4fd10*/  LDL.LU R18, [R1+0x278] ;  /* 0x0002780001127983 */ /* 0x000ea80000300800 */
[----:B------:R-:W2:Y:S04]  /*4fd20*/  LDL.LU R19, [R1+0x27c] ;  /* 0x00027c0001137983 */ /* 0x000ea80000300800 */
[----:B------:R0:W-:Y:S04]  /*4fd30*/  STL.64 [R1+0x230], R24 ;  /* 0x0002301801007387 */ /* 0x0001e80000100a00 */
[----:B------:R1:W-:Y:S04]  /*4fd40*/  STL.64 [R1+0x238], R26 ;  /* 0x0002381a01007387 */ /* 0x0003e80000100a00 */
[----:B0-----:R-:W1:Y:S01]  /*4fd50*/  LDL.LU.64 R24, [R1+0x3bc0] ;  /* 0x003bc00001187983 */ /* 0x001e620000300a00 */
[----:B------:R-:W-:Y:S01]  /*4fd60*/  IMAD.MOV.U32 R14, RZ, RZ, R4 ;  /* 0x000000ffff0e7224 */ /* 0x000fe200078e0004 */
[----:B------:R-:W-:-:S02]  /*4fd70*/  MOV R7, R5 ;  /* 0x0000000500077202 */ /* 0x000fc40000000f00 */
[----:B------:R-:W3:Y:S04]  /*4fd80*/  LDL.LU R6, [R1+0x3bb8] ;  /* 0x003bb80001067983 */ /* 0x000ee80000300800 */
[----:B------:R-:W4:Y:S01]  /*4fd90*/  LDL.LU.64 R4, [R1+0x3bb0] ;  /* 0x003bb00001047983 */ /* 0x000f220000300a00 */
[C---:B-1----:R-:W-:Y:S03]  /*4fda0*/  HMMA.16816.F32 R24, R8.reuse, R24, R20 ;  /* 0x000000180818723c */ /* 0x042fe60000001814 */
[----:B------:R-:W2:Y:S04]  /*4fdb0*/  LDL.LU.64 R22, [R1+0x3ba8] ;  /* 0x003ba80001167983 */ /* 0x000ea80000300a00 */
[----:B------:R-:W2:Y:S11]  /*4fdc0*/  LDL.LU.64 R20, [R1+0x3ba0] ;  /* 0x003ba00001147983 */ /* 0x000eb60000300a00 */
[----:B------:R-:W-:Y:S05]  /*4fdd0*/  @!UPT UIADD3 URZ, URZ, URZ, URZ ;  /* 0x0000003f3f3ff290 */ /* 0x000fea000fffe03f */
[----:B------:R0:W-:Y:S04]  /*4fde0*/  STL.64 [R1+0x210], R24 ;  /* 0x0002101801007387 */ /* 0x0001e80000100a00 */
[----:B------:R-:W-:Y:S04]  /*4fdf0*/  STL.64 [R1+0x218], R26 ;  /* 0x0002181a01007387 */ /* 0x000fe80000100a00 */
[----:B0-----:R-:W2:Y:S02]  /*4fe00*/  LDL.LU.64 R24, [R1+0x3b98] ;  /* 0x003b980001187983 */ /* 0x001ea40000300a00 */
[C---:B--2---:R-:W-:Y:S01]  /*4fe10*/  HMMA.16816.F32 R20, R8.reuse, R24, R20 ;  /* 0x000000180814723c */ /* 0x044fe20000001814 */
[----:B------:R-:W-:Y:S01]  /*4fe20*/  IMAD.MOV.U32 R2, RZ, RZ, R24 ;  /* 0x000000ffff027224 */ /* 0x000fe200078e0018 */
[----:B------:R-:W-:Y:S11]  /*4fe30*/  MOV R0, R25 ;  /* 0x0000001900007202 */ /* 0x000ff60000000f00 */
[----:B------:R-:W-:Y:S10]  /*4fe40*/  @!UPT UIADD3 URZ, URZ, URZ, URZ ;  /* 0x0000003f3f3ff290 */ /* 0x000ff4000fffe03f */
[----:B------:R0:W-:Y:S04]  /*4fe50*/  STL.64 [R1+0x200], R20 ;  /* 0x0002001401007387 */ /* 0x0001e80000100a00 */
[----:B------:R-:W-:Y:S04]  /*4fe60*/  STL.64 [R1+0x208], R22 ;  /* 0x0002081601007387 */ /* 0x000fe80000100a00 */
[----:B0-----:R-:W2:Y:S04]  /*4fe70*/  LDL.LU.64 R20, [R1+0x3b90] ;  /* 0x003b900001147983 */ /* 0x001ea80000300a00 */
[----:B------:R-:W4:Y:S04]  /*4fe80*/  LDL.LU.64 R26, [R1+0x3b88] ;  /* 0x003b8800011a7983 */ /* 0x000f280000300a00 */
[----:B------:R-:W4:Y:S02]  /*4fe90*/  LDL.LU.64 R24, [R1+0x3b80] ;  /* 0x003b800001187983 */ /* 0x000f240000300a00 */
[C---:B----4-:R-:W-:Y:S11]  /*4fea0*/  HMMA.16816.F32 R24, R8.reuse, R4, R24 ;  /* 0x000000040818723c */ /* 0x050ff60000001818 */
[----:B------:R-:W-:Y:S11]  /*4feb0*/  @!UPT UIADD3 URZ, URZ, URZ, URZ ;  /* 0x0000003f3f3ff290 */ /* 0x000ff6000fffe03f */
[----:B------:R-:W-:Y:S01]  /*4fec0*/  @!UPT UIADD3 URZ, URZ, URZ, URZ ;  /* 0x0000003f3f3ff290 */ /* 0x000fe2000fffe03f */
[----:B------:R-:W-:Y:S04]  /*4fed0*/  STL.64 [R1+0x1e0], R24 ;  /* 0x0001e01801007387 */ /* 0x000fe80000100a00 */
[----:B------:R0:W-:Y:S04]  /*4fee0*/  STL.64 [R1+0x1e8], R26 ;  /* 0x0001e81a01007387 */ /* 0x0001e80000100a00 */
[----:B0-----:R-:W2:Y:S04]  /*4fef0*/  LDL.LU.64 R26, [R1+0x3b78] ;  /* 0x003b7800011a7983 */ /* 0x001ea80000300a00 */
[----:B------:R-:W2:Y:S04]  /*4ff00*/  LDL.LU.64 R24, [R1+0x3b70] ;  /* 0x003b700001187983 */ /* 0x000ea80000300a00 */
[----:B---3--:R-:W-:Y:S04]  /*4ff10*/  STL [R1+0x3b08], R6 ;  /* 0x003b080601007387 */ /* 0x008fe80000100800 */
[----:B------:R-:W-:Y:S01]  /*4ff20*/  STL.64 [R1+0x3b00], R4 ;  /* 0x003b000401007387 */ /* 0x000fe20000100a00 */
[C---:B--2---:R-:W-:Y:S03]  /*4ff30*/  HMMA.16816.F32 R20, R8.reuse, R20, R24 ;  /* 0x000000140814723c */ /* 0x044fe60000001818 */
[----:B------:R-:W2:Y:S11]  /*4ff40*/  LDL.LU.64 R24, [R1+0x3b68] ;  /* 0x003b680001187983 */ /* 0x000eb60000300a00 */
[----:B------:R-:W-:Y:S09]  /*4ff50*/  @!UPT UIADD3 URZ, URZ, URZ, URZ ;  /* 0x0000003f3f3ff290 */ /* 0x000ff2000fffe03f */
[----:B------:R-:W-:Y:S04]  /*4ff60*/  STL.64 [R1+0x1d0], R20 ;  /* 0x0001d01401007387 */ /* 0x000fe80000100a00 */
[----:B------:R-:W-:Y:S04]  /*4ff70*/  STL.64 [R1+0x1d8], R22 ;  /* 0x0001d81601007387 */ /* 0x000fe80000100a00 */
[----:B------:R-:W0:Y:S04]  /*4ff80*/  LDSM.16.M88.4 R20, [R3+0x44000] ;  /* 0x044000000314783b */ /* 0x000e280000000200 */
        /* <DEDUP_REMOVED lines=14> */
[----:B------:R-:W-:-:S02]  /*50070*/  MOV R4, R25 ;  /* 0x0000001900047202 */ /* 0x000fc40000000f00 */
[----:B------:R-:W0:Y:S04]  /*50080*/  LDSM.16.M88.4 R24, [R3+0x45000] ;  /* 0x045000000318783b */ /* 0x000e280000000200 */
[----:B0-----:R-:W-:Y:S04]  /*50090*/  STL.64 [R1+0x39d0], R26 ;  /* 0x0039d01a01007387 */ /* 0x001fe80000100a00 */
[----:B------:R-:W-:Y:S01]  /*500a0*/  STL.64 [R1+0x39c8], R24 ;  /* 0x0039c81801007387 */ /* 0x000fe20000100a00 */
[C---:B--2---:R-:W-:Y:S11]  /*500b0*/  HMMA.16816.F32 R16, R8.reuse, R12, R16 ;  /* 0x0000000c0810723c */ /* 0x044ff60000001810 */
[----:B------:R-:W-:Y:S11]  /*500c0*/  @!UPT UIADD3 URZ, URZ, URZ, URZ ;  /* 0x0000003f3f3ff290 */ /* 0x000ff6000fffe03f */
[----:B------:R-:W-:Y:S01]  /*500d0*/  @!UPT UIADD3 URZ, URZ, URZ, URZ ;  /* 0x0000003f3f3ff290 */ /* 0x000fe2000fffe03f */
[----:B------:R0:W-:Y:S04]  /*500e0*/  STL.64 [R1+0x1b0], R16 ;  /* 0x0001b01001007387 */ /* 0x0001e80000100a00 */
[----:B------:R-:W-:Y:S04]  /*500f0*/  STL.64 [R1+0x1b8], R18 ;  /* 0x0001b81201007387 */ /* 0x000fe80000100a00 */
[----:B0-----:R-:W3:Y:S01]  /*50100*/  LDL.LU.64 R16, [R1+0x3b50] ;  /* 0x003b500001107983 */ /* 0x001ee20000300a00 */
[----:B------:R-:W-:Y:S01]  /*50110*/  MOV R25, R7 ;  /* 0x0000000700197202 */ /* 0x000fe20000000f00 */
[----:B------:R-:W-:Y:S01]  /*50120*/  IMAD.MOV.U32 R24, RZ, RZ, R14 ;  /* 0x000000ffff187224 */ /* 0x000fe200078e000e */
[----:B------:R-:W-:Y:S01]  /*50130*/  MOV R6, R13 ;  /* 0x0000000d00067202 */ /* 0x000fe20000000f00 */
[----:B------:R-:W-:Y:S01]  /*50140*/  IMAD.MOV.U32 R7, RZ, RZ, R12 ;  /* 0x000000ffff077224 */ /* 0x000fe200078e000c */
[----:B------:R-:W2:Y:S04]  /*50150*/  LDL.LU.64 R14, [R1+0x3b48] ;  /* 0x003b4800010e7983 */ /* 0x000ea80000300a00 */
[----:B------:R-:W2:Y:S01]  /*50160*/  LDL.LU.64 R12, [R1+0x3b40] ;  /* 0x003b4000010c7983 */ /* 0x000ea20000300a00 */
[----:B---3--:R-:W-:Y:S03]  /*50170*/  HMMA.16816.F32 R8, R8, R16, R20 ;  /* 0x000000100808723c */ /* 0x008fe60000001814 */
[----:B------:R0:W-:Y:S04]  /*50180*/  STL.64 [R1+0x3ab8], R16 ;  /* 0x003ab81001007387 */ /* 0x0001e80000100a00 */
[----:B0-----:R-:W-:Y:S01]  /*50190*/  IMAD.MOV.U32 R16, RZ, RZ, R7 ;  /* 0x000000ffff107224 */ /* 0x001fe200078e0007 */
[----:B------:R-:W-:Y:S11]  /*501a0*/  MOV R17, R6 ;  /* 0x0000000600117202 */ /* 0x000ff60000000f00 */
[----:B------:R-:W-:Y:S04]  /*501b0*/  @!UPT UIADD3 URZ, URZ, URZ, URZ ;  /* 0x0000003f3f3ff290 */ /* 0x000fe8000fffe03f */
[----:B------:R-:W-:Y:S04]  /*501c0*/  STL.64 [R1+0x190], R8 ;  /* 0x0001900801007387 */ /* 0x000fe80000100a00 */
[----:B------:R-:W-:Y:S04]  /*501d0*/  STL.64 [R1+0x198], R10 ;  /* 0x0001980a01007387 */ /* 0x000fe80000100a00 */
[----:B------:R0:W-:Y:S02]  /*501e0*/  STL.64 [R1+0x3ad0], R16 ;  /* 0x003ad01001007387 */ /* 0x0001e40000100a00 */
[----:B0-----:R-:W-:Y:S01]  /*501f0*/  IMAD.MOV.U32 R16, RZ, RZ, R5 ;  /* 0x000000ffff107224 */ /* 0x001fe200078e0005 */
[----:B------:R-:W-:Y:S01]  /*50200*/  MOV R17, R4 ;  /* 0x0000000400117202 */ /* 0x000fe20000000f00 */
[----:B------:R-:W-:Y:S01]  /*50210*/  IMAD.MOV.U32 R4, RZ, RZ, R2 ;  /* 0x000000ffff047224 */ /* 0x000fe200078e0002 */
[----:B------:R-:W-:-:S03]  /*50220*/  MOV R5, R0 ;  /* 0x0000000000057202 */ /* 0x000fc60000000f00 */
[----:B------:R-:W-:Y:S04]  /*50230*/  STL.64 [R1+0x3ae8], R16 ;  /* 0x003ae81001007387 */ /* 0x000fe80000100a00 */
[----:B------:R-:W3:Y:S04]  /*50240*/  LDL.LU R8, [R1+0x290] ;  /* 0x0002900001087983 */ /* 0x000ee80000300800 */
[----:B------:R-:W3:Y:S04]  /*50250*/  LDL.LU R9, [R1+0x294] ;  /* 0x0002940001097983 */ /* 0x000ee80000300800 */
[----:B------:R-:W4:Y:S04]  /*50260*/  LDL.LU R10, [R1+0x298] ;  /* 0x00029800010a7983 */ /* 0x000f280000300800 */
[----:B------:R-:W4:Y:S04]  /*50270*/  LDL.LU R11, [R1+0x29c] ;  /* 0x00029c00010b7983 */ /* 0x000f280000300800 */
[----:B------:R0:W-:Y:S04]  /*50280*/  STL.64 [R1+0x3b20], R4 ;  /* 0x003b200401007387 */ /* 0x0001e80000100a00 */
[----:B------:R-:W2:Y:S04]  /*50290*/  LDL.LU R20, [R1+0x280] ;  /* 0x0002800001147983 */ /* 0x000ea80000300800 */
[----:B------:R-:W2:Y:S04]  /*502a0*/  LDL.LU R21, [R1+0x284] ;  /* 0x0002840001157983 */ /* 0x000ea80000300800 */
[----:B------:R-:W2:Y:S04]  /*502b0*/  LDL.LU R22, [R1+0x288] ;  /* 0x0002880001167983 */ /* 0x000ea80000300800 */
[----:B------:R-:W2:Y:S04]  /*502c0*/  LDL.LU R23, [R1+0x28c] ;  /* 0x00028c0001177983 */ /* 0x000ea80000300800 */
[----:B0-----:R-:W2:Y:S04]  /*502d0*/  LDL.64 R4, [R1+0x10] ;  /* 0x0000100001047983 */ /* 0x001ea80000100a00 */
[----:B--2---:R-:W-:Y:S04]  /*502e0*/  STL.64 [R1+0x3b38], R4 ;  /* 0x003b380401007387 */ /* 0x004fe80000100a00 */
[----:B------:R-:W-:Y:S04]  /*502f0*/  STL.64 [R1+0x3b18], R22 ;  /* 0x003b181601007387 */ /* 0x000fe80000100a00 */
[----:B------:R0:W-:Y:S04]  /*50300*/  STL.64 [R1+0x3b10], R20 ;  /* 0x003b101401007387 */ /* 0x0001e80000100a00 */
[----:B0-----:R-:W2:Y:S04]  /*50310*/  LDL.LU R20, [R1+0x250] ;  /* 0x0002500001147983 */ /* 0x001ea80000300800 */
[----:B------:R-:W2:Y:S04]  /*50320*/  LDL.LU R21, [R1+0x254] ;  /* 0x0002540001157983 */ /* 0x000ea80000300800 */
[----:B------:R-:W2:Y:S04]  /*50330*/  LDL.LU R22, [R1+0x258] ;  /* 0x0002580001167983 */ /* 0x000ea80000300800 */
[----:B------:R-:W2:Y:S04]  /*50340*/  LDL.LU R23, [R1+0x25c] ;  /* 0x00025c0001177983 */ /* 0x000ea80000300800 */
[----:B------:R-:W3:Y:S04]  /*50350*/  LDL.LU R4, [R1+0x1a0] ;  /* 0x0001a00001047983 */ /* 0x000ee80000300800 */
        /* <DEDUP_REMOVED lines=13> */
[----:B----4-:R-:W-:Y:S04]  /*50430*/  STL.64 [R1+0x3ab0], R10 ;  /* 0x003ab00a01007387 */ /* 0x010fe80000100a00 */
[----:B---3--:R0:W-:Y:S04]  /*50440*/  STL.64 [R1+0x3aa8], R8 ;  /* 0x003aa80801007387 */ /* 0x0081e80000100a00 */
        /* <DEDUP_REMOVED lines=10> */
[C---:B------:R-:W-:Y:S03]  /*504f0*/  HMMA.16816.F32 R4, R12.reuse, R24, R4 ;  /* 0x000000180c04723c */ /* 0x040fe60000001804 */
        /* <DEDUP_REMOVED lines=8> */
[----:B0-----:R-:W3:Y:S04]  /*50580*/  LDL.64 R8, [R1+0x30] ;  /* 0x0000300001087983 */ /* 0x001ee80000100a00 */
[----:B------:R0:W-:Y:S04]  /*50590*/  STL.64 [R1+0x180], R4 ;  /* 0x0001800401007387 */ /* 0x0001e80000100a00 */
[----:B------:R-:W-:Y:S04]  /*505a0*/  STL.64 [R1+0x188], R6 ;  /* 0x0001880601007387 */ /* 0x000fe80000100a00 */
[----:B0-----:R-:W2:Y:S02]  /*505b0*/  LDL.LU.64 R4, [R1+0x3b38] ;  /* 0x003b380001047983 */ /* 0x001ea40000300a00 */
[C---:B--2---:R-:W-:Y:S01]  /*505c0*/  HMMA.16816.F32 R20, R12.reuse, R4, R20 ;  /* 0x000000040c14723c */ /* 0x044fe20000001814 */
[----:B------:R-:W-:Y:S01]  /*505d0*/  IMAD.MOV.U32 R27, RZ, RZ, R4 ;  /* 0x000000ffff1b7224 */ /* 0x000fe200078e0004 */
[----:B------:R-:W-:Y:S11]  /*505e0*/  MOV R26, R5 ;  /* 0x00000005001a7202 */ /* 0x000ff60000000f00 */
[----:B------:R-:W-:Y:S10]  /*505f0*/  @!UPT UIADD3 URZ, URZ, URZ, URZ ;  /* 0x0000003f3f3ff290 */ /* 0x000ff4000fffe03f */
[----:B------:R-:W-:Y:S04]  /*50600*/  STL.64 [R1+0x170], R20 ;  /* 0x0001701401007387 */ /* 0x000fe80000100a00 */
[----:B------:R0:W-:Y:S04]  /*50610*/  STL.64 [R1+0x178], R22 ;  /* 0x0001781601007387 */ /* 0x0001e80000100a00 */
[----:B0-----:R-:W2:Y:S04]  /*50620*/  LDL.LU.64 R22, [R1+0x3b30] ;  /* 0x003b300001167983 */ /* 0x001ea80000300a00 */
[----:B------:R-:W2:Y:S04]  /*50630*/  LDL.LU.64 R20, [R1+0x3b28] ;  /* 0x003b280001147983 */ /* 0x000ea80000300a00 */
[----:B------:R-:W2:Y:S02]  /*50640*/  LDL.LU.64 R4, [R1+0x3b20] ;  /* 0x003b200001047983 */ /* 0x000ea40000300a00 */
[C---:B--2---:R-:W-:Y:S02]  /*50650*/  HMMA.16816.F32 R4, R12.reuse, R4, R20 ;  /* 0x000000040c04723c */ /* 0x044fe40000001814 */
[----:B------:R-:W2:Y:S04]  /*50660*/  LDL.LU.64 R22, [R1+0x3b18] ;  /* 0x003b180001167983 */ /* 0x000ea80000300a00 */
[----:B------:R-:W2:Y:S11]  /*50670*/  LDL.LU.64 R20, [R1+0x3b10] ;  /* 0x003b100001147983 */ /* 0x000eb60000300a00 */
[----:B------:R-:W-:Y:S06]  /*50680*/  @!UPT UIADD3 URZ, URZ, URZ, URZ ;  /* 0x0000003f3f3ff290 */ /* 0x000fec000fffe03f */
[----:B------:R-:W-:Y:S04]  /*50690*/  STL.64 [R1+0x150], R4 ;  /* 0x0001500401007387 */ /* 0x000fe80000100a00 */
[----:B------:R0:W-:Y:S04]  /*506a0*/  STL.64 [R1+0x158], R6 ;  /* 0x0001580601007387 */ /* 0x0001e80000100a00 */
[----:B0-----:R-:W4:Y:S04]  /*506b0*/  LDL.LU R6, [R1+0x3b08] ;  /* 0x003b080001067983 */ /* 0x001f280000300800 */
[----:B------:R-:W2:Y:S01]  /*506c0*/  LDL.LU.64 R4, [R1+0x3b00] ;  /* 0x003b000001047983 */ /* 0x000ea20000300a00 */
[----:B---3--:R-:W-:Y:S01]  /*506d0*/  HMMA.16816.F32 R16, R12, R8, R16 ;  /* 0x000000080c10723c */ /* 0x008fe20000001810 */
[----:B------:R-:W-:Y:S01]  /*506e0*/  IMAD.MOV.U32 R2, RZ, RZ, R8 ;  /* 0x000000ffff027224 */ /* 0x000fe200078e0008 */
[----:B------:R-:W-:-:S06]  /*506f0*/  MOV R0, R9 ;  /* 0x0000000900007202 */ /* 0x000fcc0000000f00 */
[----:B--2---:R-:W-:Y:S11]  /*50700*/  HMMA.16816.F32 R20, R12, R4, R20 ;  /* 0x000000040c14723c */ /* 0x004ff60000001814 */
[----:B------:R-:W-:Y:S11]  /*50710*/  @!UPT UIADD3 URZ, URZ, URZ, URZ ;  /* 0x0000003f3f3ff290 */ /* 0x000ff6000fffe03f */
[----:B------:R-:W-:Y:S01]  /*50720*/  @!UPT UIADD3 URZ, URZ, URZ, URZ ;  /* 0x0000003f3f3ff290 */ /* 0x000fe2000fffe03f */
[----:B------:R0:W-:Y:S04]  /*50730*/  STL.64 [R1+0x140], R20 ;  /* 0x0001401401007387 */ /* 0x0001e80000100a00 */
[----:B------:R1:W-:Y:S04]  /*50740*/  STL.64 [R1+0x148], R22 ;  /* 0x0001481601007387 */ /* 0x0003e80000100a00 */
[----:B0-----:R-:W2:Y:S04]  /*50750*/  LDL.LU R20, [R1+0x2d0] ;  /* 0x0002d00001147983 */ /* 0x001ea80000300800 */
[----:B------:R-:W2:Y:S04]  /*50760*/  LDL.LU R21, [R1+0x2d4] ;  /* 0x0002d40001157983 */ /* 0x000ea80000300800 */
[----:B-1----:R-:W2:Y:S04]  /*50770*/  LDL.LU R22, [R1+0x2d8] ;  /* 0x0002d80001167983 */ /* 0x002ea80000300800 */
[----:B------:R-:W2:Y:S04]  /*50780*/  LDL.LU R23, [R1+0x2dc] ;  /* 0x0002dc0001177983 */ /* 0x000ea80000300800 */
[----:B------:R-:W3:Y:S04]  /*50790*/  LDL.LU.64 R10, [R1+0x3af8] ;  /* 0x003af800010a7983 */ /* 0x000ee80000300a00 */
[----:B------:R-:W3:Y:S04]  /*507a0*/  LDL.LU.64 R8, [R1+0x3af0] ;  /* 0x003af00001087983 */ /* 0x000ee80000300a00 */
[----:B------:R0:W-:Y:S04]  /*507b0*/  STL.64 [R1+0x1a0], R16 ;  /* 0x0001a01001007387 */ /* 0x0001e80000100a00 */
[----:B------:R3:W-:Y:S04]  /*507c0*/  STL [R1+0x1a8], R18 ;  /* 0x0001a81201007387 */ /* 0x0007e80000100800 */
[----:B0-----:R-:W3:Y:S01]  /*507d0*/  LDL.LU.64 R16, [R1+0x3ae8] ;  /* 0x003ae80001107983 */ /* 0x001ee20000300a00 */
[----:B------:R-:W-:-:S05]  /*507e0*/  IMAD.MOV.U32 R28, RZ, RZ, R19 ;  /* 0x000000ffff1c7224 */ /* 0x000fca00078e0013 */
[----:B------:R-:W-:Y:S01]  /*507f0*/  STL [R1+0x38d0], R28 ;  /* 0x0038d01c01007387 */ /* 0x000fe20000100800 */
[C---:B---3--:R-:W-:Y:S03]  /*50800*/  HMMA.16816.F32 R16, R12.reuse, R16, R8 ;  /* 0x000000100c10723c */ /* 0x048fe60000001808 */
[----:B------:R-:W3:Y:S04]  /*50810*/  LDL.LU.64 R10, [R1+0x3ae0] ;  /* 0x003ae000010a7983 */ /* 0x000ee80000300a00 */
[----:B------:R-:W3:Y:S11]  /*50820*/  LDL.LU.64 R8, [R1+0x3ad8] ;  /* 0x003ad80001087983 */ /* 0x000ef60000300a00 */
[----:B------:R-:W-:Y:S05]  /*50830*/  @!UPT UIADD3 URZ, URZ, URZ, URZ ;  /* 0x0000003f3f3ff290 */ /* 0x000fea000fffe03f */
[----:B------:R0:W-:Y:S04]  /*50840*/  STL.64 [R1+0x250], R16 ;  /* 0x0002501001007387 */ /* 0x0001e80000100a00 */
[----:B------:R3:W-:Y:S04]  /*50850*/  STL.64 [R1+0x258], R18 ;  /* 0x0002581201007387 */ /* 0x0007e80000100a00 */
[----:B0-----:R-:W3:Y:S02]  /*50860*/  LDL.LU.64 R16, [R1+0x3ad0] ;  /* 0x003ad00001107983 */ /* 0x001ee40000300a00 */
[C---:B---3--:R-:W-:Y:S02]  /*50870*/  HMMA.16816.F32 R16, R12.reuse, R16, R8 ;  /* 0x000000100c10723c */ /* 0x048fe40000001808 */
[----:B------:R-:W3:Y:S04]  /*50880*/  LDL.LU.64 R10, [R1+0x3ac8] ;  /* 0x003ac800010a7983 */ /* 0x000ee80000300a00 */
[----:B------:R-:W3:Y:S11]  /*50890*/  LDL.LU.64 R8, [R1+0x3ac0] ;  /* 0x003ac00001087983 */ /* 0x000ef60000300a00 */
[----:B------:R-:W-:Y:S06]  /*508a0*/  @!UPT UIADD3 URZ, URZ, URZ, URZ ;  /* 0x0000003f3f3ff290 */ /* 0x000fec000fffe03f */
[----:B------:R0:W-:Y:S04]  /*508b0*/  STL.64 [R1+0x280], R16 ;  /* 0x0002801001007387 */ /* 0x0001e80000100a00 */
[----:B------:R1:W-:Y:S04]  /*508c0*/  STL.64 [R1+0x288], R18 ;  /* 0x0002881201007387 */ /* 0x0003e80000100a00 */
[----:B0-----:R-:W3:Y:S02]  /*508d0*/  LDL.LU.64 R16, [R1+0x3ab8] ;  /* 0x003ab80001107983 */ /* 0x001ee40000300a00 */
[----:B---3--:R-:W-:Y:S02]  /*508e0*/  HMMA.16816.F32 R12, R12, R16, R8 ;  /* 0x000000100c0c723c */ /* 0x008fe40000001808 */
[----:B------:R-:W3:Y:S01]  /*508f0*/  LDL.LU.64 R10, [R1+0x3ab0] ;  /* 0x003ab000010a7983 */ /* 0x000ee20000300a00 */
[----:B------:R-:W-:-:S03]  /*50900*/  MOV R7, R16 ;  /* 0x0000001000077202 */ /* 0x000fc60000000f00 */
[----:B------:R-:W3:Y:S01]  /*50910*/  LDL.LU.64 R8, [R1+0x3aa8] ;  /* 0x003aa80001087983 */ /* 0x000ee20000300a00 */
[----:B------:R-:W-:Y:S11]  /*50920*/  IMAD.MOV.U32 R28, RZ, RZ, R17 ;  /* 0x000000ffff1c7224 */ /* 0x000ff600078e0011 */
[----:B------:R-:W-:Y:S05]  /*50930*/  @!UPT UIADD3 URZ, URZ, URZ, URZ ;  /* 0x0000003f3f3ff290 */ /* 0x000fea000fffe03f */
[----:B------:R0:W-:Y:S04]  /*50940*/  STL.64 [R1+0x270], R12 ;  /* 0x0002700c01007387 */ /* 0x0001e80000100a00 */
[----:B------:R-:W-:Y:S04]  /*50950*/  STL.64 [R1+0x278], R14 ;  /* 0x0002780e01007387 */ /* 0x000fe80000100a00 */
[----:B-1----:R-:W3:Y:S04]  /*50960*/  LDL.LU.64 R18, [R1+0x3aa0] ;  /* 0x003aa00001127983 */ /* 0x002ee80000300a00 */
[----:B------:R-:W3:Y:S01]  /*50970*/  LDL.LU.64 R16, [R1+0x3a98] ;  /* 0x003a980001107983 */ /* 0x000ee20000300a00 */
[----:B0-----:R-:W-:Y:S01]  /*50980*/  MOV R12, R7 ;  /* 0x00000007000c7202 */ /* 0x001fe20000000f00 */
[----:B------:R-:W-:-:S02]  /*50990*/  IMAD.MOV.U32 R13, RZ, RZ, R28 ;  /* 0x000000ffff0d7224 */ /* 0x000fc400078e001c */
[----:B------:R-:W4:Y:S04]  /*509a0*/  LDL.LU R7, [R1+0x3a90] ;  /* 0x003a900001077983 */ /* 0x000f280000300800 */
[----:B------:R0:W-:Y:S02]  /*509b0*/  STL.64 [R1+0x3a68], R12 ;  /* 0x003a680c01007387 */ /* 0x0001e40000100a00 */
[----:B0-----:R-:W-:Y:S01]  /*509c0*/  IMAD.MOV.U32 R13, RZ, RZ, R26 ;  /* 0x000000ffff0d7224 */ /* 0x001fe200078e001a */
[----:B------:R-:W-:Y:S01]  /*509d0*/  MOV R12, R27 ;  /* 0x0000001b000c7202 */ /* 0x000fe20000000f00 */
[C---:B---3--:R-:W-:Y:S01]  /*509e0*/  HMMA.16816.F32 R8, R16.reuse, R24, R8 ;  /* 0x000000181008723c */ /* 0x048fe20000001808 */
[----:B------:R-:W3:Y:S11]  /*509f0*/  LDL.LU R24, [R1+0x400] ;  /* 0x0004000001187983 */ /* 0x000ef60000300800 */
[----:B------:R-:W-:Y:S11]  /*50a00*/  @!UPT UIADD3 URZ, URZ, URZ, URZ ;  /* 0x0000003f3f3ff290 */ /* 0x000ff6000fffe03f */
[----:B------:R-:W-:Y:S04]  /*50a10*/  STL.64 [R1+0x2c0], R8 ;  /* 0x0002c00801007387 */ /* 0x000fe80000100a00 */
[----:B------:R-:W-:Y:S04]  /*50a20*/  STL.64 [R1+0x2c8], R10 ;  /* 0x0002c80a01007387 */ /* 0x000fe80000100a00 */
[----:B------:R-:W3:Y:S04]  /*50a30*/  LDL.LU R25, [R1+0x404] ;  /* 0x0004040001197983 */ /* 0x000ee80000300800 */
[----:B------:R-:W2:Y:S04]  /*50a40*/  LDL.LU R26, [R1+0x408] ;  /* 0x00040800011a7983 */ /* 0x000ea80000300800 */
[----:B------:R-:W2:Y:S04]  /*50a50*/  LDL.LU R27, [R1+0x40c] ;  /* 0x00040c00011b7983 */ /* 0x000ea80000300800 */
[----:B------:R-:W0:Y:S04]  /*50a60*/  LDSM.16.M88.4 R8, [R3+0x46000] ;  /* 0x046000000308783b */ /* 0x000e280000000200 */
[----:B--2---:R-:W-:Y:S04]  /*50a70*/  STL.64 [R1+0x39e8], R26 ;  /* 0x0039e81a01007387 */ /* 0x004fe80000100a00 */
[----:B---3--:R1:W-:Y:S04]  /*50a80*/  STL.64 [R1+0x39e0], R24 ;  /* 0x0039e01801007387 */ /* 0x0083e80000100a00 */
[----:B-1----:R-:W2:Y:S04]  /*50a90*/  LDL.LU R24, [R1+0x3d0] ;  /* 0x0003d00001187983 */ /* 0x002ea80000300800 */
[----:B------:R-:W2:Y:S04]  /*50aa0*/  LDL.LU R25, [R1+0x3d4] ;  /* 0x0003d40001197983 */ /* 0x000ea80000300800 */
[----:B------:R-:W3:Y:S04]  /*50ab0*/  LDL.LU R26, [R1+0x3d8] ;  /* 0x0003d800011a7983 */ /* 0x000ee80000300800 */
[----:B------:R-:W3:Y:S04]  /*50ac0*/  LDL.LU R27, [R1+0x3dc] ;  /* 0x0003dc00011b7983 */ /* 0x000ee80000300800 */
[----:B---3--:R-:W-:Y:S04]  /*50ad0*/  STL.64 [R1+0x39f8], R26 ;  /* 0x0039f81a01007387 */ /* 0x008fe80000100a00 */
[----:B--2---:R1:W-:Y:S04]  /*50ae0*/  STL.64 [R1+0x39f0], R24 ;  /* 0x0039f01801007387 */ /* 0x0043e80000100a00 */
[----:B-1----:R-:W2:Y:S04]  /*50af0*/  LDL.64 R24, [R1] ;  /* 0x0000000001187983 */ /* 0x002ea80000100a00 */
[----:B0-----:R-:W-:Y:S04]  /*50b00*/  STL.64 [R1+0x3940], R10 ;  /* 0x0039400a01007387 */ /* 0x001fe80000100a00 */
[----:B------:R0:W-:Y:S04]  /*50b10*/  STL.64 [R1+0x3938], R8 ;  /* 0x0039380801007387 */ /* 0x0001e80000100a00 */
[----:B0-----:R-:W3:Y:S04]  /*50b20*/  LDL.64 R8, [R1+0x60] ;  /* 0x0000600001087983 */ /* 0x001ee80000100a00 */
[----:B---3--:R0:W-:Y:S04]  /*50b30*/  STL.64 [R1+0x3a60], R8 ;  /* 0x003a600801007387 */ /* 0x0081e80000100a00 */
[----:B0-----:R-:W3:Y:S04]  /*50b40*/  LDL.LU R8, [R1+0x2a0] ;  /* 0x0002a00001087983 */ /* 0x001ee80000300800 */
[----:B------:R-:W3:Y:S04]  /*50b50*/  LDL.LU R9, [R1+0x2a4] ;  /* 0x0002a40001097983 */ /* 0x000ee80000300800 */
[----:B------:R-:W3:Y:S04]  /*50b60*/  LDL.LU R10, [R1+0x2a8] ;  /* 0x0002a800010a7983 */ /* 0x000ee80000300800 */
[----:B------:R-:W3:Y:S02]  /*50b70*/  LDL.LU R11, [R1+0x2ac] ;  /* 0x0002ac00010b7983 */ /* 0x000ee40000300800 */
[C---:B---3--:R-:W-:Y:S08]  /*50b80*/  HMMA.16816.F32 R12, R16.reuse, R12, R8 ;  /* 0x0000000c100c723c */ /* 0x048ff00000001808 */
[----:B--2---:R-:W-:Y:S01]  /*50b90*/  HMMA.16816.F32 R8, R16, R24, R20 ;  /* 0x000000181008723c */ /* 0x004fe20000001814 */
[----:B------:R-:W2:Y:S11]  /*50ba0*/  LDL.LU R20, [R1+0x3a0] ;  /* 0x0003a00001147983 */ /* 0x000eb60000300800 */
[----:B------:R-:W-:Y:S03]  /*50bb0*/  @!UPT UIADD3 URZ, URZ, URZ, URZ ;  /* 0x0000003f3f3ff290 */ /* 0x000fe6000fffe03f */
[----:B------:R0:W-:Y:S04]  /*50bc0*/  STL.64 [R1+0x2e0], R12 ;  /* 0x0002e00c01007387 */ /* 0x0001e80000100a00 */
[----:B------:R1:W-:Y:S04]  /*50bd0*/  STL.64 [R1+0x2e8], R14 ;  /* 0x0002e80e01007387 */ /* 0x0003e80000100a00 */
[----:B------:R-:W-:Y:S04]  /*50be0*/  STL.64 [R1+0x300], R8 ;  /* 0x0003000801007387 */ /* 0x000fe80000100a00 */
[----:B------:R-:W-:Y:S04]  /*50bf0*/  STL.64 [R1+0x308], R10 ;  /* 0x0003080a01007387 */ /* 0x000fe80000100a00 */
[----:B------:R-:W2:Y:S04]  /*50c00*/  LDL.LU R21, [R1+0x3a4] ;  /* 0x0003a40001157983 */ /* 0x000ea80000300800 */
[----:B------:R-:W3:Y:S04]  /*50c10*/  LDL.LU R22, [R1+0x3a8] ;  /* 0x0003a80001167983 */ /* 0x000ee80000300800 */
[----:B------:R-:W3:Y:S04]  /*50c20*/  LDL.LU R23, [R1+0x3ac] ;  /* 0x0003ac0001177983 */ /* 0x000ee80000300800 */
[----:B0-----:R-:W2:Y:S04]  /*50c30*/  LDL.LU R12, [R1+0x360] ;  /* 0x00036000010c7983 */ /* 0x001ea80000300800 */
[----:B------:R-:W2:Y:S04]  /*50c40*/  LDL.LU R13, [R1+0x364] ;  /* 0x00036400010d7983 */ /* 0x000ea80000300800 */
[----:B-1----:R-:W2:Y:S04]  /*50c50*/  LDL.LU R14, [R1+0x368] ;  /* 0x00036800010e7983 */ /* 0x002ea80000300800 */
[----:B------:R-:W2:Y:S04]  /*50c60*/  LDL.LU R15, [R1+0x36c] ;  /* 0x00036c00010f7983 */ /* 0x000ea80000300800 */
[----:B--2---:R-:W-:Y:S04]  /*50c70*/  STL.64 [R1+0x3a78], R14 ;  /* 0x003a780e01007387 */ /* 0x004fe80000100a00 */
[----:B------:R0:W-:Y:S02]  /*50c80*/  STL.64 [R1+0x3a70], R12 ;  /* 0x003a700c01007387 */ /* 0x0001e40000100a00 */
[----:B0-----:R-:W-:Y:S01]  /*50c90*/  MOV R12, R2 ;  /* 0x00000002000c7202 */ /* 0x001fe20000000f00 */
[----:B------:R-:W-:-:S05]  /*50ca0*/  IMAD.MOV.U32 R13, RZ, RZ, R0 ;  /* 0x000000ffff0d7224 */ /* 0x000fca00078e0000 */
[----:B------:R0:W-:Y:S04]  /*50cb0*/  STL.64 [R1+0x3a88], R12 ;  /* 0x003a880c01007387 */ /* 0x0001e80000100a00 */
[----:B0-----:R-:W2:Y:S04]  /*50cc0*/  LDL.LU R12, [R1+0x310] ;  /* 0x00031000010c7983 */ /* 0x001ea80000300800 */
[----:B------:R-:W2:Y:S04]  /*50cd0*/  LDL.LU R13, [R1+0x314] ;  /* 0x00031400010d7983 */ /* 0x000ea80000300800 */
[----:B------:R-:W2:Y:S04]  /*50ce0*/  LDL.LU R14, [R1+0x318] ;  /* 0x00031800010e7983 */ /* 0x000ea80000300800 */
[----:B------:R-:W2:Y:S04]  /*50cf0*/  LDL.LU R15, [R1+0x31c] ;  /* 0x00031c00010f7983 */ /* 0x000ea80000300800 */
[----:B------:R-:W2:Y:S04]  /*50d00*/  LDL.64 R8, [R1+0x50] ;  /* 0x0000500001087983 */ /* 0x000ea80000100a00 */
[----:B--2---:R0:W-:Y:S04]  /*50d10*/  STL.64 [R1+0x3a80], R8 ;  /* 0x003a800801007387 */ /* 0x0041e80000100a00 */
[----:B0-----:R-:W2:Y:S04]  /*50d20*/  LDL.LU R8, [R1+0x340] ;  /* 0x0003400001087983 */ /* 0x001ea80000300800 */
[----:B------:R-:W2:Y:S04]  /*50d30*/  LDL.LU R9, [R1+0x344] ;  /* 0x0003440001097983 */ /* 0x000ea80000300800 */
[----:B------:R-:W2:Y:S04]  /*50d40*/  LDL.LU R10, [R1+0x348] ;  /* 0x00034800010a7983 */ /* 0x000ea80000300800 */
[----:B------:R-:W2:Y:S04]  /*50d50*/  LDL.LU R11, [R1+0x34c] ;  /* 0x00034c00010b7983 */ /* 0x000ea80000300800 */
[----:B---3--:R-:W-:Y:S04]  /*50d60*/  STL.64 [R1+0x3a58], R22 ;  /* 0x003a581601007387 */ /* 0x008fe80000100a00 */
[----:B------:R0:W-:Y:S04]  /*50d70*/  STL.64 [R1+0x3a50], R20 ;  /* 0x003a501401007387 */ /* 0x0001e80000100a00 */
[----:B0-----:R-:W3:Y:S04]  /*50d80*/  LDL.LU R20, [R1+0x370] ;  /* 0x0003700001147983 */ /* 0x001ee80000300800 */
[----:B------:R-:W3:Y:S04]  /*50d90*/  LDL.LU R21, [R1+0x374] ;  /* 0x0003740001157983 */ /* 0x000ee80000300800 */
[----:B------:R-:W3:Y:S04]  /*50da0*/  LDL.LU R22, [R1+0x378] ;  /* 0x0003780001167983 */ /* 0x000ee80000300800 */
[----:B------:R-:W3:Y:S04]  /*50db0*/  LDL.LU R23, [R1+0x37c] ;  /* 0x00037c0001177983 */ /* 0x000ee80000300800 */
[----:B------:R0:W-:Y:S04]  /*50dc0*/  STL.64 [R1+0x3a10], R24 ;  /* 0x003a101801007387 */ /* 0x0001e80000100a00 */
[----:B0-----:R-:W2:Y:S01]  /*50dd0*/  LDL.64 R24, [R1+0x10] ;  /* 0x0000100001187983 */ /* 0x001ea20000100a00 */
[C---:B------:R-:W-:Y:S03]  /*50de0*/  HMMA.16816.F32 R12, R16.reuse, R4, R12 ;  /* 0x00000004100c723c */ /* 0x040fe6000000180c */
[----:B--2---:R0:W-:Y:S04]  /*50df0*/  STL.64 [R1+0x3a28], R24 ;  /* 0x003a281801007387 */ /* 0x0041e80000100a00 */
[----:B0-----:R-:W2:Y:S11]  /*50e00*/  LDL.64 R24, [R1+0x20] ;  /* 0x0000200001187983 */ /* 0x001eb60000100a00 */
[----:B------:R-:W-:Y:S05]  /*50e10*/  @!UPT UIADD3 URZ, URZ, URZ, URZ ;  /* 0x0000003f3f3ff290 */ /* 0x000fea000fffe03f */
[----:B------:R0:W-:Y:S04]  /*50e20*/  STL.64 [R1+0x320], R12 ;  /* 0x0003200c01007387 */ /* 0x0001e80000100a00 */
[----:B------:R-:W-:Y:S04]  /*50e30*/  STL.64 [R1+0x328], R14 ;  /* 0x0003280e01007387 */ /* 0x000fe80000100a00 */
[----:B0-----:R-:W2:Y:S04]  /*50e40*/  LDL.LU.64 R12, [R1+0x3a88] ;  /* 0x003a8800010c7983 */ /* 0x001ea80000300a00 */
[----:B----4-:R-:W-:Y:S04]  /*50e50*/  STL.64 [R1+0x3a08], R6 ;  /* 0x003a080601007387 */ /* 0x010fe80000100a00 */
[----:B------:R0:W-:Y:S04]  /*50e60*/  STL.64 [R1+0x3a00], R4 ;  /* 0x003a000401007387 */ /* 0x0001e80000100a00 */
[----:B0-----:R-:W4:Y:S04]  /*50e70*/  LDL.LU R4, [R1+0x3c0] ;  /* 0x0003c00001047983 */ /* 0x001f280000300800 */
[----:B------:R-:W4:Y:S04]  /*50e80*/  LDL.LU R5, [R1+0x3c4] ;  /* 0x0003c40001057983 */ /* 0x000f280000300800 */
[----:B------:R-:W2:Y:S04]  /*50e90*/  LDL.LU R6, [R1+0x3c8] ;  /* 0x0003c80001067983 */ /* 0x000ea80000300800 */
[----:B------:R-:W2:Y:S04]  /*50ea0*/  LDL.LU R7, [R1+0x3cc] ;  /* 0x0003cc0001077983 */ /* 0x000ea80000300800 */
[----:B--2---:R-:W-:Y:S04]  /*50eb0*/  STL.64 [R1+0x3a20], R6 ;  /* 0x003a200601007387 */ /* 0x004fe80000100a00 */
[----:B----4-:R0:W-:Y:S04]  /*50ec0*/  STL.64 [R1+0x3a18], R4 ;  /* 0x003a180401007387 */ /* 0x0101e80000100a00 */
[----:B0-----:R-:W2:Y:S04]  /*50ed0*/  LDL.LU R4, [R1+0x350] ;  /* 0x0003500001047983 */ /* 0x001ea80000300800 */
[----:B------:R-:W2:Y:S04]  /*50ee0*/  LDL.LU R5, [R1+0x354] ;  /* 0x0003540001057983 */ /* 0x000ea80000300800 */
[----:B------:R-:W4:Y:S04]  /*50ef0*/  LDL.LU R6, [R1+0x358] ;  /* 0x0003580001067983 */ /* 0x000f280000300800 */
[----:B------:R-:W4:Y:S01]  /*50f00*/  LDL.LU R7, [R1+0x35c] ;  /* 0x00035c0001077983 */ /* 0x000f220000300800 */
[C---:B------:R-:W-:Y:S03]  /*50f10*/  HMMA.16816.F32 R12, R16.reuse, R12, R8 ;  /* 0x0000000c100c723c */ /* 0x040fe60000001808 */
[----:B----4-:R-:W-:Y:S04]  /*50f20*/  STL.64 [R1+0x3a38], R6 ;  /* 0x003a380601007387 */ /* 0x010fe80000100a00 */
[----:B--2---:R0:W-:Y:S04]  /*50f30*/  STL.64 [R1+0x3a30], R4 ;  /* 0x003a300401007387 */ /* 0x0041e80000100a00 */
[----:B0-----:R-:W2:Y:S04]  /*50f40*/  LDL.LU R4, [R1+0x330] ;  /* 0x0003300001047983 */ /* 0x001ea80000300800 */
[----:B------:R-:W2:Y:S04]  /*50f50*/  LDL.LU R5, [R1+0x334] ;  /* 0x0003340001057983 */ /* 0x000ea80000300800 */
[----:B------:R-:W2:Y:S04]  /*50f60*/  LDL.LU R6, [R1+0x338] ;  /* 0x0003380001067983 */ /* 0x000ea80000300800 */
[----:B------:R-:W2:Y:S04]  /*50f70*/  LDL.LU R7, [R1+0x33c] ;  /* 0x00033c0001077983 */ /* 0x000ea80000300800 */
[----:B------:R-:W4:Y:S04]  /*50f80*/  LDL.LU.64 R8, [R1+0x3a80] ;  /* 0x003a800001087983 */ /* 0x000f280000300a00 */
[----:B------:R-:W-:Y:S04]  /*50f90*/  STL.64 [R1+0x340], R12 ;  /* 0x0003400c01007387 */ /* 0x000fe80000100a00 */
[----:B------:R0:W-:Y:S04]  /*50fa0*/  STL.64 [R1+0x348], R14 ;  /* 0x0003480e01007387 */ /* 0x0001e80000100a00 */
[----:B0-----:R-:W4:Y:S04]  /*50fb0*/  LDL.LU.64 R14, [R1+0x3a78] ;  /* 0x003a7800010e7983 */ /* 0x001f280000300a00 */
[----:B------:R-:W4:Y:S04]  /*50fc0*/  LDL.LU.64 R12, [R1+0x3a70] ;  /* 0x003a7000010c7983 */ /* 0x000f280000300a00 */
[----:B------:R-:W2:Y:S01]  /*50fd0*/  LDL R28, [R1+0x490] ;  /* 0x00049000011c7983 */ /* 0x000ea20000100800 */
[----:B----4-:R-:W-:Y:S11]  /*50fe0*/  HMMA.16816.F32 R12, R16, R8, R12 ;  /* 0x00000008100c723c */ /* 0x010ff6000000180c */
[----:B------:R-:W-:Y:S11]  /*50ff0*/  @!UPT UIADD3 URZ, URZ, URZ, URZ ;  /* 0x0000003f3f3ff290 */ /* 0x000ff6000fffe03f */
[----:B------:R-:W-:Y:S01]  /*51000*/  @!UPT UIADD3 URZ, URZ, URZ, URZ ;  /* 0x0000003f3f3ff290 */ /* 0x000fe2000fffe03f */
[----:B------:R0:W-:Y:S04]  /*51010*/  STL.64 [R1+0x360], R12 ;  /* 0x0003600c01007387 */ /* 0x0001e80000100a00 */
[----:B------:R1:W-:Y:S04]  /*51020*/  STL.64 [R1+0x368], R14 ;  /* 0x0003680e01007387 */ /* 0x0003e80000100a00 */
[----:B0-----:R-:W4:Y:S01]  /*51030*/  LDL.LU.64 R12, [R1+0x3a68] ;  /* 0x003a6800010c7983 */ /* 0x001f220000300a00 */
[----:B-1----:R-:W-:Y:S01]  /*51040*/  MOV R15, R8 ;  /* 0x00000008000f7202 */ /* 0x002fe20000000f00 */
[----:B------:R-:W-:-:S02]  /*51050*/  IMAD.MOV.U32 R14, RZ, RZ, R9 ;  /* 0x000000ffff0e7224 */ /* 0x000fc400078e0009 */
[----:B------:R-:W3:Y:S02]  /*51060*/  LDL.LU.64 R8, [R1+0x3a60] ;  /* 0x003a600001087983 */ /* 0x000ee40000300a00 */
[C---:B---3--:R-:W-:Y:S11]  /*51070*/  HMMA.16816.F32 R20, R16.reuse, R8, R20 ;  /* 0x000000081014723c */ /* 0x048ff60000001814 */
[----:B------:R-:W-:Y:S11]  /*51080*/  @!UPT UIADD3 URZ, URZ, URZ, URZ ;  /* 0x0000003f3f3ff290 */ /* 0x000ff6000fffe03f */
[----:B------:R-:W-:Y:S01]  /*51090*/  @!UPT UIADD3 URZ, URZ, URZ, URZ ;  /* 0x0000003f3f3ff290 */ /* 0x000fe2000fffe03f */
[----:B------:R-:W-:Y:S04]  /*510a0*/  STL.64 [R1+0x390], R20 ;  /* 0x0003901401007387 */ /* 0x000fe80000100a00 */
[----:B------:R0:W-:Y:S04]  /*510b0*/  STL.64 [R1+0x398], R22 ;  /* 0x0003981601007387 */ /* 0x0001e80000100a00 */
[----:B0-----:R-:W4:Y:S04]  /*510c0*/  LDL.LU.64 R22, [R1+0x3a58] ;  /* 0x003a580001167983 */ /* 0x001f280000300a00 */
[----:B------:R-:W4:Y:S02]  /*510d0*/  LDL.LU.64 R20, [R1+0x3a50] ;  /* 0x003a500001147983 */ /* 0x000f240000300a00 */
[----:B----4-:R-:W-:Y:S02]  /*510e0*/  HMMA.16816.F32 R16, R16, R12, R20 ;  /* 0x0000000c1010723c */ /* 0x010fe40000001814 */
[----:B------:R-:W2:Y:S04]  /*510f0*/  LDL.LU.64 R22, [R1+0x3a48] ;  /* 0x003a480001167983 */ /* 0x000ea80000300a00 */
[----:B------:R-:W2:Y:S01]  /*51100*/  LDL.LU.64 R20, [R1+0x3a40] ;  /* 0x003a400001147983 */ /* 0x000ea20000300a00 */
[----:B------:R-:W-:Y:S01]  /*51110*/  MOV R2, R24 ;  /* 0x0000001800027202 */ /* 0x000fe20000000f00 */
[----:B------:R-:W-:Y:S11]  /*51120*/  IMAD.MOV.U32 R0, RZ, RZ, R25 ;  /* 0x000000ffff007224 */ /* 0x000ff600078e0019 */
[----:B------:R-:W-:Y:S04]  /*51130*/  @!UPT UIADD3 URZ, URZ, URZ, URZ ;  /* 0x0000003f3f3ff290 */ /* 0x000fe8000fffe03f */
[----:B------:R0:W-:Y:S04]  /*51140*/  STL.64 [R1+0x370], R16 ;  /* 0x0003701001007387 */ /* 0x0001e80000100a00 */
[----:B------:R-:W-:Y:S04]  /*51150*/  STL.64 [R1+0x378], R18 ;  /* 0x0003781201007387 */ /* 0x000fe80000100a00 */
[----:B0-----:R-:W3:Y:S04]  /*51160*/  LDL.64 R16, [R1+0x30] ;  /* 0x0000300001107983 */ /* 0x001ee80000100a00 */
[----:B------:R-:W-:Y:S01]  /*51170*/  STL.64 [R1+0x39d8], R12 ;  /* 0x0039d80c01007387 */ /* 0x000fe20000100a00 */
[C---:B--2---:R-:W-:Y:S11]  /*51180*/  HMMA.16816.F32 R4, R20.reuse, R24, R4 ;  /* 0x000000181404723c */ /* 0x044ff60000001804 */
[----:B------:R-:W-:Y:S11]  /*51190*/  @!UPT UIADD3 URZ, URZ, URZ, URZ ;  /* 0x0000003f3f3ff290 */ /* 0x000ff6000fffe03f */
[----:B------:R-:W-:Y:S01]  /*511a0*/  @!UPT UIADD3 URZ, URZ, URZ, URZ ;  /* 0x0000003f3f3ff290 */ /* 0x000fe2000fffe03f */
[----:B------:R-:W-:Y:S04]  /*511b0*/  STL.64 [R1+0x3a0], R4 ;  /* 0x0003a00401007387 */ /* 0x000fe80000100a00 */
[----:B------:R0:W-:Y:S04]  /*511c0*/  STL.64 [R1+0x3a8], R6 ;  /* 0x0003a80601007387 */ /* 0x0001e80000100a00 */
[----:B0-----:R-:W2:Y:S04]  /*511d0*/  LDL.LU.64 R6, [R1+0x3a38] ;  /* 0x003a380001067983 */ /* 0x001ea80000300a00 */
[----:B------:R-:W2:Y:S04]  /*511e0*/  LDL.LU.64 R4, [R1+0x3a30] ;  /* 0x003a300001047983 */ /* 0x000ea80000300a00 */
[----:B------:R-:W2:Y:S02]  /*511f0*/  LDL.LU.64 R24, [R1+0x3a28] ;  /* 0x003a280001187983 */ /* 0x000ea40000300a00 */
[C---:B--2---:R-:W-:Y:S01]  /*51200*/  HMMA.16816.F32 R4, R20.reuse, R24, R4 ;  /* 0x000000181404723c */ /* 0x044fe20000001804 */
[----:B------:R-:W-:Y:S01]  /*51210*/  MOV R11, R24 ;  /* 0x00000018000b7202 */ /* 0x000fe20000000f00 */
[----:B------:R-:W-:Y:S11]  /*51220*/  IMAD.MOV.U32 R10, RZ, RZ, R25 ;  /* 0x000000ffff0a7224 */ /* 0x000ff600078e0019 */
[----:B------:R-:W-:Y:S10]  /*51230*/  @!UPT UIADD3 URZ, URZ, URZ, URZ ;  /* 0x0000003f3f3ff290 */ /* 0x000ff4000fffe03f */
        /* <DEDUP_REMOVED lines=12> */
[----:B------:R-:W4:Y:S04]  /*51300*/  LDL.LU.64 R4, [R1+0x3a00] ;  /* 0x003a000001047983 */ /* 0x000f280000300a00 */
[----:B------:R-:W4:Y:S04]  /*51310*/  LDL.LU.64 R26, [R1+0x39f8] ;  /* 0x0039f800011a7983 */ /* 0x000f280000300a00 */
[----:B------:R-:W4:Y:S02]  /*51320*/  LDL.LU.64 R24, [R1+0x39f0] ;  /* 0x0039f00001187983 */ /* 0x000f240000300a00 */
[C---:B----4-:R-:W-:Y:S11]  /*51330*/  HMMA.16816.F32 R24, R20.reuse, R4, R24 ;  /* 0x000000041418723c */ /* 0x050ff60000001818 */
[----:B------:R-:W-:Y:S11]  /*51340*/  @!UPT UIADD3 URZ, URZ, URZ, URZ ;  /* 0x0000003f3f3ff290 */ /* 0x000ff6000fffe03f */
[----:B------:R-:W-:Y:S01]  /*51350*/  @!UPT UIADD3 URZ, URZ, URZ, URZ ;  /* 0x0000003f3f3ff290 */ /* 0x000fe2000fffe03f */
[----:B------:R-:W-:Y:S04]  /*51360*/  STL.64 [R1+0x3d0], R24 ;  /* 0x0003d01801007387 */ /* 0x000fe80000100a00 */
[----:B------:R0:W-:Y:S04]  /*51370*/  STL.64 [R1+0x3d8], R26 ;  /* 0x0003d81a01007387 */ /* 0x0001e80000100a00 */
[----:B0-----:R-:W4:Y:S04]  /*51380*/  LDL.LU.64 R26, [R1+0x39e8] ;  /* 0x0039e800011a7983 */ /* 0x001f280000300a00 */
[----:B------:R-:W4:Y:S04]  /*51390*/  LDL.LU.64 R24, [R1+0x39e0] ;  /* 0x0039e00001187983 */ /* 0x000f280000300a00 */
[----:B--2---:R-:W-:Y:S04]  /*513a0*/  STL.64 [R1+0x3980], R6 ;  /* 0x0039800601007387 */ /* 0x004fe80000100a00 */
[----:B------:R0:W-:Y:S04]  /*513b0*/  STL.64 [R1+0x3978], R4 ;  /* 0x0039780401007387 */ /* 0x0001e80000100a00 */
[----:B0-----:R-:W3:Y:S04]  /*513c0*/  LDL.LU R4, [R1+0x3e0] ;  /* 0x0003e00001047983 */ /* 0x001ee80000300800 */
[----:B------:R-:W3:Y:S04]  /*513d0*/  LDL.LU R5, [R1+0x3e4] ;  /* 0x0003e40001057983 */ /* 0x000ee80000300800 */
[----:B------:R-:W3:Y:S04]  /*513e0*/  LDL.LU R6, [R1+0x3e8] ;  /* 0x0003e80001067983 */ /* 0x000ee80000300800 */
[----:B------:R-:W3:Y:S02]  /*513f0*/  LDL.LU R7, [R1+0x3ec] ;  /* 0x0003ec0001077983 */ /* 0x000ee40000300800 */
[----:B---3--:R-:W-:Y:S11]  /*51400*/  HMMA.16816.F32 R4, R20, R16, R4 ;  /* 0x000000101404723c */ /* 0x008ff60000001804 */
[----:B------:R-:W-:Y:S11]  /*51410*/  @!UPT UIADD3 URZ, URZ, URZ, URZ ;  /* 0x0000003f3f3ff290 */ /* 0x000ff6000fffe03f */
[----:B------:R-:W-:Y:S01]  /*51420*/  @!UPT UIADD3 URZ, URZ, URZ, URZ ;  /* 0x0000003f3f3ff290 */ /* 0x000fe2000fffe03f */
[----:B------:R0:W-:Y:S04]  /*51430*/  STL.64 [R1+0x3f0], R4 ;  /* 0x0003f00401007387 */ /* 0x0001e80000100a00 */
[----:B------:R1:W-:Y:S01]  /*51440*/  STL.64 [R1+0x3f8], R6 ;  /* 0x0003f80601007387 */ /* 0x0003e20000100a00 */
[----:B0-----:R-:W-:Y:S01]  /*51450*/  MOV R4, R13 ;  /* 0x0000000d00047202 */ /* 0x001fe20000000f00 */
[----:B------:R-:W-:-:S05]  /*51460*/  IMAD.MOV.U32 R5, RZ, RZ, R12 ;  /* 0x000000ffff057224 */ /* 0x000fca00078e000c */
[----:B------:R0:W-:Y:S04]  /*51470*/  STL.64 [R1+0x3998], R4 ;  /* 0x0039980401007387 */ /* 0x0001e80000100a00 */
[----:B------:R-:W2:Y:S01]  /*51480*/  LDL R19, [R1+0x728] ;  /* 0x0007280001137983 */ /* 0x000ea20000100800 */
[----:B-1----:R-:W-:Y:S01]  /*51490*/  MOV R7, R16 ;  /* 0x0000001000077202 */ /* 0x002fe20000000f00 */
[----:B------:R-:W-:Y:S01]  /*514a0*/  IMAD.MOV.U32 R6, RZ, RZ, R17 ;  /* 0x000000ffff067224 */ /* 0x000fe200078e0011 */
[----:B------:R-:W-:Y:S01]  /*514b0*/  MOV R16, R15 ;  /* 0x0000000f00107202 */ /* 0x000fe20000000f00 */
[----:B------:R-:W-:-:S07]  /*514c0*/  IMAD.MOV.U32 R17, RZ, RZ, R14 ;  /* 0x000000ffff117224 */ /* 0x000fce00078e000e */
[----:B----4-:R-:W-:Y:S01]  /*514d0*/  HMMA.16816.F32 R12, R20, R16, R24 ;  /* 0x00000010140c723c */ /* 0x010fe20000001818 */
[----:B0-----:R-:W-:Y:S01]  /*514e0*/  MOV R4, R11 ;  /* 0x0000000b00047202 */ /* 0x001fe20000000f00 */
[----:B------:R-:W-:Y:S01]  /*514f0*/  IMAD.MOV.U32 R5, RZ, RZ, R10 ;  /* 0x000000ffff057224 */ /* 0x000fe200078e000a */
[----:B--2---:R-:W-:Y:S11]  /*51500*/  STL [R1+0x3948], R19 ;  /* 0x0039481301007387 */ /* 0x004ff60000100800 */
[----:B------:R-:W-:Y:S09]  /*51510*/  @!UPT UIADD3 URZ, URZ, URZ, URZ ;  /* 0x0000003f3f3ff290 */ /* 0x000ff2000fffe03f */
[----:B------:R0:W-:Y:S04]  /*51520*/  STL.64 [R1+0x410], R12 ;  /* 0x0004100c01007387 */ /* 0x0001e80000100a00 */
[----:B------:R1:W-:Y:S04]  /*51530*/  STL.64 [R1+0x418], R14 ;  /* 0x0004180e01007387 */ /* 0x0003e80000100a00 */
[----:B0-----:R-:W2:Y:S04]  /*51540*/  LDL.LU R12, [R1+0x420] ;  /* 0x00042000010c7983 */ /* 0x001ea80000300800 */
[----:B------:R-:W2:Y:S04]  /*51550*/  LDL.LU R13, [R1+0x424] ;  /* 0x00042400010d7983 */ /* 0x000ea80000300800 */
[----:B-1----:R-:W2:Y:S04]  /*51560*/  LDL.LU R14, [R1+0x428] ;  /* 0x00042800010e7983 */ /* 0x002ea80000300800 */
[----:B------:R-:W2:Y:S04]  /*51570*/  LDL.LU R15, [R1+0x42c] ;  /* 0x00042c00010f7983 */ /* 0x000ea80000300800 */
[----:B------:R-:W-:Y:S04]  /*51580*/  STL.64 [R1+0x39b0], R4 ;  /* 0x0039b00401007387 */ /* 0x000fe80000100a00 */
[----:B------:R0:W-:Y:S02]  /*51590*/  STL.64 [R1+0x3958], R16 ;  /* 0x0039581001007387 */ /* 0x0001e40000100a00 */
[----:B0-----:R-:W-:Y:S01]  /*515a0*/  MOV R16, R7 ;  /* 0x0000000700107202 */ /* 0x001fe20000000f00 */
[----:B------:R-:W-:-:S05]  /*515b0*/  IMAD.MOV.U32 R17, RZ, RZ, R6 ;  /* 0x000000ffff117224 */ /* 0x000fca00078e0006 */
        /* <DEDUP_REMOVED lines=26> */
[----:B------:R-:W2:Y:S04]  /*51760*/  LDL.LU R18, [R1+0xe8] ;  /* 0x0000e80001127983 */ /* 0x000ea80000300800 */
[----:B------:R-:W2:Y:S04]  /*51770*/  LDL.LU R19, [R1+0xec] ;  /* 0x0000ec0001137983 */ /* 0x000ea80000300800 */
[----:B------:R0:W-:Y:S04]  /*51780*/  STL.64 [R1+0x480], R12 ;  /* 0x0004800c01007387 */ /* 0x0001e80000100a00 */
[----:B------:R-:W-:Y:S04]  /*51790*/  STL.64 [R1+0x488], R14 ;  /* 0x0004880e01007387 */ /* 0x000fe80000100a00 */
[----:B0-----:R-:W3:Y:S04]  /*517a0*/  LDL.LU.64 R12, [R1+0x39d8] ;  /* 0x0039d800010c7983 */ /* 0x001ee80000300a00 */
[----:B------:R0:W-:Y:S04]  /*517b0*/  STL.64 [R1+0x3950], R8 ;  /* 0x0039500801007387 */ /* 0x0001e80000100a00 */
[----:B0-----:R-:W4:Y:S04]  /*517c0*/  LDL.LU R8, [R1+0x90] ;  /* 0x0000900001087983 */ /* 0x001f280000300800 */
[----:B------:R-:W4:Y:S04]  /*517d0*/  LDL.LU R9, [R1+0x94] ;  /* 0x0000940001097983 */ /* 0x000f280000300800 */
[----:B------:R-:W2:Y:S04]  /*517e0*/  LDL.LU R10, [R1+0x98] ;  /* 0x00009800010a7983 */ /* 0x000ea80000300800 */
[----:B------:R-:W2:Y:S01]  /*517f0*/  LDL.LU R11, [R1+0x9c] ;  /* 0x00009c00010b7983 */ /* 0x000ea20000300800 */
[----:B---3--:R-:W-:Y:S03]  /*51800*/  HMMA.16816.F32 R20, R20, R12, R24 ;  /* 0x0000000c1414723c */ /* 0x008fe60000001818 */
[----:B--2---:R-:W-:Y:S04]  /*51810*/  STL.64 [R1+0x3968], R10 ;  /* 0x0039680a01007387 */ /* 0x004fe80000100a00 */
[----:B----4-:R0:W-:Y:S04]  /*51820*/  STL.64 [R1+0x3960], R8 ;  /* 0x0039600801007387 */ /* 0x0101e80000100a00 */
[----:B0-----:R-:W2:Y:S04]  /*51830*/  LDL.LU R8, [R1+0xa0] ;  /* 0x0000a00001087983 */ /* 0x001ea80000300800 */
[----:B------:R-:W2:Y:S04]  /*51840*/  LDL.LU R9, [R1+0xa4] ;  /* 0x0000a40001097983 */ /* 0x000ea80000300800 */
[----:B------:R-:W2:Y:S04]  /*51850*/  LDL.LU R10, [R1+0xa8] ;  /* 0x0000a800010a7983 */ /* 0x000ea80000300800 */
[----:B------:R-:W2:Y:S04]  /*51860*/  LDL.LU R11, [R1+0xac] ;  /* 0x0000ac00010b7983 */ /* 0x000ea80000300800 */
[----:B------:R-:W3:Y:S04]  /*51870*/  LDL.LU.64 R26, [R1+0x39d0] ;  /* 0x0039d000011a7983 */ /* 0x000ee80000300a00 */
[----:B------:R-:W3:Y:S01]  /*51880*/  LDL.LU.64 R24, [R1+0x39c8] ;  /* 0x0039c80001187983 */ /* 0x000ee20000300a00 */
[----:B------:R-:W-:Y:S01]  /*51890*/  MOV R4, R2 ;  /* 0x0000000200047202 */ /* 0x000fe20000000f00 */
[----:B------:R-:W-:-:S02]  /*518a0*/  IMAD.MOV.U32 R5, RZ, RZ, R0 ;  /* 0x000000ffff057224 */ /* 0x000fc400078e0000 */
[----:B------:R0:W-:Y:S04]  /*518b0*/  STL.64 [R1+0x470], R20 ;  /* 0x0004701401007387 */ /* 0x0001e80000100a00 */
[----:B------:R1:W-:Y:S04]  /*518c0*/  STL.64 [R1+0x478], R22 ;  /* 0x0004781601007387 */ /* 0x0003e80000100a00 */
[----:B0-----:R-:W4:Y:S04]  /*518d0*/  LDL.LU R20, [R1+0x40] ;  /* 0x0000400001147983 */ /* 0x001f280000300800 */
[----:B------:R-:W4:Y:S04]  /*518e0*/  LDL.LU R21, [R1+0x44] ;  /* 0x0000440001157983 */ /* 0x000f280000300800 */
[----:B-1----:R-:W4:Y:S04]  /*518f0*/  LDL.LU R22, [R1+0x48] ;  /* 0x0000480001167983 */ /* 0x002f280000300800 */
[----:B------:R-:W4:Y:S01]  /*51900*/  LDL.LU R23, [R1+0x4c] ;  /* 0x00004c0001177983 */ /* 0x000f220000300800 */
        /* <DEDUP_REMOVED lines=14> */
[C---:B---3--:R-:W-:Y:S02]  /*519f0*/  HMMA.16816.F32 R4, R24.reuse, R4, R16 ;  /* 0x000000041804723c */ /* 0x048fe40000001810 */
[----:B------:R-:W3:Y:S04]  /*51a00*/  LDL.LU.64 R18, [R1+0x3990] ;  /* 0x0039900001127983 */ /* 0x000ee80000300a00 */
[----:B------:R-:W3:Y:S11]  /*51a10*/  LDL.LU.64 R16, [R1+0x3988] ;  /* 0x0039880001107983 */ /* 0x000ef60000300a00 */
[----:B------:R-:W-:Y:S06]  /*51a20*/  @!UPT UIADD3 URZ, URZ, URZ, URZ ;  /* 0x0000003f3f3ff290 */ /* 0x000fec000fffe03f */
[----:B------:R-:W-:Y:S04]  /*51a30*/  STL.64 [R1+0x440], R4 ;  /* 0x0004400401007387 */ /* 0x000fe80000100a00 */
[----:B------:R0:W-:Y:S04]  /*51a40*/  STL.64 [R1+0x448], R6 ;  /* 0x0004480601007387 */ /* 0x0001e80000100a00 */
[----:B0-----:R-:W2:Y:S04]  /*51a50*/  LDL.LU.64 R6, [R1+0x3980] ;  /* 0x0039800001067983 */ /* 0x001ea80000300a00 */
[----:B------:R-:W3:Y:S02]  /*51a60*/  LDL.LU.64 R4, [R1+0x3978] ;  /* 0x0039780001047983 */ /* 0x000ee40000300a00 */
[C---:B---3--:R-:W-:Y:S11]  /*51a70*/  HMMA.16816.F32 R16, R24.reuse, R4, R16 ;  /* 0x000000041810723c */ /* 0x048ff60000001810 */
[----:B------:R-:W-:Y:S11]  /*51a80*/  @!UPT UIADD3 URZ, URZ, URZ, URZ ;  /* 0x0000003f3f3ff290 */ /* 0x000ff6000fffe03f */
[----:B------:R-:W-:Y:S01]  /*51a90*/  @!UPT UIADD3 URZ, URZ, URZ, URZ ;  /* 0x0000003f3f3ff290 */ /* 0x000fe2000fffe03f */
[----:B------:R0:W-:Y:S04]  /*51aa0*/  STL.64 [R1+0x430], R16 ;  /* 0x0004301001007387 */ /* 0x0001e80000100a00 */
[----:B------:R-:W-:Y:S04]  /*51ab0*/  STL.64 [R1+0x438], R18 ;  /* 0x0004381201007387 */ /* 0x000fe80000100a00 */
[----:B0-----:R-:W3:Y:S04]  /*51ac0*/  LDL.LU.64 R16, [R1+0x3970] ;  /* 0x0039700001107983 */ /* 0x001ee80000300a00 */
[----:B--2---:R-:W-:Y:S04]  /*51ad0*/  STL.64 [R1+0x3918], R6 ;  /* 0x0039180601007387 */ /* 0x004fe80000100a00 */
[----:B------:R0:W-:Y:S04]  /*51ae0*/  STL.64 [R1+0x3910], R4 ;  /* 0x0039100401007387 */ /* 0x0001e80000100a00 */
[----:B0-----:R-:W2:Y:S04]  /*51af0*/  LDL.LU R4, [R1+0x80] ;  /* 0x0000800001047983 */ /* 0x001ea80000300800 */
[----:B------:R-:W2:Y:S04]  /*51b00*/  LDL.LU R5, [R1+0x84] ;  /* 0x0000840001057983 */ /* 0x000ea80000300800 */
[----:B------:R-:W2:Y:S04]  /*51b10*/  LDL.LU R6, [R1+0x88] ;  /* 0x0000880001067983 */ /* 0x000ea80000300800 */
[----:B------:R-:W2:Y:S01]  /*51b20*/  LDL.LU R7, [R1+0x8c] ;  /* 0x00008c0001077983 */ /* 0x000ea20000300800 */
        /* <DEDUP_REMOVED lines=8> */
[----:B------:R-:W2:Y:S11]  /*51bb0*/  LDL.LU.64 R8, [R1+0x3950] ;  /* 0x0039500001087983 */ /* 0x000eb60000300a00 */
[----:B------:R-:W-:Y:S10]  /*51bc0*/  @!UPT UIADD3 URZ, URZ, URZ, URZ ;  /* 0x0000003f3f3ff290 */ /* 0x000ff4000fffe03f */
[----:B------:R-:W-:Y:S04]  /*51bd0*/  STL.64 [R1+0x400], R16 ;  /* 0x0004001001007387 */ /* 0x000fe80000100a00 */
[----:B------:R0:W-:Y:S04]  /*51be0*/  STL.64 [R1+0x408], R18 ;  /* 0x0004081201007387 */ /* 0x0001e80000100a00 */
[----:B0-----:R-:W3:Y:S01]  /*51bf0*/  LDL.LU R19, [R1+0x3948] ;  /* 0x0039480001137983 */ /* 0x001ee20000300800 */
[C---:B--2---:R-:W-:Y:S01]  /*51c00*/  HMMA.16816.F32 R4, R24.reuse, R8, R4 ;  /* 0x000000081804723c */ /* 0x044fe20000001804 */
[----:B------:R-:W-:Y:S01]  /*51c10*/  MOV R2, R8 ;  /* 0x0000000800027202 */ /* 0x000fe20000000f00 */
[----:B------:R-:W-:Y:S11]  /*51c20*/  IMAD.MOV.U32 R0, RZ, RZ, R9 ;  /* 0x000000ffff007224 */ /* 0x000ff600078e0009 */
[----:B------:R-:W-:Y:S10]  /*51c30*/  @!UPT UIADD3 URZ, URZ, URZ, URZ ;  /* 0x0000003f3f3ff290 */ /* 0x000ff4000fffe03f */
[----:B------:R-:W-:Y:S04]  /*51c40*/  STL.64 [R1+0x3e0], R4 ;  /* 0x0003e00401007387 */ /* 0x000fe80000100a00 */
[----:B------:R4:W-:Y:S04]  /*51c50*/  STL.64 [R1+0x3e8], R6 ;  /* 0x0003e80601007387 */ /* 0x0009e80000100a00 */
[----:B------:R-:W2:Y:S04]  /*51c60*/  LDL.LU.64 R10, [R1+0x3940] ;  /* 0x00394000010a7983 */ /* 0x000ea80000300a00 */
[----:B------:R-:W2:Y:S01]  /*51c70*/  LDL.LU.64 R8, [R1+0x3938] ;  /* 0x0039380001087983 */ /* 0x000ea20000300a00 */
[----:B----4-:R-:W-:Y:S03]  /*51c80*/  HMMA.16816.F32 R4, R24, R12, R20 ;  /* 0x0000000c1804723c */ /* 0x010fe60000001814 */
[----:B------:R-:W4:Y:S04]  /*51c90*/  LDL.LU R12, [R1+0x9d0] ;  /* 0x0009d000010c7983 */ /* 0x000f280000300800 */
[----:B------:R-:W2:Y:S11]  /*51ca0*/  LDL.LU R13, [R1+0x9d4] ;  /* 0x0009d400010d7983 */ /* 0x000eb60000300800 */
[----:B------:R-:W-:Y:S05]  /*51cb0*/  @!UPT UIADD3 URZ, URZ, URZ, URZ ;  /* 0x0000003f3f3ff290 */ /* 0x000fea000fffe03f */
[----:B------:R-:W-:Y:S04]  /*51cc0*/  STL.64 [R1+0x350], R4 ;  /* 0x0003500401007387 */ /* 0x000fe80000100a00 */
[----:B------:R0:W-:Y:S04]  /*51cd0*/  STL.64 [R1+0x358], R6 ;  /* 0x0003580601007387 */ /* 0x0001e80000100a00 */
[----:B------:R-:W3:Y:S04]  /*51ce0*/  LDL.LU R14, [R1+0x9d8] ;  /* 0x0009d800010e7983 */ /* 0x000ee80000300800 */
[----:B------:R-:W2:Y:S04]  /*51cf0*/  LDL.LU R15, [R1+0x9dc] ;  /* 0x0009dc00010f7983 */ /* 0x000ea80000300800 */
[----:B------:R-:W2:Y:S04]  /*51d00*/  LDL.LU R20, [R1+0x9e0] ;  /* 0x0009e00001147983 */ /* 0x000ea80000300800 */
[----:B------:R-:W2:Y:S04]  /*51d10*/  LDL.LU R21, [R1+0x9e4] ;  /* 0x0009e40001157983 */ /* 0x000ea80000300800 */
[----:B0-----:R-:W2:Y:S04]  /*51d20*/  LDL.LU R7, [R1+0x9e8] ;  /* 0x0009e80001077983 */ /* 0x001ea80000300800 */
[----:B------:R-:W2:Y:S04]  /*51d30*/  LDL.LU R6, [R1+0x9ec] ;  /* 0x0009ec0001067983 */ /* 0x000ea80000300800 */
[----:B------:R-:W2:Y:S04]  /*51d40*/  LDL.LU R16, [R1+0x9f0] ;  /* 0x0009f00001107983 */ /* 0x000ea80000300800 */
[----:B------:R-:W2:Y:S04]  /*51d50*/  LDL.LU R17, [R1+0x9f4] ;  /* 0x0009f40001117983 */ /* 0x000ea80000300800 */
[----:B------:R-:W2:Y:S01]  /*51d60*/  LDL.LU R18, [R1+0x9f8] ;  /* 0x0009f80001127983 */ /* 0x000ea20000300800 */
[----:B------:R-:W-:-:S03]  /*51d70*/  MOV R27, R29 ;  /* 0x0000001d001b7202 */ /* 0x000fc60000000f00 */
[----:B--2---:R-:W-:Y:S04]  /*51d80*/  STL [R1+0x3930], R18 ;  /* 0x0039301201007387 */ /* 0x004fe80000100800 */
[----:B------:R0:W-:Y:S04]  /*51d90*/  STL.64 [R1+0x3928], R16 ;  /* 0x0039281001007387 */ /* 0x0001e80000100a00 */
[----:B0-----:R-:W2:Y:S04]  /*51da0*/  LDL.64 R16, [R1+0x20] ;  /* 0x0000200001107983 */ /* 0x001ea80000100a00 */
[----:B------:R-:W-:Y:S04]  /*51db0*/  STL [R1+0x3920], R27 ;  /* 0x0039201b01007387 */ /* 0x000fe80000100800 */
[----:B------:R-:W2:Y:S04]  /*51dc0*/  LDL.64 R24, [R1+0x10] ;  /* 0x0000100001187983 */ /* 0x000ea80000100a00 */
[----:B------:R-:W2:Y:S04]  /*51dd0*/  LDL.LU.64 R4, [R1] ;  /* 0x0000000001047983 */ /* 0x000ea80000300a00 */
[----:B------:R-:W2:Y:S01]  /*51de0*/  LDL.LU R29, [R1+0x720] ;  /* 0x00072000011d7983 */ /* 0x000ea20000300800 */
[----:B----4-:R-:W-:-:S02]  /*51df0*/  FMUL R12, R28, R12 ;  /* 0x0000000c1c0c7220 */ /* 0x010fc40000400000 */
[----:B------:R-:W-:Y:S02]  /*51e00*/  FMUL R13, R28, R13 ;  /* 0x0000000d1c0d7220 */ /* 0x000fe40000400000 */
[C---:B---3--:R-:W-:Y:S02]  /*51e10*/  FMUL R14, R19.reuse, R14 ;  /* 0x0000000e130e7220 */ /* 0x048fe40000400000 */
[----:B------:R-:W-:-:S07]  /*51e20*/  FMUL R15, R19, R15 ;  /* 0x0000000f130f7220 */ /* 0x000fce0000400000 */
[----:B--2---:R-:W-:Y:S01]  /*51e30*/  HMMA.16816.F32 R12, R8, R16, R12 ;  /* 0x00000010080c723c */ /* 0x004fe2000000180c */
[----:B------:R0:W-:Y:S04]  /*51e40*/  STL [R1+0x38d4], R29 ;  /* 0x0038d41d01007387 */ /* 0x0001e80000100800 */
[----:B------:R-:W2:Y:S11]  /*51e50*/  LDL.LU R18, [R1+0x3930] ;  /* 0x0039300001127983 */ /* 0x000eb60000300800 */
[----:B------:R-:W-:Y:S07]  /*51e60*/  @!UPT UIADD3 URZ, URZ, URZ, URZ ;  /* 0x0000003f3f3ff290 */ /* 0x000fee000fffe03f */
[----:B------:R1:W-:Y:S01]  /*51e70*/  STL.64 [R1+0x330], R12 ;  /* 0x0003300c01007387 */ /* 0x0003e20000100a00 */
[----:B0-----:R-:W-:-:S03]  /*51e80*/  IMAD.MOV.U32 R29, RZ, RZ, R17 ;  /* 0x000000ffff1d7224 */ /* 0x001fc600078e0011 */
[----:B------:R-:W-:Y:S04]  /*51e90*/  STL.64 [R1+0x338], R14 ;  /* 0x0003380e01007387 */ /* 0x000fe80000100a00 */
[----:B------:R-:W3:Y:S04]  /*51ea0*/  LDL.LU.64 R16, [R1+0x3928] ;  /* 0x0039280001107983 */ /* 0x000ee80000300a00 */
[----:B-1----:R-:W4:Y:S04]  /*51eb0*/  LDL.LU R13, [R1+0x9fc] ;  /* 0x0009fc00010d7983 */ /* 0x002f280000300800 */
[----:B------:R0:W-:Y:S04]  /*51ec0*/  STL [R1+0x38d8], R29 ;  /* 0x0038d81d01007387 */ /* 0x0001e80000100800 */
[----:B0-----:R-:W2:Y:S01]  /*51ed0*/  LDL R29, [R1+0x728] ;  /* 0x00072800011d7983 */ /* 0x001ea20000100800 */
[----:B------:R-:W-:-:S02]  /*51ee0*/  FMUL R20, R28, R20 ;  /* 0x000000141c147220 */ /* 0x000fc40000400000 */
[----:B------:R-:W-:Y:S01]  /*51ef0*/  FMUL R21, R28, R21 ;  /* 0x000000151c157220 */ /* 0x000fe20000400000 */
[----:B------:R-:W4:Y:S01]  /*51f00*/  LDL.LU R12, [R1+0xa00] ;  /* 0x000a0000010c7983 */ /* 0x000f220000300800 */
[----:B------:R-:W-:-:S03]  /*51f10*/  FMUL R22, R19, R7 ;  /* 0x0000000713167220 */ /* 0x000fc60000400000 */
[----:B------:R-:W4:Y:S01]  /*51f20*/  LDL.LU R7, [R1+0xa04] ;  /* 0x000a040001077983 */ /* 0x000f220000300800 */
[----:B--2---:R-:W-:-:S03]  /*51f30*/  FMUL R23, R29, R6 ;  /* 0x000000061d177220 */ /* 0x004fc60000400000 */
[----:B------:R-:W2:Y:S01]  /*51f40*/  LDL.LU R6, [R1+0xa08] ;  /* 0x000a080001067983 */ /* 0x000ea20000300800 */
[C---:B---3--:R-:W-:Y:S02]  /*51f50*/  FMUL R16, R28.reuse, R16 ;  /* 0x000000101c107220 */ /* 0x048fe40000400000 */
[----:B------:R-:W-:Y:S01]  /*51f60*/  FMUL R17, R28, R17 ;  /* 0x000000111c117220 */ /* 0x000fe20000400000 */
[----:B------:R-:W3:Y:S01]  /*51f70*/  LDL.LU R27, [R1+0x3920] ;  /* 0x00392000011b7983 */ /* 0x000ee20000300800 */
[----:B------:R-:W-:Y:S01]  /*51f80*/  HMMA.16816.F32 R20, R8, R24, R20 ;  /* 0x000000180814723c */ /* 0x000fe20000001814 */
[----:B------:R-:W-:Y:S11]  /*51f90*/  MOV R28, R25 ;  /* 0x00000019001c7202 */ /* 0x000ff60000000f00 */
[----:B------:R-:W-:Y:S11]  /*51fa0*/  @!UPT UIADD3 URZ, URZ, URZ, URZ ;  /* 0x0000003f3f3ff290 */ /* 0x000ff6000fffe03f */
[----:B------:R0:W-:Y:S04]  /*51fb0*/  STL.64 [R1+0x310], R20 ;  /* 0x0003101401007387 */ /* 0x0001e80000100a00 */
[----:B------:R1:W-:Y:S04]  /*51fc0*/  STL.64 [R1+0x318], R22 ;  /* 0x0003181601007387 */ /* 0x0003e80000100a00 */
[----:B------:R-:W3:Y:S04]  /*51fd0*/  LDL.LU R15, [R1+0xa0c] ;  /* 0x000a0c00010f7983 */ /* 0x000ee80000300800 */
[----:B0-----:R-:W3:Y:S04]  /*51fe0*/  LDL.LU R20, [R1+0xa10] ;  /* 0x000a100001147983 */ /* 0x001ee80000300800 */
[----:B------:R-:W3:Y:S04]  /*51ff0*/  LDL.LU R21, [R1+0xa14] ;  /* 0x000a140001157983 */ /* 0x000ee80000300800 */
[----:B-1----:R-:W3:Y:S04]  /*52000*/  LDL.LU R22, [R1+0xa18] ;  /* 0x000a180001167983 */ /* 0x002ee80000300800 */
[----:B------:R0:W-:Y:S04]  /*52010*/  STL [R1+0x38f0], R28 ;  /* 0x0038f01c01007387 */ /* 0x0001e80000100800 */
[----:B0-----:R-:W3:Y:S01]  /*52020*/  LDL.LU R28, [R1+0x490] ;  /* 0x00049000011c7983 */ /* 0x001ee20000300800 */
[----:B------:R-:W-:-:S02]  /*52030*/  FMUL R18, R29, R18 ;  /* 0x000000121d127220 */ /* 0x000fc40000400000 */
[C---:B----4-:R-:W-:Y:S01]  /*52040*/  FMUL R19, R29.reuse, R13 ;  /* 0x0000000d1d137220 */ /* 0x050fe20000400000 */
[----:B------:R-:W4:Y:S06]  /*52050*/  LDL.LU R23, [R1+0xa1c] ;  /* 0x000a1c0001177983 */ /* 0x000f2c0000300800 */
[----:B------:R-:W-:Y:S01]  /*52060*/  HMMA.16816.F32 R16, R8, R4, R16 ;  /* 0x000000040810723c */ /* 0x000fe20000001810 */
[----:B------:R-:W-:Y:S01]  /*52070*/  MOV R26, R5 ;  /* 0x00000005001a7202 */ /* 0x000fe20000000f00 */
[----:B--2---:R-:W-:Y:S01]  /*52080*/  FMUL R14, R29, R6 ;  /* 0x000000061d0e7220 */ /* 0x004fe20000400000 */
[----:B---3--:R0:W-:Y:S11]  /*52090*/  STL [R1+0x3908], R27 ;  /* 0x0039081b01007387 */ /* 0x0081f60000100800 */
[----:B------:R-:W-:Y:S09]  /*520a0*/  @!UPT UIADD3 URZ, URZ, URZ, URZ ;  /* 0x0000003f3f3ff290 */ /* 0x000ff2000fffe03f */
[----:B------:R1:W-:Y:S04]  /*520b0*/  STL.64 [R1+0x2f0], R16 ;  /* 0x0002f01001007387 */ /* 0x0003e80000100a00 */
[----:B------:R2:W-:Y:S01]  /*520c0*/  STL.64 [R1+0x2f8], R18 ;  /* 0x0002f81201007387 */ /* 0x0005e20000100a00 */
[----:B0-----:R-:W-:Y:S02]  /*520d0*/  IMAD.MOV.U32 R27, RZ, RZ, R4 ;  /* 0x000000ffff1b7224 */ /* 0x001fe400078e0004 */
[C---:B------:R-:W-:Y:S02]  /*520e0*/  FMUL R13, R28.reuse, R7 ;  /* 0x000000071c0d7220 */ /* 0x040fe40000400000 */
[----:B------:R-:W3:Y:S04]  /*520f0*/  LDL.LU.64 R6, [R1+0x3918] ;  /* 0x0039180001067983 */ /* 0x000ee80000300a00 */
[----:B------:R-:W3:Y:S01]  /*52100*/  LDL.LU.64 R4, [R1+0x3910] ;  /* 0x0039100001047983 */ /* 0x000ee20000300a00 */
[----:B------:R-:W-:-:S02]  /*52110*/  FMUL R12, R28, R12 ;  /* 0x0000000c1c0c7220 */ /* 0x000fc40000400000 */
[----:B------:R-:W-:Y:S01]  /*52120*/  FMUL R15, R29, R15 ;  /* 0x0000000f1d0f7220 */ /* 0x000fe20000400000 */
[----:B-1----:R-:W4:Y:S04]  /*52130*/  LDL.LU R16, [R1+0xa20] ;  /* 0x000a200001107983 */ /* 0x002f280000300800 */
[----:B------:R-:W4:Y:S04]  /*52140*/  LDL.LU R17, [R1+0xa24] ;  /* 0x000a240001117983 */ /* 0x000f280000300800 */
[----:B--2---:R-:W2:Y:S04]  /*52150*/  LDL.LU R18, [R1+0xa28] ;  /* 0x000a280001127983 */ /* 0x004ea80000300800 */
[----:B------:R-:W2:Y:S01]  /*52160*/  LDL.LU R19, [R1+0xa2c] ;  /* 0x000a2c0001137983 */ /* 0x000ea20000300800 */
[----:B---3--:R-:W-:Y:S03]  /*52170*/  HMMA.16816.F32 R12, R8, R4, R12 ;  /* 0x00000004080c723c */ /* 0x008fe6000000180c */
[----:B------:R-:W-:Y:S11]  /*52180*/  STL.64 [R1+0x38b0], R6 ;  /* 0x0038b00601007387 */ /* 0x000ff60000100a00 */
[----:B------:R-:W-:Y:S09]  /*52190*/  @!UPT UIADD3 URZ, URZ, URZ, URZ ;  /* 0x0000003f3f3ff290 */ /* 0x000ff2000fffe03f */
[----:B------:R-:W-:Y:S04]  /*521a0*/  STL.64 [R1+0x2d0], R12 ;  /* 0x0002d00c01007387 */ /* 0x000fe80000100a00 */
[----:B------:R-:W-:Y:S04]  /*521b0*/  STL.64 [R1+0x2d8], R14 ;  /* 0x0002d80e01007387 */ /* 0x000fe80000100a00 */
[----:B------:R0:W-:Y:S04]  /*521c0*/  STL.64 [R1+0x38a8], R4 ;  /* 0x0038a80401007387 */ /* 0x0001e80000100a00 */
[----:B------:R-:W1:Y:S04]  /*521d0*/  LDSM.16.M88.4 R12, [R3+0x47000] ;  /* 0x04700000030c783b */ /* 0x000e680000000200 */
[----:B0-----:R-:W3:Y:S01]  /*521e0*/  LDL.LU.64 R4, [R1+0x30] ;  /* 0x0000300001047983 */ /* 0x001ee20000300a00 */
[----:B------:R-:W-:-:S02]  /*521f0*/  FMUL R20, R28, R20 ;  /* 0x000000141c147220 */ /* 0x000fc40000400000 */
[----:B------:R-:W-:Y:S02]  /*52200*/  FMUL R21, R28, R21 ;  /* 0x000000151c157220 */ /* 0x000fe40000400000 */
[C---:B------:R-:W-:Y:S02]  /*52210*/  FMUL R22, R29.reuse, R22 ;  /* 0x000000161d167220 */ /* 0x040fe40000400000 */
[----:B----4-:R-:W-:Y:S01]  /*52220*/  FMUL R23, R29, R23 ;  /* 0x000000171d177220 */ /* 0x010fe20000400000 */
[----:B-1----:R-:W-:Y:S04]  /*52230*/  STL.64 [R1+0x38e8], R14 ;  /* 0x0038e80e01007387 */ /* 0x002fe80000100a00 */
[----:B------:R0:W-:Y:S04]  /*52240*/  STL.64 [R1+0x38e0], R12 ;  /* 0x0038e00c01007387 */ /* 0x0001e80000100a00 */
[----:B------:R-:W4:Y:S01]  /*52250*/  LDL.LU R3, [R1+0xa90] ;  /* 0x000a900001037983 */ /* 0x000f220000300800 */
[----:B0-----:R-:W-:Y:S01]  /*52260*/  IMAD.MOV.U32 R12, RZ, RZ, R2 ;  /* 0x000000ffff0c7224 */ /* 0x001fe200078e0002 */
[----:B------:R-:W-:-:S02]  /*52270*/  MOV R13, R0 ;  /* 0x00000000000d7202 */ /* 0x000fc40000000f00 */
[----:B------:R-:W2:Y:S04]  /*52280*/  LDL.LU R2, [R1+0xa94] ;  /* 0x000a940001027983 */ /* 0x000ea80000300800 */
[----:B------:R-:W4:Y:S01]  /*52290*/  LDL.LU R0, [R1+0xa98] ;  /* 0x000a980001007983 */ /* 0x000f220000300800 */
[----:B---3--:R-:W-:Y:S11]  /*522a0*/  HMMA.16816.F32 R20, R8, R4, R20 ;  /* 0x000000040814723c */ /* 0x008ff60000001814 */
[----:B------:R-:W-:Y:S11]  /*522b0*/  @!UPT UIADD3 URZ, URZ, URZ, URZ ;  /* 0x0000003f3f3ff290 */ /* 0x000ff6000fffe03f */
[----:B------:R-:W-:Y:S01]  /*522c0*/  @!UPT UIADD3 URZ, URZ, URZ, URZ ;  /* 0x0000003f3f3ff290 */ /* 0x000fe2000fffe03f */
[----:B------:R-:W-:Y:S04]  /*522d0*/  STL.64 [R1+0x2b0], R20 ;  /* 0x0002b01401007387 */ /* 0x000fe80000100a00 */
[----:B------:R0:W-:Y:S04]  /*522e0*/  STL.64 [R1+0x2b8], R22 ;  /* 0x0002b81601007387 */ /* 0x0001e80000100a00 */
[----:B0-----:R-:W3:Y:S04]  /*522f0*/  LDL.LU R23, [R1+0xa9c] ;  /* 0x000a9c0001177983 */ /* 0x001ee80000300800 */
[----:B------:R-:W3:Y:S04]  /*52300*/  LDL.LU R15, [R1+0xa80] ;  /* 0x000a8000010f7983 */ /* 0x000ee80000300800 */
[----:B------:R-:W3:Y:S01]  /*52310*/  LDL.LU R14, [R1+0xa84] ;  /* 0x000a8400010e7983 */ /* 0x000ee20000300800 */
[----:B------:R-:W-:-:S02]  /*52320*/  FMUL R16, R28, R16 ;  /* 0x000000101c107220 */ /* 0x000fc40000400000 */
[----:B------:R-:W-:Y:S02]  /*52330*/  FMUL R17, R28, R17 ;  /* 0x000000111c117220 */ /* 0x000fe40000400000 */
[C---:B--2---:R-:W-:Y:S01]  /*52340*/  FMUL R18, R29.reuse, R18 ;  /* 0x000000121d127220 */ /* 0x044fe20000400000 */
[----:B---3--:R-:W-:Y:S04]  /*52350*/  STL.64 [R1+0x3900], R14 ;  /* 0x0039000e01007387 */ /* 0x008fe80000100a00 */
[----:B------:R0:W-:Y:S04]  /*52360*/  STL.64 [R1+0x38f8], R12 ;  /* 0x0038f80c01007387 */ /* 0x0001e80000100a00 */
[----:B0-----:R-:W2:Y:S01]  /*52370*/  LDL.LU.64 R12, [R1+0x50] ;  /* 0x00005000010c7983 */ /* 0x001ea20000300a00 */
[----:B------:R-:W-:-:S02]  /*52380*/  FMUL R19, R29, R19 ;  /* 0x000000131d137220 */ /* 0x000fc40000400000 */
[----:B------:R-:W-:Y:S01]  /*52390*/  IMAD.MOV.U32 R24, RZ, RZ, R4 ;  /* 0x000000ffff187224 */ /* 0x000fe200078e0004 */
[----:B------:R-:W3:Y:S01]  /*523a0*/  LDL.LU R7, [R1+0xa88] ;  /* 0x000a880001077983 */ /* 0x000ee20000300800 */
[----:B------:R-:W-:Y:S01]  /*523b0*/  IMAD.MOV.U32 R4, RZ, RZ, R27 ;  /* 0x000000ffff047224 */ /* 0x000fe200078e001b */
[----:B------:R-:W-:Y:S01]  /*523c0*/  MOV R25, R5 ;  /* 0x0000000500197202 */ /* 0x000fe20000000f00 */
[----:B----4-:R-:W-:Y:S01]  /*523d0*/  FMUL R20, R28, R3 ;  /* 0x000000031c147220 */ /* 0x010fe20000400000 */
[----:B------:R-:W4:Y:S01]  /*523e0*/  LDL.LU R27, [R1+0x3908] ;  /* 0x00390800011b7983 */ /* 0x000f220000300800 */
[----:B------:R-:W-:-:S03]  /*523f0*/  MOV R5, R26 ;  /* 0x0000001a00057202 */ /* 0x000fc60000000f00 */
[----:B------:R-:W3:Y:S04]  /*52400*/  LDL.LU R6, [R1+0xa8c] ;  /* 0x000a8c0001067983 */ /* 0x000ee80000300800 */
[----:B------:R-:W3:Y:S01]  /*52410*/  LDL.LU.64 R14, [R1+0x3900] ;  /* 0x00390000010e7983 */ /* 0x000ee20000300a00 */
[----:B--2---:R-:W-:Y:S01]  /*52420*/  HMMA.16816.F32 R16, R8, R12, R16 ;  /* 0x0000000c0810723c */ /* 0x004fe20000001810 */
[----:B------:R-:W-:Y:S01]  /*52430*/  IMAD.MOV.U32 R26, RZ, RZ, R12 ;  /* 0x000000ffff1a7224 */ /* 0x000fe200078e000c */
[----:B------:R-:W-:Y:S02]  /*52440*/  MOV R3, R13 ;  /* 0x0000000d00037202 */ /* 0x000fe40000000f00 */
[----:B------:R-:W2:Y:S01]  /*52450*/  LDL.LU.64 R12, [R1+0x38f8] ;  /* 0x0038f800010c7983 */ /* 0x000ea20000300a00 */
[----:B------:R-:W-:-:S02]  /*52460*/  FMUL R21, R28, R2 ;  /* 0x000000021c157220 */ /* 0x000fc40000400000 */
[C---:B------:R-:W-:Y:S02]  /*52470*/  FMUL R22, R29.reuse, R0 ;  /* 0x000000001d167220 */ /* 0x040fe40000400000 */
[----:B------:R-:W-:Y:S11]  /*52480*/  FMUL R23, R29, R23 ;  /* 0x000000171d177220 */ /* 0x000ff60000400000 */
[----:B------:R-:W-:Y:S04]  /*52490*/  @!UPT UIADD3 URZ, URZ, URZ, URZ ;  /* 0x0000003f3f3ff290 */ /* 0x000fe8000fffe03f */
[----:B------:R-:W-:Y:S01]  /*524a0*/  MOV R0, R19 ;  /* 0x0000001300007202 */ /* 0x000fe20000000f00 */
[----:B------:R-:W-:Y:S01]  /*524b0*/  IMAD.MOV.U32 R2, RZ, RZ, R18 ;  /* 0x000000ffff027224 */ /* 0x000fe200078e0012 */
[----:B------:R3:W-:Y:S04]  /*524c0*/  STL.64 [R1+0x2a0], R16 ;  /* 0x0002a01001007387 */ /* 0x0007e80000100a00 */
[----:B------:R-:W-:Y:S04]  /*524d0*/  STL [R1+0x371c], R0 ;  /* 0x00371c0001007387 */ /* 0x000fe80000100800 */
[----:B------:R-:W-:Y:S01]  /*524e0*/  STL [R1+0x3718], R2 ;  /* 0x0037180201007387 */ /* 0x000fe20000100800 */
[----:B---3--:R-:W-:-:S02]  /*524f0*/  FMUL R16, R28, R15 ;  /* 0x0000000f1c107220 */ /* 0x008fc40000400000 */
[----:B------:R-:W-:Y:S02]  /*52500*/  FMUL R17, R28, R14 ;  /* 0x0000000e1c117220 */ /* 0x000fe40000400000 */
[----:B------:R-:W3:Y:S04]  /*52510*/  LDL.LU R28, [R1+0x38f0] ;  /* 0x0038f000011c7983 */ /* 0x000ee80000300800 */
[----:B------:R-:W3:Y:S01]  /*52520*/  LDL.LU.64 R14, [R1+0x38e8] ;  /* 0x0038e800010e7983 */ /* 0x000ee20000300a00 */
[----:B--2---:R-:W-:Y:S03]  /*52530*/  HMMA.16816.F32 R20, R8, R12, R20 ;  /* 0x0000000c0814723c */ /* 0x004fe60000001814 */
[----:B------:R-:W3:Y:S11]  /*52540*/  LDL.LU.64 R12, [R1+0x38e0] ;  /* 0x0038e000010c7983 */ /* 0x000ef60000300a00 */
[----:B------:R-:W-:Y:S09]  /*52550*/  @!UPT UIADD3 URZ, URZ, URZ, URZ ;  /* 0x0000003f3f3ff290 */ /* 0x000ff2000fffe03f */
[----:B------:R0:W-:Y:S04]  /*52560*/  STL.64 [R1+0x290], R20 ;  /* 0x0002901401007387 */ /* 0x0001e80000100a00 */
[----:B------:R-:W-:Y:S04]  /*52570*/  STL.64 [R1+0x298], R22 ;  /* 0x0002981601007387 */ /* 0x000fe80000100a00 */
[----:B0-----:R-:W2:Y:S04]  /*52580*/  LDL R20, [R1+0x70] ;  /* 0x0000700001147983 */ /* 0x001ea80000100800 */
[----:B------:R-:W2:Y:S01]  /*52590*/  LDL R21, [R1+0x74] ;  /* 0x0000740001157983 */ /* 0x000ea20000100800 */
[----:B------:R-:W-:-:S02]  /*525a0*/  FMUL R18, R29, R7 ;  /* 0x000000071d127220 */ /* 0x000fc40000400000 */
[----:B------:R-:W-:Y:S02]  /*525b0*/  FMUL R19, R29, R6 ;  /* 0x000000061d137220 */ /* 0x000fe40000400000 */
[----:B------:R-:W3:Y:S05]  /*525c0*/  LDL.LU R29, [R1+0x38d8] ;  /* 0x0038d800011d7983 */ /* 0x000eea0000300800 */
[----:B--2---:R-:W-:Y:S01]  /*525d0*/  HMMA.16816.F32 R8, R8, R20, R16 ;  /* 0x000000140808723c */ /* 0x004fe20000001810 */
[----:B------:R-:W4:Y:S04]  /*525e0*/  LDL.LU R18, [R1+0xa70] ;  /* 0x000a700001127983 */ /* 0x000f280000300800 */
[----:B------:R-:W2:Y:S11]  /*525f0*/  LDL.LU R19, [R1+0xa74] ;  /* 0x000a740001137983 */ /* 0x000eb60000300800 */
[----:B------:R-:W-:Y:S07]  /*52600*/  @!UPT UIADD3 URZ, URZ, URZ, URZ ;  /* 0x0000003f3f3ff290 */ /* 0x000fee000fffe03f */
[----:B------:R-:W-:Y:S04]  /*52610*/  STL.64 [R1+0x220], R8 ;  /* 0x0002200801007387 */ /* 0x000fe80000100a00 */
[----:B------:R-:W-:Y:S04]  /*52620*/  STL.64 [R1+0x228], R10 ;  /* 0x0002280a01007387 */ /* 0x000fe80000100a00 */
[----:B------:R-:W2:Y:S04]  /*52630*/  LDL.LU R21, [R1+0xa78] ;  /* 0x000a780001157983 */ /* 0x000ea80000300800 */
[----:B------:R-:W2:Y:S04]  /*52640*/  LDL.LU R20, [R1+0xa7c] ;  /* 0x000a7c0001147983 */ /* 0x000ea80000300800 */
[----:B------:R-:W2:Y:S04]  /*52650*/  LDL.LU R16, [R1+0xa60] ;  /* 0x000a600001107983 */ /* 0x000ea80000300800 */
[----:B------:R-:W2:Y:S04]  /*52660*/  LDL.LU R17, [R1+0xa64] ;  /* 0x000a640001117983 */ /* 0x000ea80000300800 */
[----:B--2---:R0:W-:Y:S04]  /*52670*/  STL.64 [R1+0x38c8], R16 ;  /* 0x0038c81001007387 */ /* 0x0041e80000100a00 */
[----:B0-----:R-:W2:Y:S01]  /*52680*/  LDL.LU R16, [R1+0x20] ;  /* 0x0000200001107983 */ /* 0x001ea20000300800 */
[----:B---3--:R-:W-:-:S03]  /*52690*/  IMAD.MOV.U32 R17, RZ, RZ, R29 ;  /* 0x000000ffff117224 */ /* 0x008fc600078e001d */
[----:B------:R-:W3:Y:S04]  /*526a0*/  LDL.LU R29, [R1+0x38d4] ;  /* 0x0038d400011d7983 */ /* 0x000ee80000300800 */
[----:B------:R-:W2:Y:S04]  /*526b0*/  LDL.LU R23, [R1+0xa68] ;  /* 0x000a680001177983 */ /* 0x000ea80000300800 */
[----:B------:R-:W2:Y:S04]  /*526c0*/  LDL.LU R22, [R1+0xa6c] ;  /* 0x000a6c0001167983 */ /* 0x000ea80000300800 */
[----:B------:R-:W2:Y:S04]  /*526d0*/  LDL.LU R7, [R1+0xa50] ;  /* 0x000a500001077983 */ /* 0x000ea80000300800 */
[----:B------:R-:W2:Y:S01]  /*526e0*/  LDL.LU R6, [R1+0xa54] ;  /* 0x000a540001067983 */ /* 0x000ea20000300800 */
[----:B----4-:R-:W-:-:S02]  /*526f0*/  FMUL R8, R27, R18 ;  /* 0x000000121b087220 */ /* 0x010fc40000400000 */
[----:B------:R-:W-:Y:S02]  /*52700*/  FMUL R9, R27, R19 ;  /* 0x000000131b097220 */ /* 0x000fe40000400000 */
[C---:B---3--:R-:W-:Y:S02]  /*52710*/  FMUL R10, R29.reuse, R21 ;  /* 0x000000151d0a7220 */ /* 0x048fe40000400000 */
[----:B------:R-:W-:-:S07]  /*52720*/  FMUL R11, R29, R20 ;  /* 0x000000141d0b7220 */ /* 0x000fce0000400000 */
[----:B--2---:R-:W-:Y:S01]  /*52730*/  HMMA.16816.F32 R8, R12, R16, R8 ;  /* 0x000000100c08723c */ /* 0x004fe20000001808 */
[----:B------:R-:W-:Y:S04]  /*52740*/  STL.64 [R1+0x38c0], R6 ;  /* 0x0038c00601007387 */ /* 0x000fe80000100a00 */
[----:B------:R0:W-:Y:S04]  /*52750*/  STL.64 [R1+0x38b8], R4 ;  /* 0x0038b80401007387 */ /* 0x0001e80000100a00 */
[----:B0-----:R-:W2:Y:S01]  /*52760*/  LDL.LU R4, [R1+0x10] ;  /* 0x0000100001047983 */ /* 0x001ea20000300800 */
[----:B------:R-:W-:-:S03]  /*52770*/  MOV R5, R28 ;  /* 0x0000001c00057202 */ /* 0x000fc60000000f00 */
[----:B------:R-:W3:Y:S04]  /*52780*/  LDL.LU R28, [R1+0x38d0] ;  /* 0x0038d000011c7983 */ /* 0x000ee80000300800 */
[----:B------:R-:W4:Y:S04]  /*52790*/  LDL.LU R2, [R1+0xa58] ;  /* 0x000a580001027983 */ /* 0x000f280000300800 */
[----:B------:R-:W2:Y:S04]  /*527a0*/  LDL.LU R0, [R1+0xa5c] ;  /* 0x000a5c0001007983 */ /* 0x000ea80000300800 */
[----:B------:R-:W2:Y:S04]  /*527b0*/  LDL.LU.64 R16, [R1+0x38c8] ;  /* 0x0038c80001107983 */ /* 0x000ea80000300a00 */
[----:B------:R-:W3:Y:S04]  /*527c0*/  LDL.LU R21, [R1+0xa40] ;  /* 0x000a400001157983 */ /* 0x000ee80000300800 */
[----:B------:R-:W3:Y:S04]  /*527d0*/  LDL.LU R20, [R1+0xa44] ;  /* 0x000a440001147983 */ /* 0x000ee80000300800 */
[----:B------:R-:W-:Y:S04]  /*527e0*/  STL.64 [R1+0x100], R8 ;  /* 0x0001000801007387 */ /* 0x000fe80000100a00 */
[----:B------:R0:W-:Y:S04]  /*527f0*/  STL.64 [R1+0x108], R10 ;  /* 0x0001080a01007387 */ /* 0x0001e80000100a00 */
[----:B------:R-:W3:Y:S04]  /*52800*/  LDL.LU R19, [R1+0xa48] ;  /* 0x000a480001137983 */ /* 0x000ee80000300800 */
[----:B------:R-:W3:Y:S01]  /*52810*/  LDL.LU R18, [R1+0xa4c] ;  /* 0x000a4c0001127983 */ /* 0x000ee20000300800 */
[----:B0-----:R-:W-:-:S03]  /*52820*/  FMUL R10, R29, R23 ;  /* 0x000000171d0a7220 */ /* 0x001fc60000400000 */
[----:B------:R-:W3:Y:S01]  /*52830*/  LDL.LU.64 R6, [R1+0x38c0] ;  /* 0x0038c00001067983 */ /* 0x000ee20000300a00 */
[----:B------:R-:W-:Y:S02]  /*52840*/  FMUL R11, R29, R22 ;  /* 0x000000161d0b7220 */ /* 0x000fe40000400000 */
[C---:B--2---:R-:W-:Y:S02]  /*52850*/  FMUL R8, R27.reuse, R16 ;  /* 0x000000101b087220 */ /* 0x044fe40000400000 */
[----:B------:R-:W-:-:S07]  /*52860*/  FMUL R9, R27, R17 ;  /* 0x000000111b097220 */ /* 0x000fce0000400000 */
[----:B------:R-:W-:Y:S01]  /*52870*/  HMMA.16816.F32 R8, R12, R4, R8 ;  /* 0x000000040c08723c */ /* 0x000fe20000001808 */
[----:B------:R-:W2:Y:S04]  /*52880*/  LDL.LU.64 R4, [R1+0x38b8] ;  /* 0x0038b80001047983 */ /* 0x000ea80000300a00 */
[----:B------:R-:W2:Y:S04]  /*52890*/  LDL.LU R16, [R1+0xa30] ;  /* 0x000a300001107983 */ /* 0x000ea80000300800 */
[----:B------:R-:W2:Y:S11]  /*528a0*/  LDL.LU R17, [R1+0xa34] ;  /* 0x000a340001117983 */ /* 0x000eb60000300800 */
[----:B------:R-:W-:Y:S03]  /*528b0*/  @!UPT UIADD3 URZ, URZ, URZ, URZ ;  /* 0x0000003f3f3ff290 */ /* 0x000fe6000fffe03f */
[----:B------:R3:W-:Y:S04]  /*528c0*/  STL.64 [R1+0xe0], R8 ;  /* 0x0000e00801007387 */ /* 0x0007e80000100a00 */
[----:B------:R4:W-:Y:S01]  /*528d0*/  STL.64 [R1+0xe8], R10 ;  /* 0x0000e80a01007387 */ /* 0x0009e20000100a00 */
[C---:B---3--:R-:W-:Y:S02]  /*528e0*/  FMUL R8, R27.reuse, R7 ;  /* 0x000000071b087220 */ /* 0x048fe40000400000 */
[----:B------:R-:W-:Y:S02]  /*528f0*/  FMUL R9, R27, R6 ;  /* 0x000000061b097220 */ /* 0x000fe40000400000 */
[C---:B----4-:R-:W-:Y:S01]  /*52900*/  FMUL R10, R29.reuse, R2 ;  /* 0x000000021d0a7220 */ /* 0x050fe20000400000 */
[----:B------:R-:W3:Y:S01]  /*52910*/  LDL.LU.64 R6, [R1+0x38b0] ;  /* 0x0038b00001067983 */ /* 0x000ee20000300a00 */
[----:B------:R-:W-:-:S07]  /*52920*/  FMUL R11, R29, R0 ;  /* 0x000000001d0b7220 */ /* 0x000fce0000400000 */
[----:B--2---:R-:W-:Y:S01]  /*52930*/  HMMA.16816.F32 R8, R12, R4, R8 ;  /* 0x000000040c08723c */ /* 0x004fe20000001808 */
[----:B------:R-:W2:Y:S04]  /*52940*/  LDL.LU.64 R4, [R1+0x38a8] ;  /* 0x0038a80001047983 */ /* 0x000ea80000300a00 */
[----:B------:R-:W0:Y:S04]  /*52950*/  S2R R23, SR_TID.X ;  /* 0x0000000000177919 */ /* 0x000e280000002100 */
[----:B------:R-:W4:Y:S11]  /*52960*/  LDL.LU R2, [R1+0xa38] ;  /* 0x000a380001027983 */ /* 0x000f360000300800 */
[----:B------:R-:W-:Y:S03]  /*52970*/  @!UPT UIADD3 URZ, URZ, URZ, URZ ;  /* 0x0000003f3f3ff290 */ /* 0x000fe6000fffe03f */
[----:B------:R1:W-:Y:S04]  /*52980*/  STL.64 [R1+0xb0], R8 ;  /* 0x0000b00801007387 */ /* 0x0003e80000100a00 */
[----:B------:R3:W-:Y:S01]  /*52990*/  STL.64 [R1+0xb8], R10 ;  /* 0x0000b80a01007387 */ /* 0x0007e20000100a00 */
[----:B0-----:R-:W-:-:S03]  /*529a0*/  LOP3.LUT R22, R23, 0x7, RZ, 0xc0, !PT ;  /* 0x0000000717167812 */ /* 0x001fc600078ec0ff */
[----:B------:R-:W4:Y:S01]  /*529b0*/  LDL.LU R0, [R1+0xa3c] ;  /* 0x000a3c0001007983 */ /* 0x000f220000300800 */
[C---:B-1----:R-:W-:Y:S02]  /*529c0*/  FMUL R8, R27.reuse, R21 ;  /* 0x000000151b087220 */ /* 0x042fe40000400000 */
[----:B------:R-:W-:Y:S02]  /*529d0*/  FMUL R9, R27, R20 ;  /* 0x000000141b097220 */ /* 0x000fe40000400000 */
[C---:B---3--:R-:W-:Y:S02]  /*529e0*/  FMUL R10, R29.reuse, R19 ;  /* 0x000000131d0a7220 */ /* 0x048fe40000400000 */
[----:B------:R-:W-:Y:S01]  /*529f0*/  FMUL R11, R29, R18 ;  /* 0x000000121d0b7220 */ /* 0x000fe20000400000 */
[----:B------:R-:W-:Y:S01]  /*52a00*/  SHF.L.U32 R21, R23, 0x8, RZ ;  /* 0x0000000817157819 */ /* 0x000fe200000006ff */
[----:B------:R-:W-:Y:S02]  /*52a10*/  IMAD.SHL.U32 R22, R22, 0x10, RZ ;  /* 0x0000001016167824 */ /* 0x000fe400078e00ff */
[----:B------:R-:W-:-:S02]  /*52a20*/  FMUL R16, R27, R16 ;  /* 0x000000101b107220 */ /* 0x000fc40000400000 */
[----:B------:R-:W-:Y:S01]  /*52a30*/  FMUL R17, R27, R17 ;  /* 0x000000111b117220 */ /* 0x000fe20000400000 */
[----:B--2---:R-:W-:Y:S07]  /*52a40*/  HMMA.16816.F32 R8, R12, R4, R8 ;  /* 0x000000040c08723c */ /* 0x004fee0000001808 */
[----:B------:R-:W-:-:S04]  /*52a50*/  LOP3.LUT R4, R22, 0xf00, R21, 0xf8, !PT ;  /* 0x00000f0016047812 */ /* 0x000fc800078ef815 */
[----:B------:R-:W-:-:S04]  /*52a60*/  LOP3.LUT R4, R4, 0x10, R23, 0x78, !PT ;  /* 0x0000001004047812 */ /* 0x000fc800078e7817 */
[----:B------:R-:W-:-:S08]  /*52a70*/  LOP3.LUT R4, R4, 0x20, RZ, 0x3c, !PT ;  /* 0x0000002004047812 */ /* 0x000fd000078e3cff */
[----:B------:R-:W-:Y:S04]  /*52a80*/  STL.64 [R1+0x40], R8 ;  /* 0x0000400801007387 */ /* 0x000fe80000100a00 */
[----:B------:R-:W-:Y:S04]  /*52a90*/  STL.64 [R1+0x48], R10 ;  /* 0x0000480a01007387 */ /* 0x000fe80000100a00 */
[----:B------:R-:W0:Y:S04]  /*52aa0*/  LDSM.16.M88.4 R8, [R4+0x40000] ;  /* 0x040000000408783b */ /* 0x000e280000000200 */
[----:B------:R-:W2:Y:S04]  /*52ab0*/  LDL.LU R20, [R1+0xab0] ;  /* 0x000ab00001147983 */ /* 0x000ea80000300800 */
[----:B------:R-:W3:Y:S04]  /*52ac0*/  LDL.LU R21, [R1+0xab4] ;  /* 0x000ab40001157983 */ /* 0x000ee80000300800 */
[----:B------:R1:W-:Y:S04]  /*52ad0*/  STL [R1+0x38a0], R27 ;  /* 0x0038a01b01007387 */ /* 0x0003e80000100800 */
[----:B------:R-:W2:Y:S04]  /*52ae0*/  LDL.LU R22, [R1+0xab8] ;  /* 0x000ab80001167983 */ /* 0x000ea80000300800 */
[----:B------:R-:W3:Y:S04]  /*52af0*/  LDL.LU R23, [R1+0xabc] ;  /* 0x000abc0001177983 */ /* 0x000ee80000300800 */
[----:B0-----:R-:W-:Y:S04]  /*52b00*/  STL.64 [R1+0x3898], R10 ;  /* 0x0038980a01007387 */ /* 0x001fe80000100a00 */
[----:B------:R0:W-:Y:S04]  /*52b10*/  STL.64 [R1+0x3890], R8 ;  /* 0x0038900801007387 */ /* 0x0001e80000100a00 */
[----:B-1----:R-:W3:Y:S01]  /*52b20*/  LDL.LU R27, [R1+0x38a0] ;  /* 0x0038a000011b7983 */ /* 0x002ee20000300800 */
[----:B----4-:R-:W-:-:S02]  /*52b30*/  FMUL R18, R29, R2 ;  /* 0x000000021d127220 */ /* 0x010fc40000400000 */
[----:B------:R-:W-:-:S07]  /*52b40*/  FMUL R19, R29, R0 ;  /* 0x000000001d137220 */ /* 0x000fce0000400000 */
[----:B------:R-:W-:Y:S01]  /*52b50*/  HMMA.16816.F32 R16, R12, R24, R16 ;  /* 0x000000180c10723c */ /* 0x000fe20000001810 */
[----:B0-----:R-:W-:Y:S01]  /*52b60*/  MOV R9, R3 ;  /* 0x0000000300097202 */ /* 0x001fe20000000f00 */
[----:B------:R-:W-:Y:S11]  /*52b70*/  IMAD.MOV.U32 R8, RZ, RZ, R26 ;  /* 0x000000ffff087224 */ /* 0x000ff600078e001a */
[----:B------:R-:W-:Y:S10]  /*52b80*/  @!UPT UIADD3 URZ, URZ, URZ, URZ ;  /* 0x0000003f3f3ff290 */ /* 0x000ff4000fffe03f */
[----:B------:R-:W-:Y:S01]  /*52b90*/  STL.64 [R1+0xa0], R16 ;  /* 0x0000a01001007387 */ /* 0x000fe20000100a00 */
[----:B------:R-:W-:-:S03]  /*52ba0*/  IMAD.MOV.U32 R3, RZ, RZ, R18 ;  /* 0x000000ffff037224 */ /* 0x000fc600078e0012 */
[----:B------:R-:W-:Y:S04]  /*52bb0*/  STL [R1+0xac], R19 ;  /* 0x0000ac1301007387 */ /* 0x000fe80000100800 */
[----:B------:R-:W0:Y:S04]  /*52bc0*/  LDSM.16.M88.4 R16, [R4+0x41000] ;  /* 0x041000000410783b */ /* 0x000e280000000200 */
[----:B------:R-:W-:Y:S04]  /*52bd0*/  STL [R1+0x3720], R3 ;  /* 0x0037200301007387 */ /* 0x000fe80000100800 */
[----:B------:R-:W4:Y:S04]  /*52be0*/  LDL.LU R5, [R1+0xac4] ;  /* 0x000ac40001057983 */ /* 0x000f280000300800 */
[----:B------:R-:W4:Y:S04]  /*52bf0*/  LDL.LU R2, [R1+0xac8] ;  /* 0x000ac80001027983 */ /* 0x000f280000300800 */
[----:B------:R-:W4:Y:S04]  /*52c00*/  LDL.LU R0, [R1+0xacc] ;  /* 0x000acc0001007983 */ /* 0x000f280000300800 */
[----:B0-----:R-:W-:Y:S04]  /*52c10*/  STL.64 [R1+0x3820], R18 ;  /* 0x0038201201007387 */ /* 0x001fe80000100a00 */
[----:B------:R0:W-:Y:S04]  /*52c20*/  STL.64 [R1+0x3818], R16 ;  /* 0x0038181001007387 */ /* 0x0001e80000100a00 */
[----:B0-----:R-:W4:Y:S04]  /*52c30*/  LDL.LU.64 R16, [R1+0x60] ;  /* 0x0000600001107983 */ /* 0x001f280000300a00 */
[----:B------:R-:W4:Y:S01]  /*52c40*/  LDL.64 R18, [R1+0x68] ;  /* 0x0000680001127983 */ /* 0x000f220000100a00 */
[----:B--2---:R-:W-:-:S02]  /*52c50*/  FMUL R22, R29, R22 ;  /* 0x000000161d167220 */ /* 0x004fc40000400000 */
[----:B---3--:R-:W-:Y:S01]  /*52c60*/  FMUL R23, R29, R23 ;  /* 0x000000171d177220 */ /* 0x008fe20000400000 */
[----:B------:R-:W-:Y:S02]  /*52c70*/  MOV R3, R27 ;  /* 0x0000001b00037202 */ /* 0x000fe40000000f00 */
[----:B------:R-:W0:Y:S03]  /*52c80*/  LDSM.16.M88.4 R24, [R4+0x42000] ;  /* 0x042000000418783b */ /* 0x000e260000000200 */
[C---:B------:R-:W-:Y:S02]  /*52c90*/  FMUL R20, R3.reuse, R20 ;  /* 0x0000001403147220 */ /* 0x040fe40000400000 */
[----:B------:R-:W-:-:S07]  /*52ca0*/  FMUL R21, R3, R21 ;  /* 0x0000001503157220 */ /* 0x000fce0000400000 */
[----:B------:R-:W-:Y:S01]  /*52cb0*/  HMMA.16816.F32 R20, R12, R8, R20 ;  /* 0x000000080c14723c */ /* 0x000fe20000001814 */
[----:B0-----:R-:W-:Y:S04]  /*52cc0*/  STL.64 [R1+0x3780], R26 ;  /* 0x0037801a01007387 */ /* 0x001fe80000100a00 */
[----:B------:R0:W-:Y:S04]  /*52cd0*/  STL.64 [R1+0x3778], R24 ;  /* 0x0037781801007387 */ /* 0x0001e80000100a00 */
[----:B0-----:R-:W2:Y:S04]  /*52ce0*/  LDL.LU.64 R24, [R1+0x70] ;  /* 0x0000700001187983 */ /* 0x001ea80000300a00 */
[----:B------:R-:W3:Y:S04]  /*52cf0*/  LDL.64 R26, [R1+0x78] ;  /* 0x00007800011a7983 */ /* 0x000ee80000100a00 */
[----:B------:R-:W2:Y:S04]  /*52d00*/  LDL.LU.64 R10, [R1+0x3898] ;  /* 0x00389800010a7983 */ /* 0x000ea80000300a00 */
[----:B------:R-:W2:Y:S04]  /*52d10*/  LDL.LU.64 R8, [R1+0x3890] ;  /* 0x0038900001087983 */ /* 0x000ea80000300a00 */
[----:B------:R-:W-:Y:S04]  /*52d20*/  STL.64 [R1+0x90], R20 ;  /* 0x0000901401007387 */ /* 0x000fe80000100a00 */
[----:B------:R0:W-:Y:S04]  /*52d30*/  STL.64 [R1+0x98], R22 ;  /* 0x0000981601007387 */ /* 0x0001e80000100a00 */
[----:B0-----:R-:W2:Y:S01]  /*52d40*/  LDL.LU R23, [R1+0xac0] ;  /* 0x000ac00001177983 */ /* 0x001ea20000300800 */
[----:B----4-:R-:W-:-:S02]  /*52d50*/  FMUL R21, R3, R5 ;  /* 0x0000000503157220 */ /* 0x010fc40000400000 */
[----:B------:R-:W-:Y:S02]  /*52d60*/  FMUL R22, R29, R2 ;  /* 0x000000021d167220 */ /* 0x000fe40000400000 */
[----:B--2---:R-:W-:Y:S02]  /*52d70*/  FMUL R20, R3, R23 ;  /* 0x0000001703147220 */ /* 0x004fe40000400000 */
[----:B------:R-:W-:-:S07]  /*52d80*/  FMUL R23, R29, R0 ;  /* 0x000000001d177220 */ /* 0x000fce0000400000 */
[----:B------:R-:W-:Y:S11]  /*52d90*/  HMMA.16816.F32 R20, R12, R16, R20 ;  /* 0x000000100c14723c */ /* 0x000ff60000001814 */
[----:B------:R-:W-:Y:S11]  /*52da0*/  @!UPT UIADD3 URZ, URZ, URZ, URZ ;  /* 0x0000003f3f3ff290 */ /* 0x000ff6000fffe03f */
[----:B------:R-:W-:Y:S02]  /*52db0*/  @!UPT UIADD3 URZ, URZ, URZ, URZ ;  /* 0x0000003f3f3ff290 */ /* 0x000fe4000fffe03f */
[----:B------:R-:W-:Y:S01]  /*52dc0*/  IMAD.MOV.U32 R5, RZ, RZ, R20 ;  /* 0x000000ffff057224 */ /* 0x000fe200078e0014 */
[----:B------:R-:W-:Y:S04]  /*52dd0*/  STL [R1+0xd4], R21 ;  /* 0x0000d41501007387 */ /* 0x000fe80000100800 */
[----:B------:R-:W-:Y:S04]  /*52de0*/  STL.64 [R1+0xd8], R22 ;  /* 0x0000d81601007387 */ /* 0x000fe80000100a00 */
[----:B------:R0:W-:Y:S04]  /*52df0*/  STL.64 [R1+0x3848], R6 ;  /* 0x0038480601007387 */ /* 0x0001e80000100a00 */
[----:B------:R1:W-:Y:S04]  /*52e00*/  STL.64 [R1+0x3840], R4 ;  /* 0x0038400401007387 */ /* 0x0003e80000100a00 */
[----:B0-----:R-:W2:Y:S04]  /*52e10*/  LDL R6, [R1+0x8] ;  /* 0x0000080001067983 */ /* 0x001ea80000100800 */
[----:B------:R-:W2:Y:S04]  /*52e20*/  LDL R7, [R1+0xc] ;  /* 0x00000c0001077983 */ /* 0x000ea80000100800 */
[----:B-1----:R-:W4:Y:S04]  /*52e30*/  LDL.LU R5, [R1+0xaa0] ;  /* 0x000aa00001057983 */ /* 0x002f280000300800 */
[----:B--2---:R0:W-:Y:S04]  /*52e40*/  STL.64 [R1+0x3860], R6 ;  /* 0x0038600601007387 */ /* 0x0041e80000100a00 */
[----:B0-----:R-:W2:Y:S04]  /*52e50*/  LDL.64 R6, [R1+0x18] ;  /* 0x0000180001067983 */ /* 0x001ea80000100a00 */
[----:B--2---:R0:W-:Y:S04]  /*52e60*/  STL.64 [R1+0x3878], R6 ;  /* 0x0038780601007387 */ /* 0x0041e80000100a00 */
[----:B0-----:R-:W2:Y:S04]  /*52e70*/  LDL.64 R6, [R1+0x28] ;  /* 0x0000280001067983 */ /* 0x001ea80000100a00 */
[----:B------:R0:W-:Y:S04]  /*52e80*/  STL.64 [R1+0x3828], R18 ;  /* 0x0038281201007387 */ /* 0x0001e80000100a00 */
[----:B0-----:R-:W2:Y:S04]  /*52e90*/  LDL.64 R18, [R1+0x38] ;  /* 0x0000380001127983 */ /* 0x001ea80000100a00 */
[----:B--2---:R0:W-:Y:S04]  /*52ea0*/  STL.64 [R1+0x3838], R18 ;  /* 0x0038381201007387 */ /* 0x0041e80000100a00 */
[----:B------:R-:W2:Y:S04]  /*52eb0*/  LDL.LU R16, [R1+0x130] ;  /* 0x0001300001107983 */ /* 0x000ea80000300800 */
[----:B------:R-:W2:Y:S04]  /*52ec0*/  LDL.LU R17, [R1+0x134] ;  /* 0x0001340001117983 */ /* 0x000ea80000300800 */
[----:B0-----:R-:W2:Y:S04]  /*52ed0*/  LDL.LU R18, [R1+0x138] ;  /* 0x0001380001127983 */ /* 0x001ea80000300800 */
[----:B------:R-:W2:Y:S04]  /*52ee0*/  LDL.LU R19, [R1+0x13c] ;  /* 0x00013c0001137983 */ /* 0x000ea80000300800 */
        /* <DEDUP_REMOVED lines=15> */
[----:B----4-:R-:W-:-:S02]  /*52fe0*/  FMUL R20, R3, R5 ;  /* 0x0000000503147220 */ /* 0x010fc40000400000 */
[----:B---3--:R-:W-:Y:S02]  /*52ff0*/  FMUL R21, R3, R4 ;  /* 0x0000000403157220 */ /* 0x008fe40000400000 */
[C---:B------:R-:W-:Y:S02]  /*53000*/  FMUL R22, R29.reuse, R2 ;  /* 0x000000021d167220 */ /* 0x040fe40000400000 */
[----:B------:R-:W-:Y:S01]  /*53010*/  FMUL R23, R29, R0 ;  /* 0x000000001d177220 */ /* 0x000fe20000400000 */
[----:B--2---:R-:W-:Y:S04]  /*53020*/  STL.64 [R1+0x3888], R18 ;  /* 0x0038881201007387 */ /* 0x004fe80000100a00 */
[----:B------:R0:W-:Y:S04]  /*53030*/  STL.64 [R1+0x3880], R16 ;  /* 0x0038801001007387 */ /* 0x0001e80000100a00 */
[----:B0-----:R-:W2:Y:S04]  /*53040*/  LDL.LU R16, [R1+0x120] ;  /* 0x0001200001107983 */ /* 0x001ea80000300800 */
[----:B------:R-:W2:Y:S04]  /*53050*/  LDL.LU R17, [R1+0x124] ;  /* 0x0001240001117983 */ /* 0x000ea80000300800 */
[----:B------:R-:W2:Y:S04]  /*53060*/  LDL.LU R18, [R1+0x128] ;  /* 0x0001280001127983 */ /* 0x000ea80000300800 */
[----:B------:R-:W2:Y:S01]  /*53070*/  LDL.LU R19, [R1+0x12c] ;  /* 0x00012c0001137983 */ /* 0x000ea20000300800 */
[----:B------:R-:W-:Y:S03]  /*53080*/  HMMA.16816.F32 R12, R12, R24, R20 ;  /* 0x000000180c0c723c */ /* 0x000fe60000001814 */
[----:B------:R-:W-:Y:S04]  /*53090*/  STL [R1+0x1d30], R29 ;  /* 0x001d301d01007387 */ /* 0x000fe80000100800 */
[----:B------:R0:W-:Y:S04]  /*530a0*/  STL.64 [R1+0x3830], R26 ;  /* 0x0038301a01007387 */ /* 0x0001e80000100a00 */
[----:B------:R-:W3:Y:S11]  /*530b0*/  LDL.LU R24, [R1+0x160] ;  /* 0x0001600001187983 */ /* 0x000ef60000300800 */
[----:B------:R-:W-:Y:S01]  /*530c0*/  @!UPT UIADD3 URZ, URZ, URZ, URZ ;  /* 0x0000003f3f3ff290 */ /* 0x000fe2000fffe03f */
[----:B------:R-:W-:Y:S04]  /*530d0*/  STL.64 [R1+0x80], R12 ;  /* 0x0000800c01007387 */ /* 0x000fe80000100a00 */
[----:B------:R1:W-:Y:S04]  /*530e0*/  STL.64 [R1+0x88], R14 ;  /* 0x0000880e01007387 */ /* 0x0003e80000100a00 */
[----:B------:R-:W3:Y:S04]  /*530f0*/  LDL.LU R25, [R1+0x164] ;  /* 0x0001640001197983 */ /* 0x000ee80000300800 */
[----:B0-----:R-:W3:Y:S04]  /*53100*/  LDL.LU R26, [R1+0x168] ;  /* 0x00016800011a7983 */ /* 0x001ee80000300800 */
[----:B------:R-:W3:Y:S04]  /*53110*/  LDL.LU R27, [R1+0x16c] ;  /* 0x00016c00011b7983 */ /* 0x000ee80000300800 */
[----:B------:R-:W4:Y:S04]  /*53120*/  LDL.LU R20, [R1+0x1f0] ;  /* 0x0001f00001147983 */ /* 0x000f280000300800 */
[----:B------:R-:W4:Y:S04]  /*53130*/  LDL.LU R21, [R1+0x1f4] ;  /* 0x0001f40001157983 */ /* 0x000f280000300800 */
[----:B------:R-:W4:Y:S04]  /*53140*/  LDL.LU R22, [R1+0x1f8] ;  /* 0x0001f80001167983 */ /* 0x000f280000300800 */
[----:B------:R-:W4:Y:S04]  /*53150*/  LDL.LU R23, [R1+0x1fc] ;  /* 0x0001fc0001177983 */ /* 0x000f280000300800 */
[----:B-1----:R-:W4:Y:S04]  /*53160*/  LDL R14, [R1+0x58] ;  /* 0x00005800010e7983 */ /* 0x002f280000100800 */
[----:B------:R-:W4:Y:S01]  /*53170*/  LDL R15, [R1+0x5c] ;  /* 0x00005c00010f7983 */ /* 0x000f220000100800 */
[----:B------:R-:W-:Y:S01]  /*53180*/  MOV R12, R6 ;  /* 0x00000006000c7202 */ /* 0x000fe20000000f00 */
[----:B------:R-:W-:Y:S01]  /*53190*/  IMAD.MOV.U32 R3, RZ, RZ, R7 ;  /* 0x000000ffff037224 */ /* 0x000fe200078e0007 */
        /* <DEDUP_REMOVED lines=23> */
[----:B0-----:R-:W2:Y:S04]  /*53310*/  LDL.LU.64 R6, [R1+0x3848] ;  /* 0x0038480001067983 */ /* 0x001ea80000300a00 */
[----:B------:R-:W3:Y:S01]  /*53320*/  LDL.LU.64 R4, [R1+0x3840] ;  /* 0x0038400001047983 */ /* 0x000ee20000300a00 */
[C---:B--2---:R-:W-:Y:S11]  /*53330*/  HMMA.16816.F32 R16, R8.reuse, R6, R16 ;  /* 0x000000060810723c */ /* 0x044ff60000001810 */
[----:B------:R-:W-:Y:S11]  /*53340*/  @!UPT UIADD3 URZ, URZ, URZ, URZ ;  /* 0x0000003f3f3ff290 */ /* 0x000ff6000fffe03f */
[----:B------:R-:W-:Y:S01]  /*53350*/  @!UPT UIADD3 URZ, URZ, URZ, URZ ;  /* 0x0000003f3f3ff290 */ /* 0x000fe2000fffe03f */
[----:B------:R-:W-:Y:S04]  /*53360*/  STL.64 [R1+0x110], R16 ;  /* 0x0001101001007387 */ /* 0x000fe80000100a00 */
[----:B------:R0:W-:Y:S04]  /*53370*/  STL.64 [R1+0x118], R18 ;  /* 0x0001181201007387 */ /* 0x0001e80000100a00 */
[----:B0-----:R-:W2:Y:S01]  /*53380*/  LDL.LU.64 R18, [R1+0x3838] ;  /* 0x0038380001127983 */ /* 0x001ea20000300a00 */
[C---:B----4-:R-:W-:Y:S03]  /*53390*/  HMMA.16816.F32 R20, R8.reuse, R14, R20 ;  /* 0x0000000e0814723c */ /* 0x050fe60000001814 */
[----:B------:R-:W-:Y:S04]  /*533a0*/  STL.64 [R1+0x37e0], R6 ;  /* 0x0037e00601007387 */ /* 0x000fe80000100a00 */
[----:B---3--:R0:W-:Y:S04]  /*533b0*/  STL.64 [R1+0x37d8], R4 ;  /* 0x0037d80401007387 */ /* 0x0081e80000100a00 */
[----:B0-----:R-:W3:Y:S04]  /*533c0*/  LDL.LU R4, [R1+0x260] ;  /* 0x0002600001047983 */ /* 0x001ee80000300800 */
[----:B------:R-:W3:Y:S04]  /*533d0*/  LDL.LU R5, [R1+0x264] ;  /* 0x0002640001057983 */ /* 0x000ee80000300800 */
[----:B------:R-:W3:Y:S04]  /*533e0*/  LDL.LU R6, [R1+0x268] ;  /* 0x0002680001067983 */ /* 0x000ee80000300800 */
[----:B------:R-:W3:Y:S01]  /*533f0*/  LDL.LU R7, [R1+0x26c] ;  /* 0x00026c0001077983 */ /* 0x000ee20000300800 */
[C---:B--2---:R-:W-:Y:S01]  /*53400*/  HMMA.16816.F32 R24, R8.reuse, R18, R24 ;  /* 0x000000120818723c */ /* 0x044fe20000001818 */
[----:B------:R-:W-:Y:S01]  /*53410*/  MOV R2, R18 ;  /* 0x0000001200027202 */ /* 0x000fe20000000f00 */
[----:B------:R-:W-:Y:S11]  /*53420*/  IMAD.MOV.U32 R0, RZ, RZ, R19 ;  /* 0x000000ffff007224 */ /* 0x000ff600078e0013 */
[----:B------:R-:W-:Y:S10]  /*53430*/  @!UPT UIADD3 URZ, URZ, URZ, URZ ;  /* 0x0000003f3f3ff290 */ /* 0x000ff4000fffe03f */
[----:B------:R-:W-:Y:S04]  /*53440*/  STL.64 [R1+0x160], R24 ;  /* 0x0001601801007387 */ /* 0x000fe80000100a00 */
[----:B------:R0:W-:Y:S04]  /*53450*/  STL.64 [R1+0x168], R26 ;  /* 0x0001681a01007387 */ /* 0x0001e80000100a00 */
[----:B0-----:R-:W2:Y:S04]  /*53460*/  LDL.LU.64 R26, [R1+0x3830] ;  /* 0x00383000011a7983 */ /* 0x001ea80000300a00 */
[----:B------:R-:W3:Y:S04]  /*53470*/  LDL.LU.64 R18, [R1+0x3828] ;  /* 0x0038280001127983 */ /* 0x000ee80000300a00 */
[----:B------:R-:W-:Y:S04]  /*53480*/  STL.64 [R1+0x37b8], R14 ;  /* 0x0037b80e01007387 */ /* 0x000fe80000100a00 */
[----:B------:R0:W-:Y:S04]  /*53490*/  STL.64 [R1+0x1f0], R20 ;  /* 0x0001f01401007387 */ /* 0x0001e80000100a00 */
[----:B------:R1:W-:Y:S04]  /*534a0*/  STL.64 [R1+0x1f8], R22 ;  /* 0x0001f81601007387 */ /* 0x0003e80000100a00 */
[----:B0-----:R-:W4:Y:S04]  /*534b0*/  LDL.LU R20, [R1+0x140] ;  /* 0x0001400001147983 */ /* 0x001f280000300800 */
[----:B------:R-:W4:Y:S04]  /*534c0*/  LDL.LU R21, [R1+0x144] ;  /* 0x0001440001157983 */ /* 0x000f280000300800 */
[----:B-1----:R-:W2:Y:S04]  /*534d0*/  LDL.LU R22, [R1+0x148] ;  /* 0x0001480001167983 */ /* 0x002ea80000300800 */
[----:B------:R-:W2:Y:S04]  /*534e0*/  LDL.LU R23, [R1+0x14c] ;  /* 0x00014c0001177983 */ /* 0x000ea80000300800 */
[----:B--2---:R0:W-:Y:S04]  /*534f0*/  STL.64 [R1+0x3738], R22 ;  /* 0x0037381601007387 */ /* 0x0041e80000100a00 */
[----:B----4-:R1:W-:Y:S04]  /*53500*/  STL.64 [R1+0x3730], R20 ;  /* 0x0037301401007387 */ /* 0x0103e80000100a00 */
[----:B0-----:R-:W2:Y:S01]  /*53510*/  LDL.64 R22, [R1+0x8] ;  /* 0x0000080001167983 */ /* 0x001ea20000100a00 */
[----:B---3--:R-:W-:Y:S03]  /*53520*/  HMMA.16816.F32 R4, R8, R18, R4 ;  /* 0x000000120804723c */ /* 0x008fe60000001804 */
[----:B--2---:R0:W-:Y:S04]  /*53530*/  STL.64 [R1+0x37e8], R22 ;  /* 0x0037e81601007387 */ /* 0x0041e80000100a00 */
[----:B-1----:R-:W2:Y:S04]  /*53540*/  LDL.LU R20, [R1+0x240] ;  /* 0x0002400001147983 */ /* 0x002ea80000300800 */
[----:B------:R-:W2:Y:S04]  /*53550*/  LDL.LU R21, [R1+0x244] ;  /* 0x0002440001157983 */ /* 0x000ea80000300800 */
[----:B0-----:R-:W2:Y:S04]  /*53560*/  LDL.LU R22, [R1+0x248] ;  /* 0x0002480001167983 */ /* 0x001ea80000300800 */
[----:B------:R-:W2:Y:S04]  /*53570*/  LDL.LU R23, [R1+0x24c] ;  /* 0x00024c0001177983 */ /* 0x000ea80000300800 */
[----:B------:R0:W-:Y:S04]  /*53580*/  STL.64 [R1+0x620], R4 ;  /* 0x0006200401007387 */ /* 0x0001e80000100a00 */
[----:B------:R-:W-:Y:S01]  /*53590*/  STL.64 [R1+0x628], R6 ;  /* 0x0006280601007387 */ /* 0x000fe20000100a00 */
[----:B0-----:R-:W-:Y:S01]  /*535a0*/  MOV R5, R18 ;  /* 0x0000001200057202 */ /* 0x001fe20000000f00 */
[----:B------:R-:W-:-:S02]  /*535b0*/  IMAD.MOV.U32 R4, RZ, RZ, R19 ;  /* 0x000000ffff047224 */ /* 0x000fc400078e0013 */
[----:B------:R-:W3:Y:S04]  /*535c0*/  LDL.LU.64 R18, [R1+0x3820] ;  /* 0x0038200001127983 */ /* 0x000ee80000300a00 */
[----:B------:R-:W3:Y:S04]  /*535d0*/  LDL.LU.64 R16, [R1+0x3818] ;  /* 0x0038180001107983 */ /* 0x000ee80000300a00 */
[----:B------:R0:W-:Y:S01]  /*535e0*/  STL.64 [R1+0x3798], R26 ;  /* 0x0037981a01007387 */ /* 0x0001e20000100a00 */
[----:B--2---:R-:W-:Y:S03]  /*535f0*/  HMMA.16816.F32 R20, R8, R26, R20 ;  /* 0x0000001a0814723c */ /* 0x004fe60000001814 */
[----:B------:R-:W2:Y:S04]  /*53600*/  LDL.LU R8, [R1+0x170] ;  /* 0x0001700001087983 */ /* 0x000ea80000300800 */
[----:B0-----:R-:W-:Y:S01]  /*53610*/  MOV R26, R5 ;  /* 0x00000005001a7202 */ /* 0x001fe20000000f00 */
[----:B------:R-:W-:Y:S11]  /*53620*/  IMAD.MOV.U32 R27, RZ, RZ, R4 ;  /* 0x000000ffff1b7224 */ /* 0x000ff600078e0004 */
[----:B------:R-:W-:Y:S04]  /*53630*/  @!UPT UIADD3 URZ, URZ, URZ, URZ ;  /* 0x0000003f3f3ff290 */ /* 0x000fe8000fffe03f */
[----:B------:R-:W-:Y:S04]  /*53640*/  STL.64 [R1+0x610], R20 ;  /* 0x0006101401007387 */ /* 0x000fe80000100a00 */
[----:B------:R-:W-:Y:S04]  /*53650*/  STL.64 [R1+0x618], R22 ;  /* 0x0006181601007387 */ /* 0x000fe80000100a00 */
[----:B------:R-:W2:Y:S04]  /*53660*/  LDL.LU R9, [R1+0x174] ;  /* 0x0001740001097983 */ /* 0x000ea80000300800 */
[----:B------:R-:W4:Y:S04]  /*53670*/  LDL.LU R10, [R1+0x178] ;  /* 0x00017800010a7983 */ /* 0x000f280000300800 */
[----:B------:R-:W4:Y:S04]  /*53680*/  LDL.LU R11, [R1+0x17c] ;  /* 0x00017c00010b7983 */ /* 0x000f280000300800 */
[----:B------:R0:W-:Y:S04]  /*53690*/  STL.64 [R1+0x37b0], R26 ;  /* 0x0037b01a01007387 */ /* 0x0001e80000100a00 */
[----:B------:R-:W2:Y:S04]  /*536a0*/  LDL.LU R24, [R1+0x1c0] ;  /* 0x0001c00001187983 */ /* 0x000ea80000300800 */
[----:B------:R-:W2:Y:S04]  /*536b0*/  LDL.LU R25, [R1+0x1c4] ;  /* 0x0001c40001197983 */ /* 0x000ea80000300800 */
[----:B0-----:R-:W2:Y:S04]  /*536c0*/  LDL.LU R26, [R1+0x1c8] ;  /* 0x0001c800011a7983 */ /* 0x001ea80000300800 */
[----:B------:R-:W2:Y:S04]  /*536d0*/  LDL.LU R27, [R1+0x1cc] ;  /* 0x0001cc00011b7983 */ /* 0x000ea80000300800 */
[----:B------:R-:W2:Y:S04]  /*536e0*/  LDL.LU R4, [R1+0x200] ;  /* 0x0002000001047983 */ /* 0x000ea80000300800 */
[----:B------:R-:W2:Y:S04]  /*536f0*/  LDL.LU R5, [R1+0x204] ;  /* 0x0002040001057983 */ /* 0x000ea80000300800 */
[----:B------:R-:W2:Y:S04]  /*53700*/  LDL.LU R6, [R1+0x208] ;  /* 0x0002080001067983 */ /* 0x000ea80000300800 */
[----:B------:R-:W2:Y:S01]  /*53710*/  LDL.LU R7, [R1+0x20c] ;  /* 0x00020c0001077983 */ /* 0x000ea20000300800 */
[----:B------:R-:W-:Y:S01]  /*53720*/  MOV R22, R29 ;  /* 0x0000001d00167202 */ /* 0x000fe20000000f00 */
[----:B------:R-:W-:-:S02]  /*53730*/  IMAD.MOV.U32 R23, RZ, RZ, R13 ;  /* 0x000000ffff177224 */ /* 0x000fc400078e000d */
[----:B--2---:R-:W-:Y:S04]  /*53740*/  STL.64 [R1+0x37f8], R6 ;  /* 0x0037f80601007387 */ /* 0x004fe80000100a00 */
[----:B------:R0:W-:Y:S04]  /*53750*/  STL.64 [R1+0x37f0], R4 ;  /* 0x0037f00401007387 */ /* 0x0001e80000100a00 */
[----:B------:R1:W-:Y:S04]  /*53760*/  STL.64 [R1+0x3800], R22 ;  /* 0x0038001601007387 */ /* 0x0003e80000100a00 */
[----:B0-----:R-:W2:Y:S04]  /*53770*/  LDL.LU R4, [R1+0x210] ;  /* 0x0002100001047983 */ /* 0x001ea80000300800 */
[----:B------:R-:W2:Y:S04]  /*53780*/  LDL.LU R5, [R1+0x214] ;  /* 0x0002140001057983 */ /* 0x000ea80000300800 */
[----:B------:R-:W2:Y:S04]  /*53790*/  LDL.LU R6, [R1+0x218] ;  /* 0x0002180001067983 */ /* 0x000ea80000300800 */
[----:B------:R-:W2:Y:S01]  /*537a0*/  LDL.LU R7, [R1+0x21c] ;  /* 0x00021c0001077983 */ /* 0x000ea20000300800 */
[----:B------:R-:W-:Y:S01]  /*537b0*/  MOV R14, R2 ;  /* 0x00000002000e7202 */ /* 0x000fe20000000f00 */
[----:B------:R-:W-:Y:S01]  /*537c0*/  IMAD.MOV.U32 R15, RZ, RZ, R0 ;  /* 0x000000ffff0f7224 */ /* 0x000fe200078e0000 */
[----:B-1----:R-:W-:Y:S01]  /*537d0*/  MOV R22, R12 ;  /* 0x0000000c00167202 */ /* 0x002fe20000000f00 */
[----:B--2---:R-:W-:Y:S04]  /*537e0*/  STL.64 [R1+0x3810], R6 ;  /* 0x0038100601007387 */ /* 0x004fe80000100a00 */
[----:B------:R0:W-:Y:S04]  /*537f0*/  STL.64 [R1+0x3808], R4 ;  /* 0x0038080401007387 */ /* 0x0001e80000100a00 */
[----:B0-----:R-:W3:Y:S04]  /*53800*/  LDL.LU R4, [R1+0x230] ;  /* 0x0002300001047983 */ /* 0x001ee80000300800 */
[----:B------:R-:W3:Y:S04]  /*53810*/  LDL.LU R5, [R1+0x234] ;  /* 0x0002340001057983 */ /* 0x000ee80000300800 */
[----:B------:R-:W3:Y:S04]  /*53820*/  LDL.LU R6, [R1+0x238] ;  /* 0x0002380001067983 */ /* 0x000ee80000300800 */
[----:B------:R-:W3:Y:S04]  /*53830*/  LDL.LU R7, [R1+0x23c] ;  /* 0x00023c0001077983 */ /* 0x000ee80000300800 */
[----:B------:R-:W-:Y:S04]  /*53840*/  STL.64 [R1+0x37c8], R26 ;  /* 0x0037c81a01007387 */ /* 0x000fe80000100a00 */
[----:B------:R-:W-:Y:S04]  /*53850*/  STL.64 [R1+0x37c0], R24 ;  /* 0x0037c01801007387 */ /* 0x000fe80000100a00 */
        /* <DEDUP_REMOVED lines=9> */
[----:B----4-:R-:W-:Y:S04]  /*538f0*/  STL.64 [R1+0x3770], R10 ;  /* 0x0037700a01007387 */ /* 0x010fe80000100a00 */
[----:B------:R0:W-:Y:S04]  /*53900*/  STL.64 [R1+0x3768], R8 ;  /* 0x0037680801007387 */ /* 0x0001e80000100a00 */
[----:B0-----:R-:W4:Y:S04]  /*53910*/  LDL.LU R8, [R1+0x180] ;  /* 0x0001800001087983 */ /* 0x001f280000300800 */
[----:B------:R-:W4:Y:S04]  /*53920*/  LDL.LU R9, [R1+0x184] ;  /* 0x0001840001097983 */ /* 0x000f280000300800 */
[----:B------:R-:W2:Y:S04]  /*53930*/  LDL.LU R10, [R1+0x188] ;  /* 0x00018800010a7983 */ /* 0x000ea80000300800 */
[----:B------:R-:W2:Y:S01]  /*53940*/  LDL.LU R11, [R1+0x18c] ;  /* 0x00018c00010b7983 */ /* 0x000ea20000300800 */
[----:B------:R-:W-:-:S03]  /*53950*/  IMAD.MOV.U32 R23, RZ, RZ, R3 ;  /* 0x000000ffff177224 */ /* 0x000fc600078e0003 */
[----:B--2---:R-:W-:Y:S04]  /*53960*/  STL.64 [R1+0x3790], R10 ;  /* 0x0037900a01007387 */ /* 0x004fe80000100a00 */
[----:B----4-:R0:W-:Y:S04]  /*53970*/  STL.64 [R1+0x3788], R8 ;  /* 0x0037880801007387 */ /* 0x0101e80000100a00 */
[----:B0-----:R-:W2:Y:S04]  /*53980*/  LDL.LU R8, [R1+0x190] ;  /* 0x0001900001087983 */ /* 0x001ea80000300800 */
[----:B------:R-:W2:Y:S04]  /*53990*/  LDL.LU R9, [R1+0x194] ;  /* 0x0001940001097983 */ /* 0x000ea80000300800 */
[----:B------:R-:W4:Y:S04]  /*539a0*/  LDL.LU R10, [R1+0x198] ;  /* 0x00019800010a7983 */ /* 0x000f280000300800 */
[----:B------:R-:W4:Y:S01]  /*539b0*/  LDL.LU R11, [R1+0x19c] ;  /* 0x00019c00010b7983 */ /* 0x000f220000300800 */
[C---:B---3--:R-:W-:Y:S03]  /*539c0*/  HMMA.16816.F32 R20, R16.reuse, R22, R4 ;  /* 0x000000161014723c */ /* 0x048fe60000001804 */
[----:B----4-:R-:W-:Y:S04]  /*539d0*/  STL.64 [R1+0x37a8], R10 ;  /* 0x0037a80a01007387 */ /* 0x010fe80000100a00 */
[----:B--2---:R0:W-:Y:S04]  /*539e0*/  STL.64 [R1+0x37a0], R8 ;  /* 0x0037a00801007387 */ /* 0x0041e80000100a00 */
[----:B0-----:R-:W2:Y:S04]  /*539f0*/  LDL.LU R8, [R1+0x1b0] ;  /* 0x0001b00001087983 */ /* 0x001ea80000300800 */
[----:B------:R-:W2:Y:S04]  /*53a00*/  LDL.LU R9, [R1+0x1b4] ;  /* 0x0001b40001097983 */ /* 0x000ea80000300800 */
[----:B------:R-:W2:Y:S04]  /*53a10*/  LDL.LU R10, [R1+0x1b8] ;  /* 0x0001b800010a7983 */ /* 0x000ea80000300800 */
[----:B------:R-:W2:Y:S04]  /*53a20*/  LDL.LU R11, [R1+0x1bc] ;  /* 0x0001bc00010b7983 */ /* 0x000ea80000300800 */
[----:B------:R-:W3:Y:S04]  /*53a30*/  LDL.LU.64 R6, [R1+0x3810] ;  /* 0x0038100001067983 */ /* 0x000ee80000300a00 */
[----:B------:R-:W3:Y:S04]  /*53a40*/  LDL.LU.64 R4, [R1+0x3808] ;  /* 0x0038080001047983 */ /* 0x000ee80000300a00 */
[----:B------:R-:W-:Y:S04]  /*53a50*/  STL.64 [R1+0x700], R20 ;  /* 0x0007001401007387 */ /* 0x000fe80000100a00 */
        /* <DEDUP_REMOVED lines=8> */
[----:B0-----:R-:W3:Y:S02]  /*53ae0*/  LDL.LU.64 R22, [R1+0x37e8] ;  /* 0x0037e80001167983 */ /* 0x001ee40000300a00 */
[C---:B---3--:R-:W-:Y:S11]  /*53af0*/  HMMA.16816.F32 R4, R16.reuse, R22, R4 ;  /* 0x000000161004723c */ /* 0x048ff60000001804 */
[----:B------:R-:W-:Y:S11]  /*53b00*/  @!UPT UIADD3 URZ, URZ, URZ, URZ ;  /* 0x0000003f3f3ff290 */ /* 0x000ff6000fffe03f */
[----:B------:R-:W-:Y:S01]  /*53b10*/  @!UPT UIADD3 URZ, URZ, URZ, URZ ;  /* 0x0000003f3f3ff290 */ /* 0x000fe2000fffe03f */
[----:B------:R-:W-:Y:S04]  /*53b20*/  STL.64 [R1+0x6e0], R4 ;  /* 0x0006e00401007387 */ /* 0x000fe80000100a00 */
[----:B------:R0:W-:Y:S04]  /*53b30*/  STL.64 [R1+0x6e8], R6 ;  /* 0x0006e80601007387 */ /* 0x0001e80000100a00 */
[----:B0-----:R-:W3:Y:S04]  /*53b40*/  LDL.LU.64 R6, [R1+0x37e0] ;  /* 0x0037e00001067983 */ /* 0x001ee80000300a00 */
[----:B------:R-:W4:Y:S04]  /*53b50*/  LDL.LU.64 R4, [R1+0x37d8] ;  /* 0x0037d80001047983 */ /* 0x000f280000300a00 */
[----:B------:R0:W-:Y:S04]  /*53b60*/  STL.64 [R1+0x3750], R22 ;  /* 0x0037501601007387 */ /* 0x0001e80000100a00 */
[----:B0-----:R-:W2:Y:S01]  /*53b70*/  LDL.64 R22, [R1+0x28] ;  /* 0x0000280001167983 */ /* 0x001ea20000100a00 */
[C---:B---3--:R-:W-:Y:S11]  /*53b80*/  HMMA.16816.F32 R12, R16.reuse, R6, R12 ;  /* 0x00000006100c723c */ /* 0x048ff6000000180c */
[----:B------:R-:W-:Y:S11]  /*53b90*/  @!UPT UIADD3 URZ, URZ, URZ, URZ ;  /* 0x0000003f3f3ff290 */ /* 0x000ff6000fffe03f */
[----:B------:R-:W-:Y:S01]  /*53ba0*/  @!UPT UIADD3 URZ, URZ, URZ, URZ ;  /* 0x0000003f3f3ff290 */ /* 0x000fe2000fffe03f */
[----:B------:R-:W-:Y:S04]  /*53bb0*/  STL.64 [R1+0x6d0], R12 ;  /* 0x0006d00c01007387 */ /* 0x000fe80000100a00 */
[----:B------:R0:W-:Y:S04]  /*53bc0*/  STL.64 [R1+0x6d8], R14 ;  /* 0x0006d80e01007387 */ /* 0x0001e80000100a00 */
[----:B0-----:R-:W3:Y:S04]  /*53bd0*/  LDL.LU.64 R14, [R1+0x37d0] ;  /* 0x0037d000010e7983 */ /* 0x001ee80000300a00 */
[----:B------:R-:W-:Y:S04]  /*53be0*/  STL.64 [R1+0x3748], R6 ;  /* 0x0037480601007387 */ /* 0x000fe80000100a00 */
[----:B----4-:R0:W-:Y:S04]  /*53bf0*/  STL.64 [R1+0x3740], R4 ;  /* 0x0037400401007387 */ /* 0x0101e80000100a00 */
[----:B0-----:R-:W4:Y:S04]  /*53c00*/  LDL.LU R4, [R1+0x150] ;  /* 0x0001500001047983 */ /* 0x001f280000300800 */
[----:B------:R-:W4:Y:S04]  /*53c10*/  LDL.LU R5, [R1+0x154] ;  /* 0x0001540001057983 */ /* 0x000f280000300800 */
[----:B------:R-:W2:Y:S04]  /*53c20*/  LDL.LU R6, [R1+0x158] ;  /* 0x0001580001067983 */ /* 0x000ea80000300800 */
[----:B------:R-:W2:Y:S01]  /*53c30*/  LDL.LU R7, [R1+0x15c] ;  /* 0x00015c0001077983 */ /* 0x000ea20000300800 */
[C---:B---3--:R-:W-:Y:S03]  /*53c40*/  HMMA.16816.F32 R12, R16.reuse, R14, R24 ;  /* 0x0000000e100c723c */ /* 0x048fe60000001818 */
[----:B--2---:R0:W-:Y:S04]  /*53c50*/  STL.64 [R1+0x3760], R6 ;  /* 0x0037600601007387 */ /* 0x0041e80000100a00 */
[----:B----4-:R-:W-:Y:S04]  /*53c60*/  STL.64 [R1+0x3758], R4 ;  /* 0x0037580401007387 */ /* 0x010fe80000100a00 */
[----:B0-----:R-:W2:Y:S04]  /*53c70*/  LDL.64 R6, [R1+0x18] ;  /* 0x0000180001067983 */ /* 0x001ea80000100a00 */
[----:B------:R-:W3:Y:S04]  /*53c80*/  LDL.LU.64 R26, [R1+0x37c8] ;  /* 0x0037c800011a7983 */ /* 0x000ee80000300a00 */
[----:B------:R-:W3:Y:S04]  /*53c90*/  LDL.LU.64 R24, [R1+0x37c0] ;  /* 0x0037c00001187983 */ /* 0x000ee80000300a00 */
        /* <DEDUP_REMOVED lines=9> */
[----:B------:R0:W-:Y:S04]  /*53d30*/  STL.64 [R1+0x3728], R14 ;  /* 0x0037280e01007387 */ /* 0x0001e80000100a00 */
[----:B0-----:R-:W4:Y:S01]  /*53d40*/  LDL.64 R14, [R1+0x38] ;  /* 0x00003800010e7983 */ /* 0x001f220000100a00 */
[C---:B---3--:R-:W-:Y:S03]  /*53d50*/  HMMA.16816.F32 R24, R16.reuse, R26, R8 ;  /* 0x0000001a1018723c */ /* 0x048fe60000001808 */
[----:B------:R-:W3:Y:S04]  /*53d60*/  LDL.LU.64 R10, [R1+0x37a8] ;  /* 0x0037a800010a7983 */ /* 0x000ee80000300a00 */
[----:B------:R-:W3:Y:S11]  /*53d70*/  LDL.LU.64 R8, [R1+0x37a0] ;  /* 0x0037a00001087983 */ /* 0x000ef60000300a00 */
[----:B------:R-:W-:Y:S05]  /*53d80*/  @!UPT UIADD3 URZ, URZ, URZ, URZ ;  /* 0x0000003f3f3ff290 */ /* 0x000fea000fffe03f */
[----:B------:R-:W-:Y:S04]  /*53d90*/  STL.64 [R1+0x6a0], R24 ;  /* 0x0006a01801007387 */ /* 0x000fe80000100a00 */
[----:B------:R0:W-:Y:S04]  /*53da0*/  STL.64 [R1+0x6a8], R26 ;  /* 0x0006a81a01007387 */ /* 0x0001e80000100a00 */
[----:B0-----:R-:W3:Y:S02]  /*53db0*/  LDL.LU.64 R26, [R1+0x3798] ;  /* 0x00379800011a7983 */ /* 0x001ee40000300a00 */
[----:B---3--:R-:W-:Y:S02]  /*53dc0*/  HMMA.16816.F32 R16, R16, R26, R8 ;  /* 0x0000001a1010723c */ /* 0x008fe40000001808 */
[----:B------:R-:W3:Y:S01]  /*53dd0*/  LDL.LU.64 R10, [R1+0x3790] ;  /* 0x00379000010a7983 */ /* 0x000ee20000300a00 */
[----:B------:R-:W-:Y:S01]  /*53de0*/  MOV R2, R26 ;  /* 0x0000001a00027202 */ /* 0x000fe20000000f00 */
[----:B------:R-:W-:-:S02]  /*53df0*/  IMAD.MOV.U32 R29, RZ, RZ, R27 ;  /* 0x000000ffff1d7224 */ /* 0x000fc400078e001b */
[----:B------:R-:W3:Y:S11]  /*53e00*/  LDL.LU.64 R8, [R1+0x3788] ;  /* 0x0037880001087983 */ /* 0x000ef60000300a00 */
[----:B------:R-:W-:Y:S06]  /*53e10*/  @!UPT UIADD3 URZ, URZ, URZ, URZ ;  /* 0x0000003f3f3ff290 */ /* 0x000fec000fffe03f */
[----:B------:R0:W-:Y:S04]  /*53e20*/  STL.64 [R1+0x600], R16 ;  /* 0x0006001001007387 */ /* 0x0001e80000100a00 */
[----:B------:R1:W-:Y:S04]  /*53e30*/  STL.64 [R1+0x608], R18 ;  /* 0x0006081201007387 */ /* 0x0003e80000100a00 */
[----:B------:R-:W3:Y:S04]  /*53e40*/  LDL.LU.64 R26, [R1+0x3780] ;  /* 0x00378000011a7983 */ /* 0x000ee80000300a00 */
[----:B------:R-:W3:Y:S04]  /*53e50*/  LDL.LU.64 R24, [R1+0x3778] ;  /* 0x0037780001187983 */ /* 0x000ee80000300a00 */
[----:B0-----:R-:W4:Y:S04]  /*53e60*/  LDL.LU R16, [R1+0x1a0] ;  /* 0x0001a00001107983 */ /* 0x001f280000300800 */
[----:B------:R-:W4:Y:S04]  /*53e70*/  LDL.LU R17, [R1+0x1a4] ;  /* 0x0001a40001117983 */ /* 0x000f280000300800 */
[----:B-1----:R-:W4:Y:S04]  /*53e80*/  LDL.LU R18, [R1+0x1a8] ;  /* 0x0001a80001127983 */ /* 0x002f280000300800 */
[----:B------:R-:W-:Y:S01]  /*53e90*/  STL [R1+0x3724], R2 ;  /* 0x0037240201007387 */ /* 0x000fe20000100800 */
[----:B---3--:R-:W-:Y:S11]  /*53ea0*/  HMMA.16816.F32 R8, R24, R22, R8 ;  /* 0x000000161808723c */ /* 0x008ff60000001808 */
        /* <DEDUP_REMOVED lines=8> */
[----:B------:R-:W-:Y:S01]  /*53f30*/  MOV R19, R28 ;  /* 0x0000001c00137202 */ /* 0x000fe20000000f00 */
[----:B--2---:R-:W-:Y:S07]  /*53f40*/  HMMA.16816.F32 R20, R24, R6, R8 ;  /* 0x000000061814723c */ /* 0x004fee0000001808 */
[----:B------:R-:W-:Y:S01]  /*53f50*/  IMAD.MOV.U32 R9, RZ, RZ, R6 ;  /* 0x000000ffff097224 */ /* 0x000fe200078e0006 */
[----:B------:R-:W-:Y:S02]  /*53f60*/  MOV R8, R7 ;  /* 0x0000000700087202 */ /* 0x000fe40000000f00 */
[----:B------:R-:W2:Y:S04]  /*53f70*/  LDL.LU.64 R6, [R1+0x3760] ;  /* 0x0037600001067983 */ /* 0x000ea80000300a00 */
[----:B------:R-:W2:Y:S09]  /*53f80*/  LDL.LU.64 R4, [R1+0x3758] ;  /* 0x0037580001047983 */ /* 0x000eb20000300a00 */
[----:B------:R-:W-:Y:S01]  /*53f90*/  STL.64 [R1+0x5e0], R20 ;  /* 0x0005e01401007387 */ /* 0x000fe20000100a00 */
[----:B------:R-:W-:-:S03]  /*53fa0*/  IMAD.MOV.U32 R28, RZ, RZ, R23 ;  /* 0x000000ffff1c7224 */ /* 0x000fc600078e0017 */
[----:B------:R0:W-:Y:S04]  /*53fb0*/  STL [R1+0x5e8], R22 ;  /* 0x0005e81601007387 */ /* 0x0001e80000100800 */
[----:B0-----:R-:W2:Y:S04]  /*53fc0*/  LDL.LU.64 R22, [R1+0x3750] ;  /* 0x0037500001167983 */ /* 0x001ea80000300a00 */
[----:B------:R-:W-:Y:S01]  /*53fd0*/  STL [R1+0x3398], R28 ;  /* 0x0033981c01007387 */ /* 0x000fe20000100800 */
        /* <DEDUP_REMOVED lines=8> */
[----:B------:R-:W2:Y:S04]  /*54060*/  LDL.LU.64 R22, [R1+0x3738] ;  /* 0x0037380001167983 */ /* 0x000ea80000300a00 */
[----:B------:R-:W2:Y:S01]  /*54070*/  LDL.LU.64 R20, [R1+0x3730] ;  /* 0x0037300001147983 */ /* 0x000ea20000300a00 */
[----:B----4-:R-:W-:Y:S01]  /*54080*/  HMMA.16816.F32 R16, R24, R14, R16 ;  /* 0x0000000e1810723c */ /* 0x010fe20000001810 */
[----:B------:R-:W-:-:S07]  /*54090*/  MOV R10, R14 ;  /* 0x0000000e000a7202 */ /* 0x000fce0000000f00 */
[----:B--2---:R-:W-:Y:S01]  /*540a0*/  HMMA.16816.F32 R20, R24, R6, R20 ;  /* 0x000000061814723c */ /* 0x004fe20000001814 */
[----:B------:R-:W-:Y:S04]  /*540b0*/  STL.64 [R1+0x36b0], R6 ;  /* 0x0036b00601007387 */ /* 0x000fe80000100a00 */
[----:B---3--:R0:W-:Y:S11]  /*540c0*/  STL [R1+0x36a8], R5 ;  /* 0x0036a80501007387 */ /* 0x0081f60000100800 */
[----:B------:R-:W-:Y:S07]  /*540d0*/  @!UPT UIADD3 URZ, URZ, URZ, URZ ;  /* 0x0000003f3f3ff290 */ /* 0x000fee000fffe03f */
[----:B------:R-:W-:Y:S04]  /*540e0*/  STL.64 [R1+0x5c0], R20 ;  /* 0x0005c01401007387 */ /* 0x000fe80000100a00 */
[----:B------:R-:W-:Y:S04]  /*540f0*/  STL.64 [R1+0x5c8], R22 ;  /* 0x0005c81601007387 */ /* 0x000fe80000100a00 */
[----:B------:R-:W1:Y:S01]  /*54100*/  LDSM.16.M88.4 R20, [R4+0x43000] ;  /* 0x043000000414783b */ /* 0x000e620000000200 */
[----:B0-----:R-:W-:-:S03]  /*54110*/  IMAD.MOV.U32 R5, RZ, RZ, R15 ;  /* 0x000000ffff057224 */ /* 0x001fc600078e000f */
[----:B-1----:R-:W-:Y:S04]  /*54120*/  STL.64 [R1+0x3700], R22 ;  /* 0x0037001601007387 */ /* 0x002fe80000100a00 */
[----:B------:R0:W-:Y:S04]  /*54130*/  STL.64 [R1+0x36f8], R20 ;  /* 0x0036f81401007387 */ /* 0x0001e80000100a00 */
[----:B0-----:R-:W2:Y:S04]  /*54140*/  LDL.LU R20, [R1+0x250] ;  /* 0x0002500001147983 */ /* 0x001ea80000300800 */
[----:B------:R-:W2:Y:S04]  /*54150*/  LDL.LU R21, [R1+0x254] ;  /* 0x0002540001157983 */ /* 0x000ea80000300800 */
[----:B------:R-:W2:Y:S04]  /*54160*/  LDL.LU R22, [R1+0x258] ;  /* 0x0002580001167983 */ /* 0x000ea80000300800 */
[----:B------:R-:W2:Y:S04]  /*54170*/  LDL.LU R23, [R1+0x25c] ;  /* 0x00025c0001177983 */ /* 0x000ea80000300800 */
[----:B------:R-:W2:Y:S01]  /*54180*/  LDL.LU.64 R14, [R1+0x3728] ;  /* 0x00372800010e7983 */ /* 0x000ea20000300a00 */
[----:B------:R-:W-:-:S03]  /*54190*/  MOV R28, R19 ;  /* 0x00000013001c7202 */ /* 0x000fc60000000f00 */
[----:B------:R-:W-:Y:S04]  /*541a0*/  STL.64 [R1+0x5b0], R16 ;  /* 0x0005b01001007387 */ /* 0x000fe80000100a00 */
[----:B------:R-:W-:Y:S04]  /*541b0*/  STL [R1+0x5b8], R18 ;  /* 0x0005b81201007387 */ /* 0x000fe80000100800 */
[----:B------:R-:W0:Y:S04]  /*541c0*/  LDSM.16.M88.4 R16, [R4+0x44000] ;  /* 0x044000000410783b */ /* 0x000e280000000200 */
[----:B------:R-:W-:Y:S04]  /*541d0*/  STL [R1+0x33f8], R28 ;  /* 0x0033f81c01007387 */ /* 0x000fe80000100800 */
[----:B0-----:R0:W-:Y:S04]  /*541e0*/  STL.64 [R1+0x3678], R18 ;  /* 0x0036781201007387 */ /* 0x0011e80000100a00 */
[----:B------:R-:W-:Y:S04]  /*541f0*/  STL.64 [R1+0x3670], R16 ;  /* 0x0036701001007387 */ /* 0x000fe80000100a00 */
[----:B0-----:R-:W3:Y:S01]  /*54200*/  LDL.LU.64 R18, [R1+0x68] ;  /* 0x0000680001127983 */ /* 0x001ee20000300a00 */
[----:B--2---:R-:W-:Y:S03]  /*54210*/  HMMA.16816.F32 R20, R24, R14, R20 ;  /* 0x0000000e1814723c */ /* 0x004fe60000001814 */
[----:B------:R-:W0:Y:S04]  /*54220*/  LDSM.16.M88.4 R12, [R4+0x45000] ;  /* 0x04500000040c783b */ /* 0x000e280000000200 */
[----:B0-----:R-:W-:Y:S11]  /*54230*/  STL.64 [R1+0x35f0], R14 ;  /* 0x0035f00e01007387 */ /* 0x001ff60000100a00 */
[----:B------:R-:W-:Y:S05]  /*54240*/  @!UPT UIADD3 URZ, URZ, URZ, URZ ;  /* 0x0000003f3f3ff290 */ /* 0x000fea000fffe03f */
[----:B------:R-:W-:Y:S04]  /*54250*/  STL.64 [R1+0x240], R20 ;  /* 0x0002401401007387 */ /* 0x000fe80000100a00 */
[----:B------:R-:W-:Y:S04]  /*54260*/  STL.64 [R1+0x248], R22 ;  /* 0x0002481601007387 */ /* 0x000fe80000100a00 */
[----:B------:R0:W-:Y:S04]  /*54270*/  STL.64 [R1+0x35e8], R12 ;  /* 0x0035e80c01007387 */ /* 0x0001e80000100a00 */
[----:B0-----:R-:W2:Y:S04]  /*54280*/  LDL.LU R12, [R1+0x370] ;  /* 0x00037000010c7983 */ /* 0x001ea80000300800 */
[----:B------:R-:W2:Y:S04]  /*54290*/  LDL.LU R13, [R1+0x374] ;  /* 0x00037400010d7983 */ /* 0x000ea80000300800 */
[----:B------:R-:W4:Y:S04]  /*542a0*/  LDL.LU R14, [R1+0x378] ;  /* 0x00037800010e7983 */ /* 0x000f280000300800 */
[----:B------:R-:W4:Y:S01]  /*542b0*/  LDL.LU R15, [R1+0x37c] ;  /* 0x00037c00010f7983 */ /* 0x000f220000300800 */
[----:B------:R-:W-:Y:S01]  /*542c0*/  IMAD.MOV.U32 R6, RZ, RZ, R2 ;  /* 0x000000ffff067224 */ /* 0x000fe200078e0002 */
[----:B------:R-:W-:-:S02]  /*542d0*/  MOV R7, R11 ;  /* 0x0000000b00077202 */ /* 0x000fc40000000f00 */
[----:B------:R-:W2:Y:S04]  /*542e0*/  LDL.LU R2, [R1+0x3724] ;  /* 0x0037240001027983 */ /* 0x000ea80000300800 */
[----:B------:R-:W-:Y:S04]  /*542f0*/  STL.64 [R1+0x36c8], R6 ;  /* 0x0036c80601007387 */ /* 0x000fe80000100a00 */
[----:B----4-:R0:W-:Y:S04]  /*54300*/  STL.64 [R1+0x3688], R14 ;  /* 0x0036880e01007387 */ /* 0x0101e80000100a00 */
[----:B--2---:R-:W-:Y:S04]  /*54310*/  STL.64 [R1+0x3680], R12 ;  /* 0x0036800c01007387 */ /* 0x004fe80000100a00 */
[----:B0-----:R-:W2:Y:S01]  /*54320*/  LDL.64 R14, [R1+0x58] ;  /* 0x00005800010e7983 */ /* 0x001ea20000100a00 */
[----:B------:R-:W-:Y:S01]  /*54330*/  IMAD.MOV.U32 R6, RZ, RZ, R9 ;  /* 0x000000ffff067224 */ /* 0x000fe200078e0009 */
[----:B------:R-:W-:-:S02]  /*54340*/  MOV R7, R8 ;  /* 0x0000000800077202 */ /* 0x000fc40000000f00 */
[----:B--2---:R0:W-:Y:S04]  /*54350*/  STL.64 [R1+0x3690], R14 ;  /* 0x0036900e01007387 */ /* 0x0041e80000100a00 */
[----:B------:R-:W3:Y:S04]  /*54360*/  LDL.LU R8, [R1+0x280] ;  /* 0x0002800001087983 */ /* 0x000ee80000300800 */
[----:B------:R-:W3:Y:S01]  /*54370*/  LDL.LU R9, [R1+0x284] ;  /* 0x0002840001097983 */ /* 0x000ee20000300800 */
[----:B0-----:R-:W-:Y:S01]  /*54380*/  IMAD.MOV.U32 R14, RZ, RZ, R10 ;  /* 0x000000ffff0e7224 */ /* 0x001fe200078e000a */
[----:B------:R-:W-:-:S02]  /*54390*/  MOV R15, R5 ;  /* 0x00000005000f7202 */ /* 0x000fc40000000f00 */
[----:B------:R-:W3:Y:S04]  /*543a0*/  LDL.LU R10, [R1+0x288] ;  /* 0x00028800010a7983 */ /* 0x000ee80000300800 */
[----:B------:R-:W3:Y:S04]  /*543b0*/  LDL.LU R11, [R1+0x28c] ;  /* 0x00028c00010b7983 */ /* 0x000ee80000300800 */
[----:B------:R-:W-:Y:S04]  /*543c0*/  STL.64 [R1+0x36e0], R6 ;  /* 0x0036e00601007387 */ /* 0x000fe80000100a00 */
[----:B------:R0:W-:Y:S04]  /*543d0*/  STL.64 [R1+0x36a0], R14 ;  /* 0x0036a00e01007387 */ /* 0x0001e80000100a00 */
[----:B------:R-:W2:Y:S04]  /*543e0*/  LDL.LU R12, [R1+0x320] ;  /* 0x00032000010c7983 */ /* 0x000ea80000300800 */
[----:B------:R-:W2:Y:S04]  /*543f0*/  LDL.LU R13, [R1+0x324] ;  /* 0x00032400010d7983 */ /* 0x000ea80000300800 */
[----:B0-----:R-:W4:Y:S04]  /*54400*/  LDL.LU R14, [R1+0x328] ;  /* 0x00032800010e7983 */ /* 0x001f280000300800 */
[----:B------:R-:W4:Y:S01]  /*54410*/  LDL.LU R15, [R1+0x32c] ;  /* 0x00032c00010f7983 */ /* 0x000f220000300800 */
[----:B------:R-:W-:Y:S01]  /*54420*/  IMAD.MOV.U32 R6, RZ, RZ, R3 ;  /* 0x000000ffff067224 */ /* 0x000fe200078e0003 */
[----:B------:R-:W-:Y:S01]  /*54430*/  MOV R7, R0 ;  /* 0x0000000000077202 */ /* 0x000fe20000000f00 */
[----:B------:R-:W-:Y:S01]  /*54440*/  IMAD.MOV.U32 R22, RZ, RZ, R2 ;  /* 0x000000ffff167224 */ /* 0x000fe200078e0002 */
[----:B------:R-:W2:Y:S04]  /*54450*/  LDL.LU R3, [R1+0x3720] ;  /* 0x0037200001037983 */ /* 0x000ea80000300800 */
[----:B------:R-:W3:Y:S04]  /*54460*/  LDL.LU R0, [R1+0x371c] ;  /* 0x00371c0001007983 */ /* 0x000ee80000300800 */
[----:B------:R-:W3:Y:S04]  /*54470*/  LDL.LU R2, [R1+0x3718] ;  /* 0x0037180001027983 */ /* 0x000ee80000300800 */
[----:B----4-:R-:W-:Y:S04]  /*54480*/  STL.64 [R1+0x36c0], R14 ;  /* 0x0036c00e01007387 */ /* 0x010fe80000100a00 */
        /* <DEDUP_REMOVED lines=17> */
[----:B---3--:R-:W-:Y:S01]  /*545a0*/  HMMA.16816.F32 R8, R24, R18, R8 ;  /* 0x000000121808723c */ /* 0x008fe20000001808 */
[----:B------:R-:W-:-:S02]  /*545b0*/  MOV R23, R29 ;  /* 0x0000001d00177202 */ /* 0x000fc40000000f00 */
[----:B----4-:R-:W-:Y:S04]  /*545c0*/  STL.64 [R1+0x3710], R14 ;  /* 0x0037100e01007387 */ /* 0x010fe80000100a00 */
[----:B--2---:R0:W-:Y:S04]  /*545d0*/  STL.64 [R1+0x3708], R12 ;  /* 0x0037080c01007387 */ /* 0x0041e80000100a00 */
[----:B0-----:R-:W2:Y:S04]  /*545e0*/  LDL.LU R12, [R1+0x270] ;  /* 0x00027000010c7983 */ /* 0x001ea80000300800 */
[----:B------:R-:W2:Y:S04]  /*545f0*/  LDL.LU R13, [R1+0x274] ;  /* 0x00027400010d7983 */ /* 0x000ea80000300800 */
[----:B------:R-:W2:Y:S04]  /*54600*/  LDL.LU R14, [R1+0x278] ;  /* 0x00027800010e7983 */ /* 0x000ea80000300800 */
[----:B------:R-:W2:Y:S04]  /*54610*/  LDL.LU R15, [R1+0x27c] ;  /* 0x00027c00010f7983 */ /* 0x000ea80000300800 */
[----:B------:R0:W-:Y:S04]  /*54620*/  STL.64 [R1+0x3698], R18 ;  /* 0x0036981201007387 */ /* 0x0001e80000100a00 */
[----:B------:R-:W3:Y:S04]  /*54630*/  LDL.LU R16, [R1+0x340] ;  /* 0x0003400001107983 */ /* 0x000ee80000300800 */
[----:B------:R-:W-:Y:S04]  /*54640*/  STL.64 [R1+0x230], R8 ;  /* 0x0002300801007387 */ /* 0x000fe80000100a00 */
[----:B------:R-:W-:Y:S04]  /*54650*/  STL.64 [R1+0x238], R10 ;  /* 0x0002380a01007387 */ /* 0x000fe80000100a00 */
[----:B------:R-:W1:Y:S04]  /*54660*/  LDSM.16.M88.4 R8, [R4+0x46000] ;  /* 0x046000000408783b */ /* 0x000e680000000200 */
[----:B------:R-:W3:Y:S04]  /*54670*/  LDL.LU R17, [R1+0x344] ;  /* 0x0003440001117983 */ /* 0x000ee80000300800 */
[----:B0-----:R-:W3:Y:S04]  /*54680*/  LDL.LU R18, [R1+0x348] ;  /* 0x0003480001127983 */ /* 0x001ee80000300800 */
[----:B------:R-:W3:Y:S04]  /*54690*/  LDL.LU R19, [R1+0x34c] ;  /* 0x00034c0001137983 */ /* 0x000ee80000300800 */
[----:B-1----:R-:W-:Y:S04]  /*546a0*/  STL.64 [R1+0x3558], R10 ;  /* 0x0035580a01007387 */ /* 0x002fe80000100a00 */
[----:B------:R0:W-:Y:S04]  /*546b0*/  STL.64 [R1+0x3550], R8 ;  /* 0x0035500801007387 */ /* 0x0001e80000100a00 */
[----:B0-----:R-:W4:Y:S04]  /*546c0*/  LDL.LU R8, [R1+0x390] ;  /* 0x0003900001087983 */ /* 0x001f280000300800 */
[----:B------:R-:W4:Y:S04]  /*546d0*/  LDL.LU R9, [R1+0x394] ;  /* 0x0003940001097983 */ /* 0x000f280000300800 */
[----:B------:R-:W4:Y:S04]  /*546e0*/  LDL.LU R10, [R1+0x398] ;  /* 0x00039800010a7983 */ /* 0x000f280000300800 */
[----:B------:R-:W4:Y:S01]  /*546f0*/  LDL.LU R11, [R1+0x39c] ;  /* 0x00039c00010b7983 */ /* 0x000f220000300800 */
[----:B--2---:R-:W-:Y:S03]  /*54700*/  HMMA.16816.F32 R24, R24, R22, R12 ;  /* 0x000000161818723c */ /* 0x004fe6000000180c */
[----:B------:R-:W2:Y:S04]  /*54710*/  LDL.LU.64 R14, [R1+0x3710] ;  /* 0x00371000010e7983 */ /* 0x000ea80000300a00 */
[----:B------:R-:W2:Y:S04]  /*54720*/  LDL.LU.64 R12, [R1+0x3708] ;  /* 0x00370800010c7983 */ /* 0x000ea80000300a00 */
[----:B------:R-:W2:Y:S04]  /*54730*/  LDL.LU.64 R22, [R1+0x3700] ;  /* 0x0037000001167983 */ /* 0x000ea80000300a00 */
[----:B------:R-:W2:Y:S08]  /*54740*/  LDL.LU.64 R20, [R1+0x36f8] ;  /* 0x0036f80001147983 */ /* 0x000eb00000300a00 */
[----:B------:R-:W-:Y:S04]  /*54750*/  STL.64 [R1+0x1e0], R24 ;  /* 0x0001e01801007387 */ /* 0x000fe80000100a00 */
[----:B------:R-:W-:Y:S04]  /*54760*/  STL.64 [R1+0x1e8], R26 ;  /* 0x0001e81a01007387 */ /* 0x000fe80000100a00 */
[----:B------:R-:W0:Y:S04]  /*54770*/  LDSM.16.M88.4 R24, [R4+0x47000] ;  /* 0x047000000418783b */ /* 0x000e280000000200 */
[----:B0-----:R0:W-:Y:S04]  /*54780*/  STL.64 [R1+0x34d0], R26 ;  /* 0x0034d01a01007387 */ /* 0x0011e80000100a00 */
[----:B------:R-:W-:Y:S04]  /*54790*/  STL.64 [R1+0x34c8], R24 ;  /* 0x0034c81801007387 */ /* 0x000fe80000100a00 */
[----:B0-----:R-:W3:Y:S01]  /*547a0*/  LDL.LU.64 R26, [R1+0x78] ;  /* 0x00007800011a7983 */ /* 0x001ee20000300a00 */
[C---:B--2---:R-:W-:Y:S03]  /*547b0*/  HMMA.16816.F32 R4, R20.reuse, R6, R12 ;  /* 0x000000061404723c */ /* 0x044fe6000000180c */
[----:B------:R-:W2:Y:S04]  /*547c0*/  LDL.LU.64 R14, [R1+0x36f0] ;  /* 0x0036f000010e7983 */ /* 0x000ea80000300a00 */
[----:B------:R-:W2:Y:S11]  /*547d0*/  LDL.LU.64 R12, [R1+0x36e8] ;  /* 0x0036e800010c7983 */ /* 0x000eb60000300a00 */
[----:B------:R-:W-:Y:S05]  /*547e0*/  @!UPT UIADD3 URZ, URZ, URZ, URZ ;  /* 0x0000003f3f3ff290 */ /* 0x000fea000fffe03f */
[----:B------:R-:W-:Y:S04]  /*547f0*/  STL.64 [R1+0x1d0], R4 ;  /* 0x0001d00401007387 */ /* 0x000fe80000100a00 */
[----:B------:R0:W-:Y:S04]  /*54800*/  STL.64 [R1+0x1d8], R6 ;  /* 0x0001d80601007387 */ /* 0x0001e80000100a00 */
[----:B0-----:R-:W2:Y:S02]  /*54810*/  LDL.LU.64 R6, [R1+0x36e0] ;  /* 0x0036e00001067983 */ /* 0x001ea40000300a00 */
[C---:B--2---:R-:W-:Y:S02]  /*54820*/  HMMA.16816.F32 R4, R20.reuse, R6, R12 ;  /* 0x000000061404723c */ /* 0x044fe4000000180c */
[----:B------:R-:W2:Y:S04]  /*54830*/  LDL.LU.64 R14, [R1+0x36d8] ;  /* 0x0036d800010e7983 */ /* 0x000ea80000300a00 */
[----:B------:R-:W2:Y:S11]  /*54840*/  LDL.LU.64 R12, [R1+0x36d0] ;  /* 0x0036d000010c7983 */ /* 0x000eb60000300a00 */
[----:B------:R-:W-:Y:S06]  /*54850*/  @!UPT UIADD3 URZ, URZ, URZ, URZ ;  /* 0x0000003f3f3ff290 */ /* 0x000fec000fffe03f */
        /* <DEDUP_REMOVED lines=9> */
[----:B0-----:R-:W2:Y:S04]  /*548f0*/  LDL.LU.64 R6, [R1+0x36b0] ;  /* 0x0036b00001067983 */ /* 0x001ea80000300a00 */
[----:B------:R-:W3:Y:S01]  /*54900*/  LDL.LU R5, [R1+0x36a8] ;  /* 0x0036a80001057983 */ /* 0x000ee20000300800 */
[C---:B--2---:R-:W-:Y:S11]  /*54910*/  HMMA.16816.F32 R12, R20.reuse, R6, R12 ;  /* 0x00000006140c723c */ /* 0x044ff6000000180c */
[----:B------:R-:W-:Y:S11]  /*54920*/  @!UPT UIADD3 URZ, URZ, URZ, URZ ;  /* 0x0000003f3f3ff290 */ /* 0x000ff6000fffe03f */
[----:B------:R-:W-:Y:S01]  /*54930*/  @!UPT UIADD3 URZ, URZ, URZ, URZ ;  /* 0x0000003f3f3ff290 */ /* 0x000fe2000fffe03f */
[----:B------:R-:W-:Y:S04]  /*54940*/  STL.64 [R1+0x1a0], R12 ;  /* 0x0001a00c01007387 */ /* 0x000fe80000100a00 */
[----:B------:R0:W-:Y:S04]  /*54950*/  STL.64 [R1+0x1a8], R14 ;  /* 0x0001a80e01007387 */ /* 0x0001e80000100a00 */
[----:B0-----:R-:W2:Y:S04]  /*54960*/  LDL.LU.64 R14, [R1+0x36a0] ;  /* 0x0036a000010e7983 */ /* 0x001ea80000300a00 */
[----:B------:R-:W-:Y:S04]  /*54970*/  STL.64 [R1+0x3640], R6 ;  /* 0x0036400601007387 */ /* 0x000fe80000100a00 */
[----:B---3--:R0:W-:Y:S04]  /*54980*/  STL [R1+0x3638], R5 ;  /* 0x0036380501007387 */ /* 0x0081e80000100800 */
[----:B------:R-:W3:Y:S04]  /*54990*/  LDL.LU R4, [R1+0x360] ;  /* 0x0003600001047983 */ /* 0x000ee80000300800 */
[----:B0-----:R-:W3:Y:S04]  /*549a0*/  LDL.LU R5, [R1+0x364] ;  /* 0x0003640001057983 */ /* 0x001ee80000300800 */
[----:B------:R-:W3:Y:S04]  /*549b0*/  LDL.LU R6, [R1+0x368] ;  /* 0x0003680001067983 */ /* 0x000ee80000300800 */
[----:B------:R-:W3:Y:S01]  /*549c0*/  LDL.LU R7, [R1+0x36c] ;  /* 0x00036c0001077983 */ /* 0x000ee20000300800 */
[C---:B--2---:R-:W-:Y:S03]  /*549d0*/  HMMA.16816.F32 R12, R20.reuse, R14, R16 ;  /* 0x0000000e140c723c */ /* 0x044fe60000001810 */
[----:B------:R-:W4:Y:S11]  /*549e0*/  LDL.LU.64 R18, [R1+0x3698] ;  /* 0x0036980001127983 */ /* 0x000f360000300a00 */
[----:B------:R-:W-:Y:S09]  /*549f0*/  @!UPT UIADD3 URZ, URZ, URZ, URZ ;  /* 0x0000003f3f3ff290 */ /* 0x000ff2000fffe03f */
[----:B------:R-:W-:Y:S04]  /*54a00*/  STL.64 [R1+0x190], R12 ;  /* 0x0001900c01007387 */ /* 0x000fe80000100a00 */
[----:B------:R0:W-:Y:S04]  /*54a10*/  STL.64 [R1+0x198], R14 ;  /* 0x0001980e01007387 */ /* 0x0001e80000100a00 */
[----:B0-----:R-:W3:Y:S02]  /*54a20*/  LDL.LU.64 R14, [R1+0x3690] ;  /* 0x00369000010e7983 */ /* 0x001ee40000300a00 */
[C---:B---3--:R-:W-:Y:S11]  /*54a30*/  HMMA.16816.F32 R4, R20.reuse, R14, R4 ;  /* 0x0000000e1404723c */ /* 0x048ff60000001804 */
[----:B------:R-:W-:Y:S11]  /*54a40*/  @!UPT UIADD3 URZ, URZ, URZ, URZ ;  /* 0x0000003f3f3ff290 */ /* 0x000ff6000fffe03f */
[----:B------:R-:W-:Y:S01]  /*54a50*/  @!UPT UIADD3 URZ, URZ, URZ, URZ ;  /* 0x0000003f3f3ff290 */ /* 0x000fe2000fffe03f */
[----:B------:R0:W-:Y:S04]  /*54a60*/  STL.64 [R1+0x180], R4 ;  /* 0x0001800401007387 */ /* 0x0001e80000100a00 */
[----:B------:R1:W-:Y:S01]  /*54a70*/  STL.64 [R1+0x188], R6 ;  /* 0x0001880601007387 */ /* 0x0003e20000100a00 */
[----:B0-----:R-:W-:Y:S01]  /*54a80*/  IMAD.MOV.U32 R5, RZ, RZ, R14 ;  /* 0x000000ffff057224 */ /* 0x001fe200078e000e */
[----:B------:R-:W-:Y:S02]  /*54a90*/  MOV R4, R15 ;  /* 0x0000000f00047202 */ /* 0x000fe40000000f00 */
[----:B------:R-:W2:Y:S04]  /*54aa0*/  LDL.LU.64 R14, [R1+0x3688] ;  /* 0x00368800010e7983 */ /* 0x000ea80000300a00 */
[----:B------:R-:W2:Y:S01]  /*54ab0*/  LDL.LU.64 R12, [R1+0x3680] ;  /* 0x00368000010c7983 */ /* 0x000ea20000300a00 */
[C---:B----4-:R-:W-:Y:S01]  /*54ac0*/  HMMA.16816.F32 R8, R20.reuse, R18, R8 ;  /* 0x000000121408723c */ /* 0x050fe20000001808 */
[----:B-1----:R-:W-:Y:S01]  /*54ad0*/  IMAD.MOV.U32 R7, RZ, RZ, R18 ;  /* 0x000000ffff077224 */ /* 0x002fe200078e0012 */
[----:B------:R-:W-:Y:S11]  /*54ae0*/  MOV R6, R19 ;  /* 0x0000001300067202 */ /* 0x000ff60000000f00 */
[----:B------:R-:W-:Y:S10]  /*54af0*/  @!UPT UIADD3 URZ, URZ, URZ, URZ ;  /* 0x0000003f3f3ff290 */ /* 0x000ff4000fffe03f */
[----:B------:R-:W-:Y:S04]  /*54b00*/  STL.64 [R1+0x170], R8 ;  /* 0x0001700801007387 */ /* 0x000fe80000100a00 */
[----:B------:R2:W-:Y:S04]  /*54b10*/  STL.64 [R1+0x178], R10 ;  /* 0x0001780a01007387 */ /* 0x0005e80000100a00 */
[----:B------:R-:W3:Y:S04]  /*54b20*/  LDL.LU.64 R18, [R1+0x3678] ;  /* 0x0036780001127983 */ /* 0x000ee80000300a00 */
[----:B------:R-:W3:Y:S04]  /*54b30*/  LDL.LU.64 R16, [R1+0x3670] ;  /* 0x0036700001107983 */ /* 0x000ee80000300a00 */
[----:B------:R-:W-:Y:S01]  /*54b40*/  STL.64 [R1+0x3648], R26 ;  /* 0x0036481a01007387 */ /* 0x000fe20000100a00 */
[----:B--2---:R-:W-:Y:S07]  /*54b50*/  HMMA.16816.F32 R8, R20, R26, R12 ;  /* 0x0000001a1408723c */ /* 0x004fee000000180c */
[----:B------:R-:W-:Y:S01]  /*54b60*/  IMAD.MOV.U32 R22, RZ, RZ, R7 ;  /* 0x000000ffff167224 */ /* 0x000fe200078e0007 */
[----:B------:R-:W-:Y:S11]  /*54b70*/  MOV R23, R6 ;  /* 0x0000000600177202 */ /* 0x000ff60000000f00 */
[----:B------:R-:W-:Y:S04]  /*54b80*/  @!UPT UIADD3 URZ, URZ, URZ, URZ ;  /* 0x0000003f3f3ff290 */ /* 0x000fe8000fffe03f */
[----:B------:R-:W-:Y:S04]  /*54b90*/  STL.64 [R1+0x150], R8 ;  /* 0x0001500801007387 */ /* 0x000fe80000100a00 */
[----:B------:R-:W-:Y:S04]  /*54ba0*/  STL.64 [R1+0x158], R10 ;  /* 0x0001580a01007387 */ /* 0x000fe80000100a00 */
[----:B------:R0:W-:Y:S04]  /*54bb0*/  STL.64 [R1+0x3608], R22 ;  /* 0x0036081601007387 */ /* 0x0001e80000100a00 */
[----:B0-----:R-:W3:Y:S04]  /*54bc0*/  LDL.64 R22, [R1+0x28] ;  /* 0x0000280001167983 */ /* 0x001ee80000100a00 */
[----:B------:R-:W2:Y:S04]  /*54bd0*/  LDL.LU R8, [R1+0x350] ;  /* 0x0003500001087983 */ /* 0x000ea80000300800 */
[----:B------:R-:W2:Y:S04]  /*54be0*/  LDL.LU R9, [R1+0x354] ;  /* 0x0003540001097983 */ /* 0x000ea80000300800 */
[----:B------:R-:W4:Y:S04]  /*54bf0*/  LDL.LU R10, [R1+0x358] ;  /* 0x00035800010a7983 */ /* 0x000f280000300800 */
[----:B------:R-:W4:Y:S04]  /*54c00*/  LDL.LU R11, [R1+0x35c] ;  /* 0x00035c00010b7983 */ /* 0x000f280000300800 */
        /* <DEDUP_REMOVED lines=12> */
[----:B0-----:R-:W3:Y:S04]  /*54cd0*/  LDL.LU R12, [R1+0x3a0] ;  /* 0x0003a000010c7983 */ /* 0x001ee80000300800 */
[----:B------:R-:W3:Y:S04]  /*54ce0*/  LDL.LU R13, [R1+0x3a4] ;  /* 0x0003a400010d7983 */ /* 0x000ee80000300800 */
[----:B------:R-:W3:Y:S04]  /*54cf0*/  LDL.LU R14, [R1+0x3a8] ;  /* 0x0003a800010e7983 */ /* 0x000ee80000300800 */
[----:B------:R-:W3:Y:S04]  /*54d00*/  LDL.LU R15, [R1+0x3ac] ;  /* 0x0003ac00010f7983 */ /* 0x000ee80000300800 */
[----:B------:R-:W2:Y:S04]  /*54d10*/  LDL.LU.64 R26, [R1+0x18] ;  /* 0x00001800011a7983 */ /* 0x000ea80000300a00 */
[----:B------:R-:W2:Y:S04]  /*54d20*/  LDL.64 R6, [R1+0x8] ;  /* 0x0000080001067983 */ /* 0x000ea80000100a00 */
[----:B----4-:R-:W-:Y:S04]  /*54d30*/  STL.64 [R1+0x3568], R10 ;  /* 0x0035680a01007387 */ /* 0x010fe80000100a00 */
[----:B------:R0:W-:Y:S04]  /*54d40*/  STL.64 [R1+0x3560], R8 ;  /* 0x0035600801007387 */ /* 0x0001e80000100a00 */
[----:B0-----:R-:W4:Y:S04]  /*54d50*/  LDL.LU R8, [R1+0x3e0] ;  /* 0x0003e00001087983 */ /* 0x001f280000300800 */
[----:B------:R-:W4:Y:S04]  /*54d60*/  LDL.LU R9, [R1+0x3e4] ;  /* 0x0003e40001097983 */ /* 0x000f280000300800 */
[----:B------:R-:W2:Y:S04]  /*54d70*/  LDL.LU R10, [R1+0x3e8] ;  /* 0x0003e800010a7983 */ /* 0x000ea80000300800 */
[----:B------:R-:W2:Y:S01]  /*54d80*/  LDL.LU R11, [R1+0x3ec] ;  /* 0x0003ec00010b7983 */ /* 0x000ea20000300800 */
[C---:B---3--:R-:W-:Y:S03]  /*54d90*/  HMMA.16816.F32 R12, R16.reuse, R22, R12 ;  /* 0x00000016100c723c */ /* 0x048fe6000000180c */
[----:B--2---:R0:W-:Y:S04]  /*54da0*/  STL.64 [R1+0x3578], R10 ;  /* 0x0035780a01007387 */ /* 0x0041e80000100a00 */
[----:B----4-:R1:W-:Y:S11]  /*54db0*/  STL.64 [R1+0x3570], R8 ;  /* 0x0035700801007387 */ /* 0x0103f60000100a00 */
[----:B------:R-:W-:Y:S05]  /*54dc0*/  @!UPT UIADD3 URZ, URZ, URZ, URZ ;  /* 0x0000003f3f3ff290 */ /* 0x000fea000fffe03f */
[----:B------:R-:W-:Y:S01]  /*54dd0*/  STL.64 [R1+0x140], R12 ;  /* 0x0001400c01007387 */ /* 0x000fe20000100a00 */
[----:B0-----:R-:W-:Y:S01]  /*54de0*/  IMAD.MOV.U32 R10, RZ, RZ, R5 ;  /* 0x000000ffff0a7224 */ /* 0x001fe200078e0005 */
[----:B------:R-:W-:Y:S02]  /*54df0*/  MOV R11, R4 ;  /* 0x00000004000b7202 */ /* 0x000fe40000000f00 */
[----:B------:R0:W-:Y:S01]  /*54e00*/  STL.64 [R1+0x148], R14 ;  /* 0x0001480e01007387 */ /* 0x0001e20000100a00 */
[----:B-1----:R-:W-:Y:S01]  /*54e10*/  IMAD.MOV.U32 R9, RZ, RZ, R22 ;  /* 0x000000ffff097224 */ /* 0x002fe200078e0016 */
[----:B------:R-:W-:Y:S02]  /*54e20*/  MOV R8, R23 ;  /* 0x0000001700087202 */ /* 0x000fe40000000f00 */
[----:B0-----:R-:W2:Y:S04]  /*54e30*/  LDL.LU.64 R14, [R1+0x3668] ;  /* 0x00366800010e7983 */ /* 0x001ea80000300a00 */
[----:B------:R-:W2:Y:S04]  /*54e40*/  LDL.LU.64 R12, [R1+0x3660] ;  /* 0x00366000010c7983 */ /* 0x000ea80000300a00 */
[----:B------:R0:W-:Y:S04]  /*54e50*/  STL.64 [R1+0x3618], R10 ;  /* 0x0036180a01007387 */ /* 0x0001e80000100a00 */
[----:B------:R1:W-:Y:S04]  /*54e60*/  STL.64 [R1+0x3610], R8 ;  /* 0x0036100801007387 */ /* 0x0003e80000100a00 */
[----:B0-----:R-:W3:Y:S04]  /*54e70*/  LDL.64 R10, [R1+0x38] ;  /* 0x00003800010a7983 */ /* 0x001ee80000100a00 */
[----:B---3--:R0:W-:Y:S04]  /*54e80*/  STL.64 [R1+0x3630], R10 ;  /* 0x0036300a01007387 */ /* 0x0081e80000100a00 */
[----:B-1----:R-:W3:Y:S04]  /*54e90*/  LDL.LU R8, [R1+0x3d0] ;  /* 0x0003d00001087983 */ /* 0x002ee80000300800 */
[----:B------:R-:W3:Y:S04]  /*54ea0*/  LDL.LU R9, [R1+0x3d4] ;  /* 0x0003d40001097983 */ /* 0x000ee80000300800 */
[----:B0-----:R-:W3:Y:S04]  /*54eb0*/  LDL.LU R10, [R1+0x3d8] ;  /* 0x0003d800010a7983 */ /* 0x001ee80000300800 */
[----:B------:R-:W3:Y:S04]  /*54ec0*/  LDL.LU R11, [R1+0x3dc] ;  /* 0x0003dc00010b7983 */ /* 0x000ee80000300800 */
[----:B------:R-:W4:Y:S04]  /*54ed0*/  LDL.LU R20, [R1+0x410] ;  /* 0x0004100001147983 */ /* 0x000f280000300800 */
        /* <DEDUP_REMOVED lines=10> */
[----:B------:R-:W-:Y:S04]  /*54f80*/  STL.64 [R1+0x130], R12 ;  /* 0x0001300c01007387 */ /* 0x000fe80000100a00 */
[----:B------:R0:W-:Y:S04]  /*54f90*/  STL.64 [R1+0x138], R14 ;  /* 0x0001380e01007387 */ /* 0x0001e80000100a00 */
[----:B0-----:R-:W3:Y:S04]  /*54fa0*/  LDL.LU.64 R14, [R1+0x3658] ;  /* 0x00365800010e7983 */ /* 0x001ee80000300a00 */
[----:B------:R-:W3:Y:S01]  /*54fb0*/  LDL.LU.64 R12, [R1+0x3650] ;  /* 0x00365000010c7983 */ /* 0x000ee20000300a00 */
[----:B------:R-:W-:Y:S01]  /*54fc0*/  IMAD.MOV.U32 R28, RZ, RZ, R26 ;  /* 0x000000ffff1c7224 */ /* 0x000fe200078e001a */
[----:B------:R-:W-:-:S02]  /*54fd0*/  MOV R25, R27 ;  /* 0x0000001b00197202 */ /* 0x000fc40000000f00 */
[----:B------:R-:W4:Y:S01]  /*54fe0*/  LDL.LU.64 R26, [R1+0x3648] ;  /* 0x00364800011a7983 */ /* 0x000f220000300a00 */
[C---:B---3--:R-:W-:Y:S11]  /*54ff0*/  HMMA.16816.F32 R12, R16.reuse, R6, R12 ;  /* 0x00000006100c723c */ /* 0x048ff6000000180c */
[----:B------:R-:W-:Y:S11]  /*55000*/  @!UPT UIADD3 URZ, URZ, URZ, URZ ;  /* 0x0000003f3f3ff290 */ /* 0x000ff6000fffe03f */
[----:B------:R-:W-:Y:S01]  /*55010*/  @!UPT UIADD3 URZ, URZ, URZ, URZ ;  /* 0x0000003f3f3ff290 */ /* 0x000fe2000fffe03f */
[----:B------:R0:W-:Y:S04]  /*55020*/  STL.64 [R1+0x200], R12 ;  /* 0x0002000c01007387 */ /* 0x0001e80000100a00 */
[----:B------:R-:W-:Y:S01]  /*55030*/  STL.64 [R1+0x208], R14 ;  /* 0x0002080e01007387 */ /* 0x000fe20000100a00 */
[----:B0-----:R-:W-:Y:S01]  /*55040*/  IMAD.MOV.U32 R13, RZ, RZ, R6 ;  /* 0x000000ffff0d7224 */ /* 0x001fe200078e0006 */
[----:B------:R-:W-:Y:S02]  /*55050*/  MOV R12, R7 ;  /* 0x00000007000c7202 */ /* 0x000fe40000000f00 */
[----:B------:R-:W3:Y:S04]  /*55060*/  LDL.LU.64 R6, [R1+0x3640] ;  /* 0x0036400001067983 */ /* 0x000ee80000300a00 */
[----:B------:R-:W2:Y:S01]  /*55070*/  LDL.LU R5, [R1+0x3638] ;  /* 0x0036380001057983 */ /* 0x000ea20000300800 */
[C---:B---3--:R-:W-:Y:S11]  /*55080*/  HMMA.16816.F32 R8, R16.reuse, R6, R8 ;  /* 0x000000061008723c */ /* 0x048ff60000001808 */
[----:B------:R-:W-:Y:S11]  /*55090*/  @!UPT UIADD3 URZ, URZ, URZ, URZ ;  /* 0x0000003f3f3ff290 */ /* 0x000ff6000fffe03f */
[----:B------:R-:W-:Y:S01]  /*550a0*/  @!UPT UIADD3 URZ, URZ, URZ, URZ ;  /* 0x0000003f3f3ff290 */ /* 0x000fe2000fffe03f */
[----:B------:R-:W-:Y:S04]  /*550b0*/  STL.64 [R1+0x210], R8 ;  /* 0x0002100801007387 */ /* 0x000fe80000100a00 */
[----:B------:R0:W-:Y:S04]  /*550c0*/  STL.64 [R1+0x218], R10 ;  /* 0x0002180a01007387 */ /* 0x0001e80000100a00 */
[----:B0-----:R-:W2:Y:S02]  /*550d0*/  LDL.LU.64 R10, [R1+0x3630] ;  /* 0x00363000010a7983 */ /* 0x001ea40000300a00 */
[----:B--2---:R-:W-:Y:S01]  /*550e0*/  HMMA.16816.F32 R20, R16, R10, R20 ;  /* 0x0000000a1014723c */ /* 0x004fe20000001814 */
[----:B------:R-:W-:Y:S01]  /*550f0*/  IMAD.MOV.U32 R24, RZ, RZ, R10 ;  /* 0x000000ffff187224 */ /* 0x000fe200078e000a */
[----:B------:R-:W-:Y:S11]  /*55100*/  MOV R4, R11 ;  /* 0x0000000b00047202 */ /* 0x000ff60000000f00 */
[----:B------:R-:W-:Y:S10]  /*55110*/  @!UPT UIADD3 URZ, URZ, URZ, URZ ;  /* 0x0000003f3f3ff290 */ /* 0x000ff4000fffe03f */
[----:B------:R-:W-:Y:S04]  /*55120*/  STL.64 [R1+0x250], R20 ;  /* 0x0002501401007387 */ /* 0x000fe80000100a00 */
[----:B------:R0:W-:Y:S04]  /*55130*/  STL.64 [R1+0x258], R22 ;  /* 0x0002581601007387 */ /* 0x0001e80000100a00 */
[----:B0-----:R-:W2:Y:S04]  /*55140*/  LDL.LU.64 R22, [R1+0x3628] ;  /* 0x0036280001167983 */ /* 0x001ea80000300a00 */
[----:B------:R-:W2:Y:S04]  /*55150*/  LDL.LU.64 R20, [R1+0x3620] ;  /* 0x0036200001147983 */ /* 0x000ea80000300a00 */
[----:B------:R-:W2:Y:S04]  /*55160*/  LDL.LU.64 R10, [R1+0x3618] ;  /* 0x00361800010a7983 */ /* 0x000ea80000300a00 */
[----:B------:R-:W3:Y:S04]  /*55170*/  LDL.LU.64 R8, [R1+0x3610] ;  /* 0x0036100001087983 */ /* 0x000ee80000300a00 */
[----:B----4-:R-:W-:Y:S04]  /*55180*/  STL.64 [R1+0x3600], R26 ;  /* 0x0036001a01007387 */ /* 0x010fe80000100a00 */
[----:B------:R-:W-:Y:S04]  /*55190*/  STL.64 [R1+0x35f8], R24 ;  /* 0x0035f81801007387 */ /* 0x000fe80000100a00 */
[----:B------:R0:W-:Y:S04]  /*551a0*/  STL.64 [R1+0x35a8], R6 ;  /* 0x0035a80601007387 */ /* 0x0001e80000100a00 */
[----:B------:R1:W-:Y:S01]  /*551b0*/  STL.64 [R1+0x35a0], R4 ;  /* 0x0035a00401007387 */ /* 0x0003e20000100a00 */
[----:B0-----:R-:W-:Y:S01]  /*551c0*/  IMAD.MOV.U32 R6, RZ, RZ, R13 ;  /* 0x000000ffff067224 */ /* 0x001fe200078e000d */
[----:B------:R-:W-:-:S05]  /*551d0*/  MOV R7, R12 ;  /* 0x0000000c00077202 */ /* 0x000fca0000000f00 */
[----:B------:R0:W-:Y:S04]  /*551e0*/  STL.64 [R1+0x35c0], R6 ;  /* 0x0035c00601007387 */ /* 0x0001e80000100a00 */
[----:B-1----:R-:W4:Y:S04]  /*551f0*/  LDL.LU R4, [R1+0x450] ;  /* 0x0004500001047983 */ /* 0x002f280000300800 */
[----:B------:R-:W4:Y:S04]  /*55200*/  LDL.LU R5, [R1+0x454] ;  /* 0x0004540001057983 */ /* 0x000f280000300800 */
[----:B0-----:R-:W3:Y:S04]  /*55210*/  LDL.LU R6, [R1+0x458] ;  /* 0x0004580001067983 */ /* 0x001ee80000300800 */
[----:B------:R-:W3:Y:S04]  /*55220*/  LDL.LU R7, [R1+0x45c] ;  /* 0x00045c0001077983 */ /* 0x000ee80000300800 */
[----:B------:R-:W4:Y:S04]  /*55230*/  LDL.LU R24, [R1+0x480] ;  /* 0x0004800001187983 */ /* 0x000f280000300800 */
[----:B------:R-:W4:Y:S04]  /*55240*/  LDL.LU R25, [R1+0x484] ;  /* 0x0004840001197983 */ /* 0x000f280000300800 */
[----:B------:R-:W4:Y:S04]  /*55250*/  LDL.LU R26, [R1+0x488] ;  /* 0x00048800011a7983 */ /* 0x000f280000300800 */
[----:B------:R-:W4:Y:S01]  /*55260*/  LDL.LU R27, [R1+0x48c] ;  /* 0x00048c00011b7983 */ /* 0x000f220000300800 */
[----:B--2---:R-:W-:Y:S03]  /*55270*/  HMMA.16816.F32 R20, R16, R10, R20 ;  /* 0x0000000a1014723c */ /* 0x004fe60000001814 */
[----:B---3--:R0:W-:Y:S04]  /*55280*/  STL.64 [R1+0x35d0], R6 ;  /* 0x0035d00601007387 */ /* 0x0081e80000100a00 */
[----:B----4-:R-:W-:Y:S04]  /*55290*/  STL.64 [R1+0x35c8], R4 ;  /* 0x0035c80401007387 */ /* 0x010fe80000100a00 */
[----:B------:R-:W2:Y:S04]  /*552a0*/  LDL.LU R12, [R1+0x470] ;  /* 0x00047000010c7983 */ /* 0x000ea80000300800 */
[----:B------:R-:W2:Y:S04]  /*552b0*/  LDL.LU R13, [R1+0x474] ;  /* 0x00047400010d7983 */ /* 0x000ea80000300800 */
[----:B------:R-:W2:Y:S04]  /*552c0*/  LDL.LU R14, [R1+0x478] ;  /* 0x00047800010e7983 */ /* 0x000ea80000300800 */
[----:B------:R-:W2:Y:S01]  /*552d0*/  LDL.LU R15, [R1+0x47c] ;  /* 0x00047c00010f7983 */ /* 0x000ea20000300800 */
[----:B0-----:R-:W-:-:S03]  /*552e0*/  MOV R7, R8 ;  /* 0x0000000800077202 */ /* 0x001fc60000000f00 */
[----:B------:R-:W-:Y:S01]  /*552f0*/  STL.64 [R1+0x260], R20 ;  /* 0x0002601401007387 */ /* 0x000fe20000100a00 */
[----:B------:R-:W-:-:S03]  /*55300*/  IMAD.MOV.U32 R6, RZ, RZ, R9 ;  /* 0x000000ffff067224 */ /* 0x000fc600078e0009 */
[----:B------:R0:W-:Y:S04]  /*55310*/  STL.64 [R1+0x268], R22 ;  /* 0x0002681601007387 */ /* 0x0001e80000100a00 */
[----:B0-----:R-:W3:Y:S04]  /*55320*/  LDL.LU.64 R22, [R1+0x3608] ;  /* 0x0036080001167983 */ /* 0x001ee80000300a00 */
[----:B------:R0:W-:Y:S04]  /*55330*/  STL.64 [R1+0x3588], R10 ;  /* 0x0035880a01007387 */ /* 0x0001e80000100a00 */
[----:B------:R-:W4:Y:S04]  /*55340*/  LDL.LU R8, [R1+0x420] ;  /* 0x0004200001087983 */ /* 0x000f280000300800 */
[----:B------:R-:W4:Y:S04]  /*55350*/  LDL.LU R9, [R1+0x424] ;  /* 0x0004240001097983 */ /* 0x000f280000300800 */
[----:B0-----:R-:W2:Y:S04]  /*55360*/  LDL.LU R10, [R1+0x428] ;  /* 0x00042800010a7983 */ /* 0x001ea80000300800 */
[----:B------:R-:W2:Y:S04]  /*55370*/  LDL.LU R11, [R1+0x42c] ;  /* 0x00042c00010b7983 */ /* 0x000ea80000300800 */
        /* <DEDUP_REMOVED lines=19> */
[----:B------:R-:W-:Y:S04]  /*554b0*/  STL.64 [R1+0x280], R24 ;  /* 0x0002801801007387 */ /* 0x000fe80000100a00 */
[----:B------:R0:W-:Y:S04]  /*554c0*/  STL.64 [R1+0x288], R26 ;  /* 0x0002881a01007387 */ /* 0x0001e80000100a00 */
[----:B0-----:R-:W3:Y:S04]  /*554d0*/  LDL.LU.64 R26, [R1+0x3600] ;  /* 0x00360000011a7983 */ /* 0x001ee80000300a00 */
[----:B------:R-:W4:Y:S04]  /*554e0*/  LDL.LU.64 R24, [R1+0x35f8] ;  /* 0x0035f80001187983 */ /* 0x000f280000300a00 */
[----:B------:R0:W-:Y:S04]  /*554f0*/  STL.64 [R1+0x3580], R22 ;  /* 0x0035801601007387 */ /* 0x0001e80000100a00 */
[----:B------:R-:W2:Y:S04]  /*55500*/  LDL.LU R20, [R1+0x400] ;  /* 0x0004000001147983 */ /* 0x000ea80000300800 */
[----:B------:R-:W2:Y:S04]  /*55510*/  LDL.LU R21, [R1+0x404] ;  /* 0x0004040001157983 */ /* 0x000ea80000300800 */
[----:B0-----:R-:W2:Y:S04]  /*55520*/  LDL.LU R22, [R1+0x408] ;  /* 0x0004080001167983 */ /* 0x001ea80000300800 */
[----:B------:R-:W2:Y:S01]  /*55530*/  LDL.LU R23, [R1+0x40c] ;  /* 0x00040c0001177983 */ /* 0x000ea20000300800 */
[----:B---3--:R-:W-:Y:S03]  /*55540*/  HMMA.16816.F32 R16, R16, R26, R12 ;  /* 0x0000001a1010723c */ /* 0x008fe6000000180c */
[----:B------:R-:W2:Y:S04]  /*55550*/  LDL.LU.64 R14, [R1+0x35f0] ;  /* 0x0035f000010e7983 */ /* 0x000ea80000300a00 */
[----:B------:R-:W2:Y:S11]  /*55560*/  LDL.LU.64 R12, [R1+0x35e8] ;  /* 0x0035e800010c7983 */ /* 0x000eb60000300a00 */
[----:B------:R-:W-:Y:S05]  /*55570*/  @!UPT UIADD3 URZ, URZ, URZ, URZ ;  /* 0x0000003f3f3ff290 */ /* 0x000fea000fffe03f */
[----:B------:R-:W-:Y:S04]  /*55580*/  STL.64 [R1+0x270], R16 ;  /* 0x0002701001007387 */ /* 0x000fe80000100a00 */
[----:B------:R-:W-:Y:S01]  /*55590*/  STL.64 [R1+0x278], R18 ;  /* 0x0002781201007387 */ /* 0x000fe20000100a00 */
        /* <DEDUP_REMOVED lines=8> */
[----:B------:R-:W-:Y:S01]  /*55620*/  IMAD.MOV.U32 R18, RZ, RZ, R28 ;  /* 0x000000ffff127224 */ /* 0x000fe200078e001c */
[----:B----4-:R-:W-:-:S07]  /*55630*/  MOV R19, R25 ;  /* 0x0000001900137202 */ /* 0x010fce0000000f00 */
[C---:B---3--:R-:W-:Y:S11]  /*55640*/  HMMA.16816.F32 R4, R12.reuse, R18, R4 ;  /* 0x000000120c04723c */ /* 0x048ff60000001804 */
[----:B------:R-:W-:Y:S11]  /*55650*/  @!UPT UIADD3 URZ, URZ, URZ, URZ ;  /* 0x0000003f3f3ff290 */ /* 0x000ff6000fffe03f */
[----:B------:R-:W-:Y:S01]  /*55660*/  @!UPT UIADD3 URZ, URZ, URZ, URZ ;  /* 0x0000003f3f3ff290 */ /* 0x000fe2000fffe03f */
[----:B------:R-:W-:Y:S04]  /*55670*/  STL.64 [R1+0x4c0], R4 ;  /* 0x0004c00401007387 */ /* 0x000fe80000100a00 */
[----:B------:R0:W-:Y:S04]  /*55680*/  STL.64 [R1+0x4c8], R6 ;  /* 0x0004c80601007387 */ /* 0x0001e80000100a00 */
[----:B0-----:R-:W2:Y:S04]  /*55690*/  LDL.LU.64 R6, [R1+0x35c0] ;  /* 0x0035c00001067983 */ /* 0x001ea80000300a00 */
[----:B------:R0:W-:Y:S04]  /*556a0*/  STL.64 [R1+0x3548], R18 ;  /* 0x0035481201007387 */ /* 0x0001e80000100a00 */
[----:B------:R-:W3:Y:S04]  /*556b0*/  LDL.LU R16, [R1+0x330] ;  /* 0x0003300001107983 */ /* 0x000ee80000300800 */
[----:B------:R-:W3:Y:S04]  /*556c0*/  LDL.LU R17, [R1+0x334] ;  /* 0x0003340001117983 */ /* 0x000ee80000300800 */
[----:B0-----:R-:W3:Y:S04]  /*556d0*/  LDL.LU R18, [R1+0x338] ;  /* 0x0003380001127983 */ /* 0x001ee80000300800 */
[----:B------:R-:W3:Y:S01]  /*556e0*/  LDL.LU R19, [R1+0x33c] ;  /* 0x00033c0001137983 */ /* 0x000ee20000300800 */
[C---:B--2---:R-:W-:Y:S03]  /*556f0*/  HMMA.16816.F32 R4, R12.reuse, R6, R8 ;  /* 0x000000060c04723c */ /* 0x044fe60000001808 */
[----:B------:R-:W2:Y:S04]  /*55700*/  LDL.LU.64 R10, [R1+0x35b8] ;  /* 0x0035b800010a7983 */ /* 0x000ea80000300a00 */
[----:B------:R-:W2:Y:S11]  /*55710*/  LDL.LU.64 R8, [R1+0x35b0] ;  /* 0x0035b00001087983 */ /* 0x000eb60000300a00 */
[----:B------:R-:W-:Y:S05]  /*55720*/  @!UPT UIADD3 URZ, URZ, URZ, URZ ;  /* 0x0000003f3f3ff290 */ /* 0x000fea000fffe03f */
[----:B------:R-:W-:Y:S04]  /*55730*/  STL.64 [R1+0x4e0], R4 ;  /* 0x0004e00401007387 */ /* 0x000fe80000100a00 */
[----:B------:R0:W-:Y:S04]  /*55740*/  STL.64 [R1+0x4e8], R6 ;  /* 0x0004e80601007387 */ /* 0x0001e80000100a00 */
[----:B0-----:R-:W2:Y:S04]  /*55750*/  LDL.LU.64 R6, [R1+0x35a8] ;  /* 0x0035a80001067983 */ /* 0x001ea80000300a00 */
[----:B------:R-:W4:Y:S01]  /*55760*/  LDL.LU.64 R4, [R1+0x35a0] ;  /* 0x0035a00001047983 */ /* 0x000f220000300a00 */
[----:B--2---:R-:W-:Y:S11]  /*55770*/  HMMA.16816.F32 R8, R12, R6, R8 ;  /* 0x000000060c08723c */ /* 0x004ff60000001808 */
[----:B------:R-:W-:Y:S11]  /*55780*/  @!UPT UIADD3 URZ, URZ, URZ, URZ ;  /* 0x0000003f3f3ff290 */ /* 0x000ff6000fffe03f */
[----:B------:R-:W-:Y:S01]  /*55790*/  @!UPT UIADD3 URZ, URZ, URZ, URZ ;  /* 0x0000003f3f3ff290 */ /* 0x000fe2000fffe03f */
[----:B------:R-:W-:Y:S04]  /*557a0*/  STL.64 [R1+0x500], R8 ;  /* 0x0005000801007387 */ /* 0x000fe80000100a00 */
[----:B------:R0:W-:Y:S04]  /*557b0*/  STL.64 [R1+0x508], R10 ;  /* 0x0005080a01007387 */ /* 0x0001e80000100a00 */
[----:B0-----:R-:W2:Y:S04]  /*557c0*/  LDL.LU.64 R10, [R1+0x3598] ;  /* 0x00359800010a7983 */ /* 0x001ea80000300a00 */
[----:B------:R-:W2:Y:S04]  /*557d0*/  LDL.LU.64 R8, [R1+0x3590] ;  /* 0x0035900001087983 */ /* 0x000ea80000300a00 */
[----:B------:R0:W-:Y:S04]  /*557e0*/  STL.64 [R1+0x3530], R6 ;  /* 0x0035300601007387 */ /* 0x0001e80000100a00 */
[----:B----4-:R2:W-:Y:S01]  /*557f0*/  STL [R1+0x3528], R5 ;  /* 0x0035280501007387 */ /* 0x0105e20000100800 */
[----:B0-----:R-:W-:Y:S01]  /*55800*/  IMAD.MOV.U32 R6, RZ, RZ, R24 ;  /* 0x000000ffff067224 */ /* 0x001fe200078e0018 */
[----:B------:R-:W-:-:S07]  /*55810*/  MOV R7, R4 ;  /* 0x0000000400077202 */ /* 0x000fce0000000f00 */
[C---:B--2---:R-:W-:Y:S01]  /*55820*/  HMMA.16816.F32 R4, R12.reuse, R6, R8 ;  /* 0x000000060c04723c */ /* 0x044fe20000001808 */
[----:B------:R-:W2:Y:S11]  /*55830*/  LDL.LU.64 R10, [R1+0x3588] ;  /* 0x00358800010a7983 */ /* 0x000eb60000300a00 */
[----:B------:R-:W-:Y:S11]  /*55840*/  @!UPT UIADD3 URZ, URZ, URZ, URZ ;  /* 0x0000003f3f3ff290 */ /* 0x000ff6000fffe03f */
[----:B------:R0:W-:Y:S04]  /*55850*/  STL.64 [R1+0x550], R4 ;  /* 0x0005500401007387 */ /* 0x0001e80000100a00 */
[----:B------:R1:W-:Y:S04]  /*55860*/  STL.64 [R1+0x558], R6 ;  /* 0x0005580601007387 */ /* 0x0003e80000100a00 */
[----:B0-----:R-:W4:Y:S04]  /*55870*/  LDL.LU R4, [R1+0x2f0] ;  /* 0x0002f00001047983 */ /* 0x001f280000300800 */
[----:B------:R-:W4:Y:S04]  /*55880*/  LDL.LU R5, [R1+0x2f4] ;  /* 0x0002f40001057983 */ /* 0x000f280000300800 */
[----:B-1----:R-:W4:Y:S04]  /*55890*/  LDL.LU R6, [R1+0x2f8] ;  /* 0x0002f80001067983 */ /* 0x002f280000300800 */
[----:B------:R-:W4:Y:S01]  /*558a0*/  LDL.LU R7, [R1+0x2fc] ;  /* 0x0002fc0001077983 */ /* 0x000f220000300800 */
[C---:B--2---:R-:W-:Y:S03]  /*558b0*/  HMMA.16816.F32 R8, R12.reuse, R10, R20 ;  /* 0x0000000a0c08723c */ /* 0x044fe60000001814 */
[----:B------:R-:W2:Y:S11]  /*558c0*/  LDL.LU.64 R22, [R1+0x3580] ;  /* 0x0035800001167983 */ /* 0x000eb60000300a00 */
[----:B------:R-:W-:Y:S09]  /*558d0*/  @!UPT UIADD3 URZ, URZ, URZ, URZ ;  /* 0x0000003f3f3ff290 */ /* 0x000ff2000fffe03f */
        /* <DEDUP_REMOVED lines=10> */
[----:B------:R-:W2:Y:S04]  /*55980*/  LDL.LU.64 R8, [R1+0x3560] ;  /* 0x0035600001087983 */ /* 0x000ea80000300a00 */
[----:B------:R0:W-:Y:S04]  /*55990*/  STL.64 [R1+0x3510], R22 ;  /* 0x0035101601007387 */ /* 0x0001e80000100a00 */
[----:B0-----:R-:W3:Y:S01]  /*559a0*/  LDL.LU.64 R22, [R1+0x28] ;  /* 0x0000280001167983 */ /* 0x001ee20000300a00 */
[----:B--2---:R-:W-:Y:S03]  /*559b0*/  HMMA.16816.F32 R12, R12, R26, R8 ;  /* 0x0000001a0c0c723c */ /* 0x004fe60000001808 */
[----:B------:R-:W2:Y:S04]  /*559c0*/  LDL.LU.64 R10, [R1+0x3558] ;  /* 0x00355800010a7983 */ /* 0x000ea80000300a00 */
[----:B------:R-:W2:Y:S11]  /*559d0*/  LDL.LU.64 R8, [R1+0x3550] ;  /* 0x0035500001087983 */ /* 0x000eb60000300a00 */
[----:B------:R-:W-:Y:S05]  /*559e0*/  @!UPT UIADD3 URZ, URZ, URZ, URZ ;  /* 0x0000003f3f3ff290 */ /* 0x000fea000fffe03f */
[----:B------:R0:W-:Y:S04]  /*559f0*/  STL.64 [R1+0x590], R12 ;  /* 0x0005900c01007387 */ /* 0x0001e80000100a00 */
[----:B------:R1:W-:Y:S04]  /*55a00*/  STL.64 [R1+0x598], R14 ;  /* 0x0005980e01007387 */ /* 0x0003e80000100a00 */
[----:B0-----:R-:W4:Y:S04]  /*55a10*/  LDL.LU R12, [R1+0x310] ;  /* 0x00031000010c7983 */ /* 0x001f280000300800 */
[----:B------:R-:W4:Y:S04]  /*55a20*/  LDL.LU R13, [R1+0x314] ;  /* 0x00031400010d7983 */ /* 0x000f280000300800 */
[----:B-1----:R-:W4:Y:S04]  /*55a30*/  LDL.LU R14, [R1+0x318] ;  /* 0x00031800010e7983 */ /* 0x002f280000300800 */
[----:B------:R-:W4:Y:S01]  /*55a40*/  LDL.LU R15, [R1+0x31c] ;  /* 0x00031c00010f7983 */ /* 0x000f220000300800 */
[----:B---3--:R-:W-:Y:S01]  /*55a50*/  IMAD.MOV.U32 R25, RZ, RZ, R22 ;  /* 0x000000ffff197224 */ /* 0x008fe200078e0016 */
[----:B------:R-:W-:Y:S01]  /*55a60*/  MOV R24, R23 ;  /* 0x0000001700187202 */ /* 0x000fe20000000f00 */
[C---:B--2---:R-:W-:Y:S11]  /*55a70*/  HMMA.16816.F32 R16, R8.reuse, R22, R16 ;  /* 0x000000160810723c */ /* 0x044ff60000001810 */
[----:B------:R-:W-:Y:S11]  /*55a80*/  @!UPT UIADD3 URZ, URZ, URZ, URZ ;  /* 0x0000003f3f3ff290 */ /* 0x000ff6000fffe03f */
[----:B------:R-:W-:Y:S01]  /*55a90*/  @!UPT UIADD3 URZ, URZ, URZ, URZ ;  /* 0x0000003f3f3ff290 */ /* 0x000fe2000fffe03f */
[----:B------:R-:W-:Y:S04]  /*55aa0*/  STL.64 [R1+0x690], R16 ;  /* 0x0006901001007387 */ /* 0x000fe80000100a00 */
[----:B------:R0:W-:Y:S04]  /*55ab0*/  STL.64 [R1+0x698], R18 ;  /* 0x0006981201007387 */ /* 0x0001e80000100a00 */
[----:B0-----:R-:W4:Y:S04]  /*55ac0*/  LDL.LU.64 R18, [R1+0x3548] ;  /* 0x0035480001127983 */ /* 0x001f280000300a00 */
        /* <DEDUP_REMOVED lines=10> */
[----:B----4-:R-:W-:Y:S03]  /*55b70*/  HMMA.16816.F32 R12, R8, R18, R12 ;  /* 0x00000012080c723c */ /* 0x010fe6000000180c */
[----:B---3--:R0:W-:Y:S04]  /*55b80*/  STL.64 [R1+0x3540], R22 ;  /* 0x0035401601007387 */ /* 0x0081e80000100a00 */
[----:B--2---:R-:W-:Y:S04]  /*55b90*/  STL.64 [R1+0x3538], R20 ;  /* 0x0035381401007387 */ /* 0x004fe80000100a00 */
[----:B0-----:R-:W2:Y:S04]  /*55ba0*/  LDL.LU.64 R22, [R1+0x8] ;  /* 0x0000080001167983 */ /* 0x001ea80000300a00 */
[----:B------:R-:W-:Y:S04]  /*55bb0*/  STL.64 [R1+0x34e8], R26 ;  /* 0x0034e81a01007387 */ /* 0x000fe80000100a00 */
[----:B------:R0:W-:Y:S04]  /*55bc0*/  STL.64 [R1+0x34e0], R24 ;  /* 0x0034e01801007387 */ /* 0x0001e80000100a00 */
[----:B0-----:R-:W3:Y:S04]  /*55bd0*/  LDL.LU R24, [R1+0x2a0] ;  /* 0x0002a00001187983 */ /* 0x001ee80000300800 */
[----:B------:R-:W3:Y:S01]  /*55be0*/  LDL.LU R25, [R1+0x2a4] ;  /* 0x0002a40001197983 */ /* 0x000ee20000300800 */
[----:B------:R-:W-:Y:S01]  /*55bf0*/  IMAD.MOV.U32 R26, RZ, RZ, R2 ;  /* 0x000000ffff1a7224 */ /* 0x000fe200078e0002 */
[----:B------:R-:W-:-:S05]  /*55c00*/  MOV R27, R0 ;  /* 0x00000000001b7202 */ /* 0x000fca0000000f00 */
[----:B------:R0:W-:Y:S01]  /*55c10*/  STL.64 [R1+0x3508], R26 ;  /* 0x0035081a01007387 */ /* 0x0001e20000100a00 */
[----:B--2---:R-:W-:Y:S03]  /*55c20*/  HMMA.16816.F32 R4, R8, R22, R4 ;  /* 0x000000160804723c */ /* 0x004fe60000001804 */
[----:B---3--:R-:W-:Y:S04]  /*55c30*/  STL.64 [R1+0x3500], R24 ;  /* 0x0035001801007387 */ /* 0x008fe80000100a00 */
[----:B0-----:R-:W2:Y:S04]  /*55c40*/  LDL.LU.64 R26, [R1+0x38] ;  /* 0x00003800011a7983 */ /* 0x001ea80000300a00 */
[----:B------:R-:W-:Y:S04]  /*55c50*/  STL.64 [R1+0x680], R12 ;  /* 0x0006800c01007387 */ /* 0x000fe80000100a00 */
[----:B------:R0:W-:Y:S09]  /*55c60*/  STL.64 [R1+0x688], R14 ;  /* 0x0006880e01007387 */ /* 0x0001f20000100a00 */
[----:B------:R-:W-:Y:S01]  /*55c70*/  IMAD.MOV.U32 R2, RZ, RZ, R6 ;  /* 0x000000ffff027224 */ /* 0x000fe200078e0006 */
[----:B------:R-:W-:Y:S01]  /*55c80*/  MOV R0, R7 ;  /* 0x0000000700007202 */ /* 0x000fe20000000f00 */
[----:B0-----:R-:W-:Y:S01]  /*55c90*/  IMAD.MOV.U32 R14, RZ, RZ, R22 ;  /* 0x000000ffff0e7224 */ /* 0x001fe200078e0016 */
[----:B------:R-:W-:-:S02]  /*55ca0*/  MOV R15, R23 ;  /* 0x00000017000f7202 */ /* 0x000fc40000000f00 */
[----:B------:R-:W3:Y:S04]  /*55cb0*/  LDL.LU.64 R22, [R1+0x3540] ;  /* 0x0035400001167983 */ /* 0x000ee80000300a00 */
[----:B------:R-:W3:Y:S04]  /*55cc0*/  LDL.LU.64 R20, [R1+0x3538] ;  /* 0x0035380001147983 */ /* 0x000ee80000300a00 */
[----:B------:R0:W-:Y:S04]  /*55cd0*/  STL.64 [R1+0x670], R4 ;  /* 0x0006700401007387 */ /* 0x0001e80000100a00 */
[----:B------:R-:W3:Y:S04]  /*55ce0*/  LDL.LU.64 R6, [R1+0x3530] ;  /* 0x0035300001067983 */ /* 0x000ee80000300a00 */
[----:B0-----:R-:W4:Y:S04]  /*55cf0*/  LDL.LU R5, [R1+0x3528] ;  /* 0x0035280001057983 */ /* 0x001f280000300800 */
[----:B------:R0:W-:Y:S04]  /*55d00*/  STL.64 [R1+0x34d8], R14 ;  /* 0x0034d80e01007387 */ /* 0x0001e80000100a00 */
[----:B------:R-:W2:Y:S04]  /*55d10*/  LDL.LU R12, [R1+0x220] ;  /* 0x00022000010c7983 */ /* 0x000ea80000300800 */
[----:B------:R-:W2:Y:S04]  /*55d20*/  LDL.LU R13, [R1+0x224] ;  /* 0x00022400010d7983 */ /* 0x000ea80000300800 */
[----:B0-----:R-:W2:Y:S04]  /*55d30*/  LDL.LU R14, [R1+0x228] ;  /* 0x00022800010e7983 */ /* 0x001ea80000300800 */
[----:B------:R-:W2:Y:S01]  /*55d40*/  LDL.LU R15, [R1+0x22c] ;  /* 0x00022c00010f7983 */ /* 0x000ea20000300800 */
[C---:B---3--:R-:W-:Y:S03]  /*55d50*/  HMMA.16816.F32 R20, R8.reuse, R6, R20 ;  /* 0x000000060814723c */ /* 0x048fe60000001814 */
[----:B--2---:R0:W-:Y:S04]  /*55d60*/  STL.64 [R1+0x34f8], R14 ;  /* 0x0034f80e01007387 */ /* 0x0041e80000100a00 */
[----:B------:R-:W-:Y:S04]  /*55d70*/  STL.64 [R1+0x34f0], R12 ;  /* 0x0034f00c01007387 */ /* 0x000fe80000100a00 */
[----:B0-----:R-:W2:Y:S04]  /*55d80*/  LDL.LU.64 R14, [R1+0x58] ;  /* 0x00005800010e7983 */ /* 0x001ea80000300a00 */
[----:B------:R-:W-:Y:S04]  /*55d90*/  STL [R1+0x316c], R0 ;  /* 0x00316c0001007387 */ /* 0x000fe80000100800 */
[----:B------:R-:W-:Y:S04]  /*55da0*/  STL [R1+0x3168], R2 ;  /* 0x0031680201007387 */ /* 0x000fe80000100800 */
[----:B------:R-:W-:Y:S04]  /*55db0*/  STL.64 [R1+0x660], R20 ;  /* 0x0006601401007387 */ /* 0x000fe80000100a00 */
[----:B------:R0:W-:Y:S04]  /*55dc0*/  STL.64 [R1+0x668], R22 ;  /* 0x0006681601007387 */ /* 0x0001e80000100a00 */
[----:B0-----:R-:W3:Y:S04]  /*55dd0*/  LDL.LU.64 R22, [R1+0x3520] ;  /* 0x0035200001167983 */ /* 0x001ee80000300a00 */
[----:B------:R-:W3:Y:S04]  /*55de0*/  LDL.LU.64 R20, [R1+0x3518] ;  /* 0x0035180001147983 */ /* 0x000ee80000300a00 */
[----:B------:R-:W-:Y:S04]  /*55df0*/  STL.64 [R1+0x34b0], R6 ;  /* 0x0034b00601007387 */ /* 0x000fe80000100a00 */
[----:B----4-:R0:W-:Y:S04]  /*55e00*/  STL [R1+0x34a8], R5 ;  /* 0x0034a80501007387 */ /* 0x0101e80000100800 */
[----:B------:R-:W4:Y:S04]  /*55e10*/  LDL.LU R4, [R1+0x290] ;  /* 0x0002900001047983 */ /* 0x000f280000300800 */
[----:B0-----:R-:W4:Y:S04]  /*55e20*/  LDL.LU R5, [R1+0x294] ;  /* 0x0002940001057983 */ /* 0x001f280000300800 */
[----:B------:R-:W4:Y:S04]  /*55e30*/  LDL.LU R6, [R1+0x298] ;  /* 0x0002980001067983 */ /* 0x000f280000300800 */
[----:B------:R-:W4:Y:S01]  /*55e40*/  LDL.LU R7, [R1+0x29c] ;  /* 0x00029c0001077983 */ /* 0x000f220000300800 */
[C---:B---3--:R-:W-:Y:S11]  /*55e50*/  HMMA.16816.F32 R20, R8.reuse, R26, R20 ;  /* 0x0000001a0814723c */ /* 0x048ff60000001814 */
[----:B------:R-:W-:Y:S11]  /*55e60*/  @!UPT UIADD3 URZ, URZ, URZ, URZ ;  /* 0x0000003f3f3ff290 */ /* 0x000ff6000fffe03f */
[----:B------:R-:W-:Y:S01]  /*55e70*/  @!UPT UIADD3 URZ, URZ, URZ, URZ ;  /* 0x0000003f3f3ff290 */ /* 0x000fe2000fffe03f */
[----:B------:R0:W-:Y:S04]  /*55e80*/  STL.64 [R1+0x650], R20 ;  /* 0x0006501401007387 */ /* 0x0001e80000100a00 */
[----:B------:R1:W-:Y:S01]  /*55e90*/  STL.64 [R1+0x658], R22 ;  /* 0x0006581601007387 */ /* 0x0003e20000100a00 */
[----:B0-----:R-:W-:Y:S01]  /*55ea0*/  IMAD.MOV.U32 R21, RZ, RZ, R26 ;  /* 0x000000ffff157224 */ /* 0x001fe200078e001a */
[----:B------:R-:W-:Y:S02]  /*55eb0*/  MOV R20, R27 ;  /* 0x0000001b00147202 */ /* 0x000fe40000000f00 */
[----:B-1----:R-:W4:Y:S04]  /*55ec0*/  LDL.LU.64 R22, [R1+0x3510] ;  /* 0x0035100001167983 */ /* 0x002f280000300a00 */
[----:B------:R-:W3:Y:S04]  /*55ed0*/  LDL.LU.64 R26, [R1+0x3508] ;  /* 0x00350800011a7983 */ /* 0x000ee80000300a00 */
[----:B------:R-:W3:Y:S01]  /*55ee0*/  LDL.LU.64 R24, [R1+0x3500] ;  /* 0x0035000001187983 */ /* 0x000ee20000300a00 */
[----:B--2---:R-:W-:Y:S01]  /*55ef0*/  IMAD.MOV.U32 R17, RZ, RZ, R14 ;  /* 0x000000ffff117224 */ /* 0x004fe200078e000e */
[----:B------:R-:W-:Y:S01]  /*55f00*/  MOV R16, R15 ;  /* 0x0000000f00107202 */ /* 0x000fe20000000f00 */
[----:B---3--:R-:W-:Y:S01]  /*55f10*/  HMMA.16816.F32 R24, R8, R14, R24 ;  /* 0x0000000e0818723c */ /* 0x008fe20000001818 */
[----:B------:R-:W2:Y:S04]  /*55f20*/  LDL.LU.64 R14, [R1+0x34f8] ;  /* 0x0034f800010e7983 */ /* 0x000ea80000300a00 */
[----:B------:R-:W2:Y:S11]  /*55f30*/  LDL.LU.64 R12, [R1+0x34f0] ;  /* 0x0034f000010c7983 */ /* 0x000eb60000300a00 */
[----:B------:R-:W-:Y:S07]  /*55f40*/  @!UPT UIADD3 URZ, URZ, URZ, URZ ;  /* 0x0000003f3f3ff290 */ /* 0x000fee000fffe03f */
[----:B------:R-:W-:Y:S01]  /*55f50*/  STL [R1+0x640], R24 ;  /* 0x0006401801007387 */ /* 0x000fe20000100800 */
[----:B------:R-:W-:-:S03]  /*55f60*/  MOV R2, R26 ;  /* 0x0000001a00027202 */ /* 0x000fc60000000f00 */
[----:B------:R0:W-:Y:S04]  /*55f70*/  STL [R1+0x64c], R27 ;  /* 0x00064c1b01007387 */ /* 0x0001e80000100800 */
[----:B0-----:R-:W2:Y:S01]  /*55f80*/  LDL.LU.64 R26, [R1+0x34e8] ;  /* 0x0034e800011a7983 */ /* 0x001ea20000300a00 */
[----:B------:R-:W-:-:S03]  /*55f90*/  IMAD.MOV.U32 R0, RZ, RZ, R25 ;  /* 0x000000ffff007224 */ /* 0x000fc600078e0019 */
[----:B------:R-:W3:Y:S01]  /*55fa0*/  LDL.LU.64 R24, [R1+0x34e0] ;  /* 0x0034e00001187983 */ /* 0x000ee20000300a00 */
[C---:B----4-:R-:W-:Y:S03]  /*55fb0*/  HMMA.16816.F32 R4, R8.reuse, R22, R4 ;  /* 0x000000160804723c */ /* 0x050fe60000001804 */
[----:B------:R-:W-:Y:S04]  /*55fc0*/  STL.64 [R1+0x34c0], R18 ;  /* 0x0034c01201007387 */ /* 0x000fe80000100a00 */
[----:B------:R0:W-:Y:S04]  /*55fd0*/  STL.64 [R1+0x34b8], R16 ;  /* 0x0034b81001007387 */ /* 0x0001e80000100a00 */
[----:B------:R-:W-:Y:S04]  /*55fe0*/  STL [R1+0x3174], R2 ;  /* 0x0031740201007387 */ /* 0x000fe80000100800 */
[----:B------:R-:W-:Y:S04]  /*55ff0*/  STL [R1+0x3170], R0 ;  /* 0x0031700001007387 */ /* 0x000fe80000100800 */
[----:B0-----:R-:W4:Y:S04]  /*56000*/  LDL.LU R16, [R1+0x100] ;  /* 0x0001000001107983 */ /* 0x001f280000300800 */
[----:B------:R0:W-:Y:S04]  /*56010*/  STL.64 [R1+0x630], R4 ;  /* 0x0006300401007387 */ /* 0x0001e80000100a00 */
[----:B------:R1:W-:Y:S04]  /*56020*/  STL.64 [R1+0x638], R6 ;  /* 0x0006380601007387 */ /* 0x0003e80000100a00 */
[----:B------:R-:W4:Y:S04]  /*56030*/  LDL.LU R17, [R1+0x104] ;  /* 0x0001040001117983 */ /* 0x000f280000300800 */
[----:B------:R-:W4:Y:S04]  /*56040*/  LDL.LU R18, [R1+0x108] ;  /* 0x0001080001127983 */ /* 0x000f280000300800 */
[----:B------:R-:W4:Y:S04]  /*56050*/  LDL.LU R19, [R1+0x10c] ;  /* 0x00010c0001137983 */ /* 0x000f280000300800 */
[----:B0-----:R-:W4:Y:S04]  /*56060*/  LDL.LU R4, [R1+0xe0] ;  /* 0x0000e00001047983 */ /* 0x001f280000300800 */
[----:B------:R-:W4:Y:S04]  /*56070*/  LDL.LU R5, [R1+0xe4] ;  /* 0x0000e40001057983 */ /* 0x000f280000300800 */
[----:B-1----:R-:W4:Y:S04]  /*56080*/  LDL.LU R6, [R1+0xe8] ;  /* 0x0000e80001067983 */ /* 0x002f280000300800 */
[----:B------:R-:W4:Y:S04]  /*56090*/  LDL.LU R7, [R1+0xec] ;  /* 0x0000ec0001077983 */ /* 0x000f280000300800 */
[----:B------:R3:W-:Y:S01]  /*560a0*/  STL.64 [R1+0x3478], R22 ;  /* 0x0034781601007387 */ /* 0x0007e20000100a00 */
[----:B--2---:R-:W-:Y:S03]  /*560b0*/  HMMA.16816.F32 R8, R8, R26, R12 ;  /* 0x0000001a0808723c */ /* 0x004fe6000000180c */
[----:B------:R-:W2:Y:S01]  /*560c0*/  LDL.LU.64 R14, [R1+0x34d8] ;  /* 0x0034d800010e7983 */ /* 0x000ea20000300a00 */
[----:B---3--:R-:W-:Y:S01]  /*560d0*/  IMAD.MOV.U32 R22, RZ, RZ, R25 ;  /* 0x000000ffff167224 */ /* 0x008fe200078e0019 */
[----:B------:R-:W-:-:S02]  /*560e0*/  MOV R23, R24 ;  /* 0x0000001800177202 */ /* 0x000fc40000000f00 */
[----:B------:R-:W-:Y:S01]  /*560f0*/  IMAD.MOV.U32 R13, RZ, RZ, R26 ;  /* 0x000000ffff0d7224 */ /* 0x000fe200078e001a */
[----:B------:R-:W-:Y:S02]  /*56100*/  MOV R12, R27 ;  /* 0x0000001b000c7202 */ /* 0x000fe40000000f00 */
[----:B------:R-:W4:Y:S04]  /*56110*/  LDL.LU.64 R26, [R1+0x34d0] ;  /* 0x0034d000011a7983 */ /* 0x000f280000300a00 */
[----:B------:R-:W4:Y:S10]  /*56120*/  LDL.LU.64 R24, [R1+0x34c8] ;  /* 0x0034c80001187983 */ /* 0x000f340000300a00 */
[----:B------:R-:W-:Y:S01]  /*56130*/  IMAD.MOV.U32 R2, RZ, RZ, R10 ;  /* 0x000000ffff027224 */ /* 0x000fe200078e000a */
[----:B------:R-:W-:Y:S01]  /*56140*/  MOV R0, R11 ;  /* 0x0000000b00007202 */ /* 0x000fe20000000f00 */
[----:B------:R-:W-:Y:S01]  /*56150*/  IMAD.MOV.U32 R10, RZ, RZ, R21 ;  /* 0x000000ffff0a7224 */ /* 0x000fe200078e0015 */
[----:B------:R-:W-:Y:S01]  /*56160*/  MOV R11, R20 ;  /* 0x00000014000b7202 */ /* 0x000fe20000000f00 */
[----:B------:R0:W-:Y:S04]  /*56170*/  STL.64 [R1+0x580], R8 ;  /* 0x0005800801007387 */ /* 0x0001e80000100a00 */
[----:B------:R-:W-:Y:S04]  /*56180*/  STL.64 [R1+0x3490], R12 ;  /* 0x0034900c01007387 */ /* 0x000fe80000100a00 */
[----:B------:R1:W-:Y:S04]  /*56190*/  STL.64 [R1+0x3488], R10 ;  /* 0x0034880a01007387 */ /* 0x0003e80000100a00 */
[----:B0-----:R-:W3:Y:S04]  /*561a0*/  LDL.LU R8, [R1+0x40] ;  /* 0x0000400001087983 */ /* 0x001ee80000300800 */
[----:B------:R-:W3:Y:S04]  /*561b0*/  LDL.LU R9, [R1+0x44] ;  /* 0x0000440001097983 */ /* 0x000ee80000300800 */
[----:B-1----:R-:W2:Y:S04]  /*561c0*/  LDL.LU R10, [R1+0x48] ;  /* 0x00004800010a7983 */ /* 0x002ea80000300800 */
[----:B------:R-:W2:Y:S01]  /*561d0*/  LDL.LU R11, [R1+0x4c] ;  /* 0x00004c00010b7983 */ /* 0x000ea20000300800 */
[----:B----4-:R-:W-:Y:S03]  /*561e0*/  HMMA.16816.F32 R20, R24, R22, R16 ;  /* 0x000000161814723c */ /* 0x010fe60000001810 */
[----:B--2---:R-:W-:Y:S04]  /*561f0*/  STL.64 [R1+0x34a0], R10 ;  /* 0x0034a00a01007387 */ /* 0x004fe80000100a00 */
[----:B---3--:R0:W-:Y:S04]  /*56200*/  STL.64 [R1+0x3498], R8 ;  /* 0x0034980801007387 */ /* 0x0081e80000100a00 */
[----:B0-----:R-:W2:Y:S04]  /*56210*/  LDL.LU R8, [R1+0xb0] ;  /* 0x0000b00001087983 */ /* 0x001ea80000300800 */
[----:B------:R-:W2:Y:S04]  /*56220*/  LDL.LU R9, [R1+0xb4] ;  /* 0x0000b40001097983 */ /* 0x000ea80000300800 */
[----:B------:R-:W2:Y:S04]  /*56230*/  LDL.LU R10, [R1+0xb8] ;  /* 0x0000b800010a7983 */ /* 0x000ea80000300800 */
[----:B------:R-:W2:Y:S04]  /*56240*/  LDL.LU R11, [R1+0xbc] ;  /* 0x0000bc00010b7983 */ /* 0x000ea80000300800 */
[----:B------:R-:W-:Y:S04]  /*56250*/  STL [R1+0x317c], R0 ;  /* 0x00317c0001007387 */ /* 0x000fe80000100800 */
[----:B------:R-:W-:Y:S04]  /*56260*/  STL [R1+0x3178], R2 ;  /* 0x0031780201007387 */ /* 0x000fe80000100800 */
[----:B------:R-:W3:Y:S04]  /*56270*/  LDL.LU.64 R18, [R1+0x34c0] ;  /* 0x0034c00001127983 */ /* 0x000ee80000300a00 */
[----:B------:R-:W4:Y:S04]  /*56280*/  LDL.LU.64 R16, [R1+0x34b8] ;  /* 0x0034b80001107983 */ /* 0x000f280000300a00 */
[----:B------:R-:W-:Y:S04]  /*56290*/  STL.64 [R1+0x560], R20 ;  /* 0x0005601401007387 */ /* 0x000fe80000100a00 */
[----:B------:R4:W-:Y:S02]  /*562a0*/  STL.64 [R1+0x568], R22 ;  /* 0x0005681601007387 */ /* 0x0009e40000100a00 */
[----:B----4-:R-:W-:Y:S01]  /*562b0*/  IMAD.MOV.U32 R22, RZ, RZ, R17 ;  /* 0x000000ffff167224 */ /* 0x010fe200078e0011 */
[----:B------:R-:W-:-:S02]  /*562c0*/  MOV R23, R16 ;  /* 0x0000001000177202 */ /* 0x000fc40000000f00 */
[C---:B---3--:R-:W-:Y:S03]  /*562d0*/  HMMA.16816.F32 R16, R24.reuse, R18, R4 ;  /* 0x000000121810723c */ /* 0x048fe60000001804 */
[----:B------:R0:W-:Y:S04]  /*562e0*/  STL.64 [R1+0x3480], R22 ;  /* 0x0034801601007387 */ /* 0x0001e80000100a00 */
[----:B------:R-:W3:Y:S04]  /*562f0*/  LDL.LU R20, [R1+0xa0] ;  /* 0x0000a00001147983 */ /* 0x000ee80000300800 */
[----:B------:R-:W3:Y:S04]  /*56300*/  LDL.LU R21, [R1+0xa4] ;  /* 0x0000a40001157983 */ /* 0x000ee80000300800 */
[----:B0-----:R-:W3:Y:S04]  /*56310*/  LDL.LU R23, [R1+0xac] ;  /* 0x0000ac0001177983 */ /* 0x001ee80000300800 */
[----:B------:R-:W4:Y:S04]  /*56320*/  LDL.LU.64 R6, [R1+0x34b0] ;  /* 0x0034b00001067983 */ /* 0x000f280000300a00 */
[----:B------:R-:W3:Y:S01]  /*56330*/  LDL.LU R5, [R1+0x34a8] ;  /* 0x0034a80001057983 */ /* 0x000ee20000300800 */
[----:B--2---:R-:W-:Y:S03]  /*56340*/  HMMA.16816.F32 R12, R24, R14, R8 ;  /* 0x0000000e180c723c */ /* 0x004fe60000001808 */
[----:B------:R-:W-:Y:S04]  /*56350*/  STL.64 [R1+0x540], R16 ;  /* 0x0005401001007387 */ /* 0x000fe80000100a00 */
[----:B------:R0:W-:Y:S04]  /*56360*/  STL.64 [R1+0x548], R18 ;  /* 0x0005481201007387 */ /* 0x0001e80000100a00 */
[----:B------:R-:W4:Y:S04]  /*56370*/  LDL.LU.64 R10, [R1+0x34a0] ;  /* 0x0034a000010a7983 */ /* 0x000f280000300a00 */
[----:B------:R-:W4:Y:S01]  /*56380*/  LDL.LU.64 R8, [R1+0x3498] ;  /* 0x0034980001087983 */ /* 0x000f220000300a00 */
[----:B------:R-:W-:-:S03]  /*56390*/  IMAD.MOV.U32 R22, RZ, RZ, R3 ;  /* 0x000000ffff167224 */ /* 0x000fc600078e0003 */
[----:B------:R-:W1:Y:S04]  /*563a0*/  S2R R3, SR_TID.X ;  /* 0x0000000000037919 */ /* 0x000e680000002100 */
[----:B0-----:R-:W0:Y:S01]  /*563b0*/  S2R R19, SR_TID.X ;  /* 0x0000000000137919 */ /* 0x001e220000002100 */
[----:B------:R-:W-:Y:S02]  /*563c0*/  MOV R29, R14 ;  /* 0x0000000e001d7202 */ /* 0x000fe40000000f00 */
[----:B-1----:R-:W-:-:S04]  /*563d0*/  LOP3.LUT R4, R3, 0x7, RZ, 0xc0, !PT ;  /* 0x0000000703047812 */ /* 0x002fc800078ec0ff */
[----:B------:R-:W-:Y:S02]  /*563e0*/  SHF.L.U32 R28, R4, 0x4, RZ ;  /* 0x00000004041c7819 */ /* 0x000fe400000006ff */
[----:B------:R-:W1:Y:S01]  /*563f0*/  S2R R4, SR_TID.X ;  /* 0x0000000000047919 */ /* 0x000e620000002100 */
[----:B------:R-:W-:Y:S02]  /*56400*/  IMAD.MOV.U32 R3, RZ, RZ, R15 ;  /* 0x000000ffff037224 */ /* 0x000fe400078e000f */
[C---:B0-----:R-:W-:Y:S01]  /*56410*/  IMAD.SHL.U32 R18, R19.reuse, 0x100, RZ ;  /* 0x0000010013127824 */ /* 0x041fe200078e00ff */
[----:B------:R0:W-:Y:S04]  /*56420*/  STL.64 [R1+0x530], R12 ;  /* 0x0005300c01007387 */ /* 0x0001e80000100a00 */
[----:B0-----:R-:W2:Y:S04]  /*56430*/  LDL.LU.64 R12, [R1+0x3490] ;  /* 0x00349000010c7983 */ /* 0x001ea80000300a00 */
[----:B------:R-:W-:Y:S04]  /*56440*/  STL [R1+0x30d4], R29 ;  /* 0x0030d41d01007387 */ /* 0x000fe80000100800 */
[----:B------:R0:W-:Y:S01]  /*56450*/  STL [R1+0x30d0], R3 ;  /* 0x0030d00301007387 */ /* 0x0001e20000100800 */
[----:B------:R-:W-:-:S03]  /*56460*/  SHF.L.U32 R19, R19, 0x1, RZ ;  /* 0x0000000113137819 */ /* 0x000fc600000006ff */
[----:B------:R-:W2:Y:S01]  /*56470*/  LDL.LU R17, [R1+0xd4] ;  /* 0x0000d40001117983 */ /* 0x000ea20000300800 */
[C---:B0-----:R-:W-:Y:S02]  /*56480*/  LOP3.LUT R3, R28.reuse, 0xf00, R18, 0xf8, !PT ;  /* 0x00000f001c037812 */ /* 0x041fe400078ef812 */
[----:B------:R-:W-:Y:S01]  /*56490*/  LOP3.LUT R15, R28, 0x30, R19, 0x78, !PT ;  /* 0x000000301c0f7812 */ /* 0x000fe200078e7813 */
[----:B------:R-:W2:Y:S01]  /*564a0*/  LDL.LU R18, [R1+0xd8] ;  /* 0x0000d80001127983 */ /* 0x000ea20000300800 */
[----:B-1----:R-:W-:-:S03]  /*564b0*/  LOP3.LUT R3, R3, 0x10, R4, 0x78, !PT ;  /* 0x0000001003037812 */ /* 0x002fc600078e7804 */
[----:B------:R-:W2:Y:S01]  /*564c0*/  LDL.LU R19, [R1+0xdc] ;  /* 0x0000dc0001137983 */ /* 0x000ea20000300800 */
[----:B------:R-:W-:Y:S01]  /*564d0*/  LOP3.LUT R3, R3, 0x40, RZ, 0x3c, !PT ;  /* 0x0000004003037812 */ /* 0x000fe200078e3cff */
[----:B---3--:R-:W-:Y:S01]  /*564e0*/  IMAD.MOV.U32 R16, RZ, RZ, R5 ;  /* 0x000000ffff107224 */ /* 0x008fe200078e0005 */
[C---:B------:R-:W-:Y:S02]  /*564f0*/  LOP3.LUT R5, R4.reuse, 0x7, RZ, 0xc0, !PT ;  /* 0x0000000704057812 */ /* 0x040fe400078ec0ff */
[----:B------:R-:W-:-:S04]  /*56500*/  LOP3.LUT R4, R4, 0xe0, RZ, 0xc0, !PT ;  /* 0x000000e004047812 */ /* 0x000fc800078ec0ff */
[----:B------:R-:W-:Y:S01]  /*56510*/  LEA R14, R5, R4, 0x2 ;  /* 0x00000004050e7211 */ /* 0x000fe200078e10ff */
[----:B----4-:R-:W-:Y:S01]  /*56520*/  HMMA.16816.F32 R8, R24, R6, R8 ;  /* 0x000000061808723c */ /* 0x010fe20000001808 */
[----:B------:R-:W0:Y:S03]  /*56530*/  LDSM.16.M88.4 R4, [R3+0x40000] ;  /* 0x040000000304783b */ /* 0x000e260000000200 */
[----:B------:R-:W-:-:S05]  /*56540*/  IMAD.U32 R14, R14, 0x40, R15 ;  /* 0x000000400e0e7824 */ /* 0x000fca00078e000f */
[----:B------:R-:W-:Y:S01]  /*56550*/  LOP3.LUT R14, R14, 0x40, RZ, 0x3c, !PT ;  /* 0x000000400e0e7812 */ /* 0x000fe200078e3cff */
[----:B0-----:R-:W-:Y:S11]  /*56560*/  STL.64 [R1+0x3470], R6 ;  /* 0x0034700601007387 */ /* 0x001ff60000100a00 */
[----:B------:R-:W-:Y:S02]  /*56570*/  @!UPT UIADD3 URZ, URZ, URZ, URZ ;  /* 0x0000003f3f3ff290 */ /* 0x000fe4000fffe03f */
[----:B------:R-:W-:Y:S04]  /*56580*/  STL.64 [R1+0x520], R8 ;  /* 0x0005200801007387 */ /* 0x000fe80000100a00 */
[----:B------:R-:W-:Y:S04]  /*56590*/  STL.64 [R1+0x528], R10 ;  /* 0x0005280a01007387 */ /* 0x000fe80000100a00 */
[----:B------:R-:W0:Y:S04]  /*565a0*/  LDSM.16.M88.4 R8, [R14+0x20000] ;  /* 0x020000000e08783b */ /* 0x000e280000000200 */
[----:B------:R1:W-:Y:S04]  /*565b0*/  STL.64 [R1+0x3468], R4 ;  /* 0x0034680401007387 */ /* 0x0003e80000100a00 */
[----:B-1----:R-:W3:Y:S04]  /*565c0*/  LDL.LU R4, [R1+0x90] ;  /* 0x0000900001047983 */ /* 0x002ee80000300800 */
[----:B------:R-:W3:Y:S04]  /*565d0*/  LDL.LU R5, [R1+0x94] ;  /* 0x0000940001057983 */ /* 0x000ee80000300800 */
[----:B------:R-:W3:Y:S04]  /*565e0*/  LDL.LU R6, [R1+0x98] ;  /* 0x0000980001067983 */ /* 0x000ee80000300800 */
[----:B------:R-:W3:Y:S04]  /*565f0*/  LDL.LU R7, [R1+0x9c] ;  /* 0x00009c0001077983 */ /* 0x000ee80000300800 */
[----:B0-----:R-:W-:Y:S04]  /*56600*/  STL.64 [R1+0x40], R8 ;  /* 0x0000400801007387 */ /* 0x001fe80000100a00 */
[----:B------:R0:W-:Y:S04]  /*56610*/  STL.64 [R1+0x48], R10 ;  /* 0x0000480a01007387 */ /* 0x0001e80000100a00 */
[----:B0-----:R-:W4:Y:S02]  /*56620*/  LDL.LU.64 R10, [R1+0x3488] ;  /* 0x00348800010a7983 */ /* 0x001f240000300a00 */
[----:B----4-:R-:W-:Y:S02]  /*56630*/  HMMA.16816.F32 R8, R24, R10, R20 ;  /* 0x0000000a1808723c */ /* 0x010fe40000001814 */
[----:B------:R-:W0:Y:S11]  /*56640*/  LDSM.16.M88.4 R20, [R14+0x24000] ;  /* 0x024000000e14783b */ /* 0x000e360000000200 */
[----:B------:R-:W-:Y:S10]  /*56650*/  @!UPT UIADD3 URZ, URZ, URZ, URZ ;  /* 0x0000003f3f3ff290 */ /* 0x000ff4000fffe03f */
[----:B------:R-:W-:Y:S04]  /*56660*/  STL.64 [R1+0x510], R8 ;  /* 0x0005100801007387 */ /* 0x000fe80000100a00 */
[----:B------:R-:W-:Y:S04]  /*56670*/  STL.64 [R1+0x518], R10 ;  /* 0x0005180a01007387 */ /* 0x000fe80000100a00 */
[----:B0-----:R-:W-:Y:S01]  /*56680*/  STL.64 [R1+0x20], R20 ;  /* 0x0000201401007387 */ /* 0x001fe20000100a00 */
[----:B------:R-:W-:Y:S01]  /*56690*/  MOV R0, R22 ;  /* 0x0000001600007202 */ /* 0x000fe20000000f00 */
[----:B------:R-:W-:-:S02]  /*566a0*/  IMAD.MOV.U32 R2, RZ, RZ, R23 ;  /* 0x000000ffff027224 */ /* 0x000fc400078e0017 */
[----:B------:R0:W-:Y:S04]  /*566b0*/  STL.64 [R1+0x28], R22 ;  /* 0x0000281601007387 */ /* 0x0001e80000100a00 */
[----:B0-----:R-:W3:Y:S01]  /*566c0*/  LDL.LU.64 R22, [R1+0x3480] ;  /* 0x0034800001167983 */ /* 0x001ee20000300a00 */
[----:B------:R-:W-:Y:S01]  /*566d0*/  MOV R9, R20 ;  /* 0x0000001400097202 */ /* 0x000fe20000000f00 */
[----:B------:R-:W-:Y:S02]  /*566e0*/  IMAD.MOV.U32 R8, RZ, RZ, R21 ;  /* 0x000000ffff087224 */ /* 0x000fe400078e0015 */
[----:B------:R-:W-:Y:S04]  /*566f0*/  STL [R1+0x3188], R2 ;  /* 0x0031880201007387 */ /* 0x000fe80000100800 */
[----:B------:R-:W-:Y:S01]  /*56700*/  STL [R1+0x3184], R0 ;  /* 0x0031840001007387 */ /* 0x000fe20000100800 */
[----:B---3--:R-:W-:Y:S03]  /*56710*/  HMMA.16816.F32 R20, R24, R22, R4 ;  /* 0x000000161814723c */ /* 0x008fe60000001804 */
[----:B------:R-:W0:Y:S11]  /*56720*/  LDSM.16.M88.4 R4, [R14+0x28000] ;  /* 0x028000000e04783b */ /* 0x000e360000000200 */
[----:B------:R-:W-:Y:S09]  /*56730*/  @!UPT UIADD3 URZ, URZ, URZ, URZ ;  /* 0x0000003f3f3ff290 */ /* 0x000ff2000fffe03f */
[----:B------:R-:W-:Y:S04]  /*56740*/  STL.64 [R1+0x4f0], R20 ;  /* 0x0004f01401007387 */ /* 0x000fe80000100a00 */
[----:B------:R-:W-:Y:S04]  /*56750*/  STL.64 [R1+0x4f8], R22 ;  /* 0x0004f81601007387 */ /* 0x000fe80000100a00 */
[----:B------:R-:W1:Y:S04]  /*56760*/  LDSM.16.M88.4 R20, [R14+0x2c000] ;  /* 0x02c000000e14783b */ /* 0x000e680000000200 */
[----:B0-----:R0:W-:Y:S04]  /*56770*/  STL.64 [R1+0x10], R4 ;  /* 0x0000100401007387 */ /* 0x0011e80000100a00 */
[----:B------:R3:W-:Y:S04]  /*56780*/  STL.64 [R1+0x18], R6 ;  /* 0x0000180601007387 */ /* 0x0007e80000100a00 */
[----:B0-----:R-:W4:Y:S04]  /*56790*/  LDL.LU R4, [R1+0x80] ;  /* 0x0000800001047983 */ /* 0x001f280000300800 */
[----:B------:R-:W4:Y:S04]  /*567a0*/  LDL.LU R5, [R1+0x84] ;  /* 0x0000840001057983 */ /* 0x000f280000300800 */
[----:B---3--:R-:W4:Y:S04]  /*567b0*/  LDL.LU R6, [R1+0x88] ;  /* 0x0000880001067983 */ /* 0x008f280000300800 */
[----:B------:R-:W4:Y:S04]  /*567c0*/  LDL.LU R7, [R1+0x8c] ;  /* 0x00008c0001077983 */ /* 0x000f280000300800 */
[----:B-1----:R-:W-:Y:S01]  /*567d0*/  STL.64 [R1], R20 ;  /* 0x0000001401007387 */ /* 0x002fe20000100a00 */
[----:B------:R-:W-:-:S03]  /*567e0*/  MOV R29, R23 ;  /* 0x00000017001d7202 */ /* 0x000fc60000000f00 */
[----:B------:R0:W-:Y:S04]  /*567f0*/  STL.64 [R1+0x8], R22 ;  /* 0x0000081601007387 */ /* 0x0001e80000100a00 */
[----:B0-----:R-:W2:Y:S01]  /*56800*/  LDL.LU.64 R22, [R1+0x3478] ;  /* 0x0034780001167983 */ /* 0x001ea20000300a00 */
[----:B------:R-:W-:Y:S01]  /*56810*/  MOV R2, R20 ;  /* 0x0000001400027202 */ /* 0x000fe20000000f00 */
[----:B------:R-:W-:Y:S02]  /*56820*/  IMAD.MOV.U32 R0, RZ, RZ, R21 ;  /* 0x000000ffff007224 */ /* 0x000fe400078e0015 */
[----:B------:R-:W-:Y:S01]  /*56830*/  STL [R1+0x3180], R29 ;  /* 0x0031801d01007387 */ /* 0x000fe20000100800 */
[----:B--2---:R-:W-:Y:S03]  /*56840*/  HMMA.16816.F32 R20, R24, R22, R16 ;  /* 0x000000161814723c */ /* 0x004fe60000001810 */
[----:B------:R-:W2:Y:S11]  /*56850*/  LDL.LU R16, [R1+0x1f0] ;  /* 0x0001f00001107983 */ /* 0x000eb60000300800 */
[----:B------:R-:W-:Y:S09]  /*56860*/  @!UPT UIADD3 URZ, URZ, URZ, URZ ;  /* 0x0000003f3f3ff290 */ /* 0x000ff2000fffe03f */
[----:B------:R-:W-:Y:S04]  /*56870*/  STL.64 [R1+0x4d0], R20 ;  /* 0x0004d01401007387 */ /* 0x000fe80000100a00 */
[----:B------:R-:W-:Y:S04]  /*56880*/  STL.64 [R1+0x4d8], R22 ;  /* 0x0004d81601007387 */ /* 0x000fe80000100a00 */
[----:B------:R-:W2:Y:S04]  /*56890*/  LDL.LU R17, [R1+0x1f4] ;  /* 0x0001f40001117983 */ /* 0x000ea80000300800 */
[----:B------:R-:W3:Y:S04]  /*568a0*/  LDL.LU R18, [R1+0x1f8] ;  /* 0x0001f80001127983 */ /* 0x000ee80000300800 */
[----:B------:R-:W3:Y:S01]  /*568b0*/  LDL.LU R19, [R1+0x1fc] ;  /* 0x0001fc0001137983 */ /* 0x000ee20000300800 */
[----:B------:R-:W-:Y:S01]  /*568c0*/  MOV R10, R13 ;  /* 0x0000000d000a7202 */ /* 0x000fe20000000f00 */
[----:B------:R-:W-:-:S02]  /*568d0*/  IMAD.MOV.U32 R11, RZ, RZ, R12 ;  /* 0x000000ffff0b7224 */ /* 0x000fc400078e000c */
[----:B------:R-:W-:Y:S04]  /*568e0*/  LDSM.16.M88.4 R20, [R14+0x30000] ;  /* 0x030000000e14783b */ /* 0x000fe80000000200 */
[----:B---3--:R-:W-:Y:S04]  /*568f0*/  STL.64 [R1+0x3408], R18 ;  /* 0x0034081201007387 */ /* 0x008fe80000100a00 */
        /* <DEDUP_REMOVED lines=13> */
[----:B0-----:R-:W2:Y:S04]  /*569d0*/  LDL.64 R16, [R1+0x10] ;  /* 0x0000100001107983 */ /* 0x001ea80000100a00 */
[----:B--2---:R0:W-:Y:S02]  /*569e0*/  STL.64 [R1+0x3438], R16 ;  /* 0x0034381001007387 */ /* 0x0041e40000100a00 */
[----:B0-----:R-:W-:Y:S01]  /*569f0*/  IMAD.MOV.U32 R16, RZ, RZ, R9 ;  /* 0x000000ffff107224 */ /* 0x001fe200078e0009 */
[----:B------:R-:W-:-:S02]  /*56a00*/  MOV R17, R8 ;  /* 0x0000000800117202 */ /* 0x000fc40000000f00 */
[----:B----4-:R-:W-:Y:S03]  /*56a10*/  HMMA.16816.F32 R8, R24, R10, R4 ;  /* 0x0000000a1808723c */ /* 0x010fe60000001804 */
[----:B------:R0:W-:Y:S04]  /*56a20*/  STL.64 [R1+0x3450], R16 ;  /* 0x0034501001007387 */ /* 0x0001e80000100a00 */
[----:B------:R-:W-:Y:S01]  /*56a30*/  IMAD.MOV.U32 R24, RZ, RZ, R2 ;  /* 0x000000ffff187224 */ /* 0x000fe200078e0002 */
[----:B------:R-:W-:Y:S01]  /*56a40*/  MOV R25, R0 ;  /* 0x0000000000197202 */ /* 0x000fe20000000f00 */
[----:B0-----:R-:W2:Y:S04]  /*56a50*/  LDL.64 R16, [R1+0x40] ;  /* 0x0000400001107983 */ /* 0x001ea80000100a00 */
[----:B------:R-:W3:Y:S04]  /*56a60*/  LDL.LU.64 R6, [R1+0x3470] ;  /* 0x0034700001067983 */ /* 0x000ee80000300a00 */
[----:B------:R-:W3:Y:S06]  /*56a70*/  LDL.LU.64 R4, [R1+0x3468] ;  /* 0x0034680001047983 */ /* 0x000eec0000300a00 */
[----:B------:R-:W-:Y:S04]  /*56a80*/  STL.64 [R1+0x4a0], R8 ;  /* 0x0004a00801007387 */ /* 0x000fe80000100a00 */
[----:B------:R-:W-:Y:S04]  /*56a90*/  STL.64 [R1+0x4a8], R10 ;  /* 0x0004a80a01007387 */ /* 0x000fe80000100a00 */
[----:B------:R0:W-:Y:S04]  /*56aa0*/  STL.64 [R1+0x3430], R24 ;  /* 0x0034301801007387 */ /* 0x0001e80000100a00 */
[----:B------:R-:W1:Y:S04]  /*56ab0*/  LDSM.16.M88.4 R8, [R14+0x34000] ;  /* 0x034000000e08783b */ /* 0x000e680000000200 */
        /* <DEDUP_REMOVED lines=12> */
[----:B0-----:R-:W3:Y:S04]  /*56b80*/  LDL.LU R24, [R1+0xc0] ;  /* 0x0000c00001187983 */ /* 0x001ee80000300800 */
[----:B------:R-:W3:Y:S04]  /*56b90*/  LDL.LU R25, [R1+0xc4] ;  /* 0x0000c40001197983 */ /* 0x000ee80000300800 */
[----:B------:R-:W3:Y:S04]  /*56ba0*/  LDL.LU R26, [R1+0xc8] ;  /* 0x0000c800011a7983 */ /* 0x000ee80000300800 */
[----:B------:R-:W3:Y:S01]  /*56bb0*/  LDL.LU R27, [R1+0xcc] ;  /* 0x0000cc00011b7983 */ /* 0x000ee20000300800 */
[----:B------:R-:W-:Y:S01]  /*56bc0*/  IMAD.MOV.U32 R13, RZ, RZ, R16 ;  /* 0x000000ffff0d7224 */ /* 0x000fe200078e0010 */
[----:B------:R-:W-:-:S02]  /*56bd0*/  MOV R12, R17 ;  /* 0x00000011000c7202 */ /* 0x000fc40000000f00 */
[----:B-1----:R-:W-:Y:S04]  /*56be0*/  STL [R1+0x3034], R10 ;  /* 0x0030340a01007387 */ /* 0x002fe80000100800 */
[----:B------:R-:W-:Y:S04]  /*56bf0*/  STL.64 [R1+0x30], R20 ;  /* 0x0000301401007387 */ /* 0x000fe80000100a00 */
[----:B------:R-:W-:Y:S04]  /*56c00*/  STL.64 [R1+0x38], R22 ;  /* 0x0000381601007387 */ /* 0x000fe80000100a00 */
[----:B------:R-:W-:Y:S01]  /*56c10*/  STL [R1+0x3030], R11 ;  /* 0x0030300b01007387 */ /* 0x000fe20000100800 */
[C---:B---3--:R-:W-:Y:S03]  /*56c20*/  HMMA.16816.F32 R24, R4.reuse, R16, R24 ;  /* 0x000000100418723c */ /* 0x048fe60000001818 */
[----:B------:R-:W0:Y:S11]  /*56c30*/  LDSM.16.M88.4 R16, [R14+0x38000] ;  /* 0x038000000e10783b */ /* 0x000e360000000200 */
[----:B------:R-:W-:Y:S09]  /*56c40*/  @!UPT UIADD3 URZ, URZ, URZ, URZ ;  /* 0x0000003f3f3ff290 */ /* 0x000ff2000fffe03f */
[----:B------:R-:W-:Y:S04]  /*56c50*/  STL.64 [R1+0x490], R24 ;  /* 0x0004901801007387 */ /* 0x000fe80000100a00 */
[----:B------:R1:W-:Y:S04]  /*56c60*/  STL.64 [R1+0x498], R26 ;  /* 0x0004981a01007387 */ /* 0x0003e80000100a00 */
[----:B-1----:R-:W2:Y:S04]  /*56c70*/  LDL.LU.64 R26, [R1+0x3460] ;  /* 0x00346000011a7983 */ /* 0x002ea80000300a00 */
[----:B------:R-:W2:Y:S04]  /*56c80*/  LDL.LU.64 R24, [R1+0x3458] ;  /* 0x0034580001187983 */ /* 0x000ea80000300a00 */
[----:B0-----:R0:W-:Y:S04]  /*56c90*/  STL.64 [R1+0x60], R16 ;  /* 0x0000601001007387 */ /* 0x0011e80000100a00 */
[----:B------:R2:W-:Y:S04]  /*56ca0*/  STL.64 [R1+0x68], R18 ;  /* 0x0000681201007387 */ /* 0x0005e80000100a00 */
[----:B0-----:R-:W2:Y:S02]  /*56cb0*/  LDL.LU.64 R16, [R1+0x3450] ;  /* 0x0034500001107983 */ /* 0x001ea40000300a00 */
[----:B--2---:R-:W-:Y:S02]  /*56cc0*/  HMMA.16816.F32 R16, R4, R16, R24 ;  /* 0x000000100410723c */ /* 0x004fe40000001818 */
[----:B------:R-:W2:Y:S04]  /*56cd0*/  LDL.LU.64 R26, [R1+0x3448] ;  /* 0x00344800011a7983 */ /* 0x000ea80000300a00 */
[----:B------:R-:W2:Y:S11]  /*56ce0*/  LDL.LU.64 R24, [R1+0x3440] ;  /* 0x0034400001187983 */ /* 0x000eb60000300a00 */
[----:B------:R-:W-:Y:S06]  /*56cf0*/  @!UPT UIADD3 URZ, URZ, URZ, URZ ;  /* 0x0000003f3f3ff290 */ /* 0x000fec000fffe03f */
[----:B------:R-:W-:Y:S04]  /*56d00*/  STL.64 [R1+0x480], R16 ;  /* 0x0004801001007387 */ /* 0x000fe80000100a00 */
[----:B------:R-:W-:Y:S04]  /*56d10*/  STL.64 [R1+0x488], R18 ;  /* 0x0004881201007387 */ /* 0x000fe80000100a00 */
[----:B------:R-:W0:Y:S04]  /*56d20*/  LDSM.16.M88.4 R16, [R14+0x3c000] ;  /* 0x03c000000e10783b */ /* 0x000e280000000200 */
[----:B0-----:R0:W-:Y:S01]  /*56d30*/  STL.64 [R1+0x70], R16 ;  /* 0x0000701001007387 */ /* 0x0011e20000100a00 */
[----:B------:R-:W-:Y:S01]  /*56d40*/  IMAD.MOV.U32 R28, RZ, RZ, R16 ;  /* 0x000000ffff1c7224 */ /* 0x000fe200078e0010 */
[----:B------:R-:W-:-:S02]  /*56d50*/  MOV R29, R17 ;  /* 0x00000011001d7202 */ /* 0x000fc40000000f00 */
[----:B------:R-:W-:Y:S04]  /*56d60*/  STL.64 [R1+0x78], R18 ;  /* 0x0000781201007387 */ /* 0x000fe80000100a00 */
[----:B0-----:R-:W2:Y:S02]  /*56d70*/  LDL.LU.64 R16, [R1+0x3438] ;  /* 0x0034380001107983 */ /* 0x001ea40000300a00 */
[C---:B--2---:R-:W-:Y:S01]  /*56d80*/  HMMA.16816.F32 R24, R4.reuse, R16, R24 ;  /* 0x000000100418723c */ /* 0x044fe20000001818 */
[----:B------:R-:W-:Y:S01]  /*56d90*/  IMAD.MOV.U32 R11, RZ, RZ, R16 ;  /* 0x000000ffff0b7224 */ /* 0x000fe200078e0010 */
[----:B------:R-:W-:Y:S11]  /*56da0*/  MOV R10, R17 ;  /* 0x00000011000a7202 */ /* 0x000ff60000000f00 */
[----:B------:R-:W-:Y:S10]  /*56db0*/  @!UPT UIADD3 URZ, URZ, URZ, URZ ;  /* 0x0000003f3f3ff290 */ /* 0x000ff4000fffe03f */
[----:B------:R0:W-:Y:S04]  /*56dc0*/  STL.64 [R1+0x470], R24 ;  /* 0x0004701801007387 */ /* 0x0001e80000100a00 */
[----:B------:R1:W-:Y:S04]  /*56dd0*/  STL.64 [R1+0x478], R26 ;  /* 0x0004781a01007387 */ /* 0x0003e80000100a00 */
[----:B0-----:R-:W1:Y:S04]  /*56de0*/  LDL.LU.64 R24, [R1+0x3430] ;  /* 0x0034300001187983 */ /* 0x001e680000300a00 */
[----:B------:R-:W1:Y:S04]  /*56df0*/  LDL.LU.64 R18, [R1+0x3428] ;  /* 0x0034280001127983 */ /* 0x000e680000300a00 */
[----:B------:R-:W1:Y:S02]  /*56e00*/  LDL.LU.64 R16, [R1+0x3420] ;  /* 0x0034200001107983 */ /* 0x000e640000300a00 */
[C---:B-1----:R-:W-:Y:S02]  /*56e10*/  HMMA.16816.F32 R24, R4.reuse, R24, R16 ;  /* 0x000000180418723c */ /* 0x042fe40000001810 */
[----:B------:R-:W2:Y:S04]  /*56e20*/  LDL.LU.64 R18, [R1+0x3418] ;  /* 0x0034180001127983 */ /* 0x000ea80000300a00 */
[----:B------:R-:W2:Y:S11]  /*56e30*/  LDL.LU.64 R16, [R1+0x3410] ;  /* 0x0034100001107983 */ /* 0x000eb60000300a00 */
[----:B------:R-:W-:Y:S06]  /*56e40*/  @!UPT UIADD3 URZ, URZ, URZ, URZ ;  /* 0x0000003f3f3ff290 */ /* 0x000fec000fffe03f */
        /* <DEDUP_REMOVED lines=20> */
[----:B------:R2:W-:Y:S04]  /*56f90*/  STL.64 [R1+0x3380], R20 ;  /* 0x0033801401007387 */ /* 0x0005e80000100a00 */
[----:B------:R-:W-:Y:S01]  /*56fa0*/  STL.64 [R1+0x33d8], R8 ;  /* 0x0033d80801007387 */ /* 0x000fe20000100a00 */
[C---:B--2---:R-:W-:Y:S03]  /*56fb0*/  HMMA.16816.F32 R20, R4.reuse, R8, R16 ;  /* 0x000000080414723c */ /* 0x044fe60000001810 */
[----:B------:R-:W0:Y:S11]  /*56fc0*/  LDSM.16.M88.4 R16, [R3+0x43000] ;  /* 0x043000000310783b */ /* 0x000e360000000200 */
[----:B------:R-:W-:Y:S09]  /*56fd0*/  @!UPT UIADD3 URZ, URZ, URZ, URZ ;  /* 0x0000003f3f3ff290 */ /* 0x000ff2000fffe03f */
[----:B------:R-:W-:Y:S04]  /*56fe0*/  STL.64 [R1+0x430], R20 ;  /* 0x0004301401007387 */ /* 0x000fe80000100a00 */
[----:B------:R-:W-:Y:S04]  /*56ff0*/  STL.64 [R1+0x438], R22 ;  /* 0x0004381601007387 */ /* 0x000fe80000100a00 */
[----:B0-----:R-:W-:Y:S04]  /*57000*/  STL.64 [R1+0x32f0], R18 ;  /* 0x0032f01201007387 */ /* 0x001fe80000100a00 */
[----:B------:R0:W-:Y:S04]  /*57010*/  STL.64 [R1+0x32e8], R16 ;  /* 0x0032e81001007387 */ /* 0x0001e80000100a00 */
[----:B0-----:R-:W3:Y:S02]  /*57020*/  LDL.64 R16, [R1+0x60] ;  /* 0x0000600001107983 */ /* 0x001ee40000100a00 */
[----:B---3--:R-:W-:Y:S02]  /*57030*/  HMMA.16816.F32 R20, R4, R16, R24 ;  /* 0x000000100414723c */ /* 0x008fe40000001818 */
[----:B------:R-:W2:Y:S11]  /*57040*/  LDL.LU R24, [R1+0x610] ;  /* 0x0006100001187983 */ /* 0x000eb60000300800 */
[----:B------:R-:W-:Y:S10]  /*57050*/  @!UPT UIADD3 URZ, URZ, URZ, URZ ;  /* 0x0000003f3f3ff290 */ /* 0x000ff4000fffe03f */
[----:B------:R0:W-:Y:S04]  /*57060*/  STL.64 [R1+0x420], R20 ;  /* 0x0004201401007387 */ /* 0x0001e80000100a00 */
[----:B------:R1:W-:Y:S04]  /*57070*/  STL.64 [R1+0x428], R22 ;  /* 0x0004281601007387 */ /* 0x0003e80000100a00 */
[----:B------:R-:W2:Y:S04]  /*57080*/  LDL.LU R25, [R1+0x614] ;  /* 0x0006140001197983 */ /* 0x000ea80000300800 */
[----:B------:R-:W2:Y:S04]  /*57090*/  LDL.LU R26, [R1+0x618] ;  /* 0x00061800011a7983 */ /* 0x000ea80000300800 */
[----:B------:R-:W2:Y:S04]  /*570a0*/  LDL.LU R27, [R1+0x61c] ;  /* 0x00061c00011b7983 */ /* 0x000ea80000300800 */
[----:B0-----:R-:W3:Y:S04]  /*570b0*/  LDL.LU R20, [R1+0x6c0] ;  /* 0x0006c00001147983 */ /* 0x001ee80000300800 */
[----:B------:R-:W3:Y:S04]  /*570c0*/  LDL.LU R21, [R1+0x6c4] ;  /* 0x0006c40001157983 */ /* 0x000ee80000300800 */
[----:B-1----:R-:W4:Y:S04]  /*570d0*/  LDL.LU R22, [R1+0x6c8] ;  /* 0x0006c80001167983 */ /* 0x002f280000300800 */
[----:B------:R-:W4:Y:S04]  /*570e0*/  LDL.LU R23, [R1+0x6cc] ;  /* 0x0006cc0001177983 */ /* 0x000f280000300800 */
        /* <DEDUP_REMOVED lines=8> */
[----:B------:R-:W3:Y:S01]  /*57170*/  LDL.64 R8, [R1+0x20] ;  /* 0x0000200001087983 */ /* 0x000ee20000100a00 */
[----:B0-----:R-:W-:Y:S01]  /*57180*/  IMAD.MOV.U32 R20, RZ, RZ, R11 ;  /* 0x000000ffff147224 */ /* 0x001fe200078e000b */
[----:B------:R-:W-:-:S02]  /*57190*/  MOV R21, R10 ;  /* 0x0000000a00157202 */ /* 0x000fc40000000f00 */
        /* <DEDUP_REMOVED lines=8> */
[----:B------:R-:W4:Y:S04]  /*57220*/  LDL.LU R22, [R1+0x6f8] ;  /* 0x0006f80001167983 */ /* 0x000f280000300800 */
[----:B------:R-:W4:Y:S04]  /*57230*/  LDL.LU R23, [R1+0x6fc] ;  /* 0x0006fc0001177983 */ /* 0x000f280000300800 */
[----:B------:R0:W-:Y:S02]  /*57240*/  STL.64 [R1+0x33a0], R16 ;  /* 0x0033a01001007387 */ /* 0x0001e40000100a00 */
[----:B0-----:R-:W-:Y:S01]  /*57250*/  IMAD.MOV.U32 R16, RZ, RZ, R13 ;  /* 0x000000ffff107224 */ /* 0x001fe200078e000d */
[----:B------:R-:W-:-:S02]  /*57260*/  MOV R17, R12 ;  /* 0x0000000c00117202 */ /* 0x000fc40000000f00 */
[----:B------:R-:W0:Y:S04]  /*57270*/  LDSM.16.M88.4 R12, [R3+0x44000] ;  /* 0x04400000030c783b */ /* 0x000e280000000200 */
[----:B0-----:R-:W-:Y:S04]  /*57280*/  STL.64 [R1+0x3270], R14 ;  /* 0x0032700e01007387 */ /* 0x001fe80000100a00 */
[----:B------:R0:W-:Y:S02]  /*57290*/  STL.64 [R1+0x3268], R12 ;  /* 0x0032680c01007387 */ /* 0x0001e40000100a00 */
[----:B0-----:R-:W-:Y:S01]  /*572a0*/  IMAD.MOV.U32 R12, RZ, RZ, R28 ;  /* 0x000000ffff0c7224 */ /* 0x001fe200078e001c */
[----:B------:R-:W-:Y:S01]  /*572b0*/  MOV R13, R29 ;  /* 0x0000001d000d7202 */ /* 0x000fe20000000f00 */
[----:B------:R-:W3:Y:S06]  /*572c0*/  LDL.LU R28, [R1+0x33f8] ;  /* 0x0033f800011c7983 */ /* 0x000eec0000300800 */
[----:B--2---:R-:W-:Y:S01]  /*572d0*/  HMMA.16816.F32 R12, R4, R12, R24 ;  /* 0x0000000c040c723c */ /* 0x004fe20000001818 */
[----:B------:R-:W3:Y:S04]  /*572e0*/  LDL.LU.64 R26, [R1+0x33f0] ;  /* 0x0033f000011a7983 */ /* 0x000ee80000300a00 */
[----:B------:R-:W3:Y:S04]  /*572f0*/  LDL.LU.64 R24, [R1+0x33e8] ;  /* 0x0033e80001187983 */ /* 0x000ee80000300a00 */
[----:B------:R-:W0:Y:S11]  /*57300*/  LDSM.16.M88.4 R4, [R3+0x45000] ;  /* 0x045000000304783b */ /* 0x000e360000000200 */
[----:B------:R-:W-:Y:S03]  /*57310*/  @!UPT UIADD3 URZ, URZ, URZ, URZ ;  /* 0x0000003f3f3ff290 */ /* 0x000fe6000fffe03f */
[----:B------:R1:W-:Y:S04]  /*57320*/  STL.64 [R1+0x3e0], R12 ;  /* 0x0003e00c01007387 */ /* 0x0003e80000100a00 */
[----:B------:R2:W-:Y:S04]  /*57330*/  STL.64 [R1+0x3e8], R14 ;  /* 0x0003e80e01007387 */ /* 0x0005e80000100a00 */
[----:B-1----:R-:W3:Y:S04]  /*57340*/  LDL.LU R12, [R1+0x240] ;  /* 0x00024000010c7983 */ /* 0x002ee80000300800 */
[----:B------:R-:W3:Y:S04]  /*57350*/  LDL.LU R13, [R1+0x244] ;  /* 0x00024400010d7983 */ /* 0x000ee80000300800 */
[----:B--2---:R-:W2:Y:S04]  /*57360*/  LDL.LU R14, [R1+0x248] ;  /* 0x00024800010e7983 */ /* 0x004ea80000300800 */
[----:B------:R-:W2:Y:S04]  /*57370*/  LDL.LU R15, [R1+0x24c] ;  /* 0x00024c00010f7983 */ /* 0x000ea80000300800 */
[----:B--2---:R-:W-:Y:S04]  /*57380*/  STL.64 [R1+0x3310], R14 ;  /* 0x0033100e01007387 */ /* 0x004fe80000100a00 */
[----:B---3--:R1:W-:Y:S02]  /*57390*/  STL.64 [R1+0x3308], R12 ;  /* 0x0033080c01007387 */ /* 0x0083e40000100a00 */
[----:B-1----:R-:W-:Y:S01]  /*573a0*/  IMAD.MOV.U32 R12, RZ, RZ, R2 ;  /* 0x000000ffff0c7224 */ /* 0x002fe200078e0002 */
[----:B------:R-:W-:-:S05]  /*573b0*/  MOV R13, R0 ;  /* 0x00000000000d7202 */ /* 0x000fca0000000f00 */
[----:B------:R1:W-:Y:S04]  /*573c0*/  STL.64 [R1+0x33c8], R12 ;  /* 0x0033c80c01007387 */ /* 0x0003e80000100a00 */
[----:B-1----:R-:W2:Y:S04]  /*573d0*/  LDL.LU R12, [R1+0x6e0] ;  /* 0x0006e000010c7983 */ /* 0x002ea80000300800 */
[----:B------:R-:W2:Y:S04]  /*573e0*/  LDL.LU R13, [R1+0x6e4] ;  /* 0x0006e400010d7983 */ /* 0x000ea80000300800 */
[----:B------:R-:W2:Y:S04]  /*573f0*/  LDL.LU R14, [R1+0x6e8] ;  /* 0x0006e800010e7983 */ /* 0x000ea80000300800 */
[----:B------:R-:W2:Y:S04]  /*57400*/  LDL.LU R15, [R1+0x6ec] ;  /* 0x0006ec00010f7983 */ /* 0x000ea80000300800 */
[----:B0-----:R-:W-:Y:S04]  /*57410*/  STL.64 [R1+0x3200], R6 ;  /* 0x0032000601007387 */ /* 0x001fe80000100a00 */
[----:B------:R0:W-:Y:S04]  /*57420*/  STL.64 [R1+0x31f8], R4 ;  /* 0x0031f80401007387 */ /* 0x0001e80000100a00 */
[----:B0-----:R-:W3:Y:S01]  /*57430*/  LDL.64 R4, [R1+0x70] ;  /* 0x0000700001047983 */ /* 0x001ee20000100a00 */
[C---:B------:R-:W-:Y:S03]  /*57440*/  HMMA.16816.F32 R16, R24.reuse, R16, R8 ;  /* 0x000000101810723c */ /* 0x040fe60000001808 */
[----:B---3--:R0:W-:Y:S04]  /*57450*/  STL.64 [R1+0x3390], R4 ;  /* 0x0033900401007387 */ /* 0x0081e80000100a00 */
[----:B0-----:R-:W3:Y:S04]  /*57460*/  LDL.64 R4, [R1] ;  /* 0x0000000001047983 */ /* 0x001ee80000100a00 */
[----:B------:R-:W4:Y:S11]  /*57470*/  LDL.LU.64 R8, [R1+0x33e0] ;  /* 0x0033e00001087983 */ /* 0x000f360000300a00 */
[----:B------:R-:W-:Y:S01]  /*57480*/  @!UPT UIADD3 URZ, URZ, URZ, URZ ;  /* 0x0000003f3f3ff290 */ /* 0x000fe2000fffe03f */
[----:B------:R0:W-:Y:S04]  /*57490*/  STL.64 [R1+0x3d0], R16 ;  /* 0x0003d01001007387 */ /* 0x0001e80000100a00 */
[----:B------:R1:W-:Y:S04]  /*574a0*/  STL.64 [R1+0x3d8], R18 ;  /* 0x0003d81201007387 */ /* 0x0003e80000100a00 */
[----:B0-----:R-:W2:Y:S04]  /*574b0*/  LDL.LU R16, [R1+0x6b0] ;  /* 0x0006b00001107983 */ /* 0x001ea80000300800 */
[----:B------:R-:W2:Y:S04]  /*574c0*/  LDL.LU R17, [R1+0x6b4] ;  /* 0x0006b40001117983 */ /* 0x000ea80000300800 */
[----:B-1----:R-:W2:Y:S04]  /*574d0*/  LDL.LU R18, [R1+0x6b8] ;  /* 0x0006b80001127983 */ /* 0x002ea80000300800 */
[----:B------:R-:W2:Y:S01]  /*574e0*/  LDL.LU R19, [R1+0x6bc] ;  /* 0x0006bc0001137983 */ /* 0x000ea20000300800 */
[----:B----4-:R-:W-:Y:S01]  /*574f0*/  HMMA.16816.F32 R20, R24, R8, R20 ;  /* 0x000000081814723c */ /* 0x010fe20000001814 */
[----:B------:R-:W-:Y:S01]  /*57500*/  IMAD.MOV.U32 R29, RZ, RZ, R8 ;  /* 0x000000ffff1d7224 */ /* 0x000fe200078e0008 */
[----:B------:R-:W-:-:S02]  /*57510*/  MOV R3, R9 ;  /* 0x0000000900037202 */ /* 0x000fc40000000f00 */
[----:B------:R-:W4:Y:S11]  /*57520*/  LDL.LU.64 R8, [R1+0x33d8] ;  /* 0x0033d80001087983 */ /* 0x000f360000300a00 */
[----:B------:R-:W-:Y:S08]  /*57530*/  @!UPT UIADD3 URZ, URZ, URZ, URZ ;  /* 0x0000003f3f3ff290 */ /* 0x000ff0000fffe03f */
[----:B------:R0:W-:Y:S01]  /*57540*/  STL [R1+0x3c0], R20 ;  /* 0x0003c01401007387 */ /* 0x0001e20000100800 */
[----:B------:R-:W-:-:S03]  /*57550*/  IMAD.MOV.U32 R10, RZ, RZ, R21 ;  /* 0x000000ffff0a7224 */ /* 0x000fc600078e0015 */
[----:B------:R2:W-:Y:S04]  /*57560*/  STL [R1+0x3cc], R23 ;  /* 0x0003cc1701007387 */ /* 0x0005e80000100800 */
[----:B0-----:R-:W2:Y:S01]  /*57570*/  LDL.LU.64 R20, [R1+0x33d0] ;  /* 0x0033d00001147983 */ /* 0x001ea20000300a00 */
[----:B------:R-:W-:Y:S02]  /*57580*/  MOV R11, R22 ;  /* 0x00000016000b7202 */ /* 0x000fe40000000f00 */
[C---:B--2---:R-:W-:Y:S01]  /*57590*/  HMMA.16816.F32 R20, R24.reuse, R20, R12 ;  /* 0x000000141814723c */ /* 0x044fe2000000180c */
[----:B------:R-:W2:Y:S11]  /*575a0*/  LDL.LU.64 R12, [R1+0x33c8] ;  /* 0x0033c800010c7983 */ /* 0x000eb60000300a00 */
[----:B------:R-:W-:Y:S11]  /*575b0*/  @!UPT UIADD3 URZ, URZ, URZ, URZ ;  /* 0x0000003f3f3ff290 */ /* 0x000ff6000fffe03f */
[----:B------:R-:W-:Y:S04]  /*575c0*/  STL.64 [R1+0x3b0], R20 ;  /* 0x0003b01401007387 */ /* 0x000fe80000100a00 */
[----:B------:R0:W-:Y:S04]  /*575d0*/  STL.64 [R1+0x3b8], R22 ;  /* 0x0003b81601007387 */ /* 0x0001e80000100a00 */
[----:B0-----:R-:W3:Y:S04]  /*575e0*/  LDL.LU.64 R22, [R1+0x33c0] ;  /* 0x0033c00001167983 */ /* 0x001ee80000300a00 */
[----:B------:R-:W3:Y:S02]  /*575f0*/  LDL.LU.64 R20, [R1+0x33b8] ;  /* 0x0033b80001147983 */ /* 0x000ee40000300a00 */
[----:B---3--:R-:W-:Y:S11]  /*57600*/  HMMA.16816.F32 R20, R24, R4, R20 ;  /* 0x000000041814723c */ /* 0x008ff60000001814 */
[----:B------:R-:W-:Y:S11]  /*57610*/  @!UPT UIADD3 URZ, URZ, URZ, URZ ;  /* 0x0000003f3f3ff290 */ /* 0x000ff6000fffe03f */
[----:B------:R-:W-:Y:S01]  /*57620*/  @!UPT UIADD3 URZ, URZ, URZ, URZ ;  /* 0x0000003f3f3ff290 */ /* 0x000fe2000fffe03f */
[----:B------:R-:W-:Y:S04]  /*57630*/  STL.64 [R1+0x3a0], R20 ;  /* 0x0003a01401007387 */ /* 0x000fe80000100a00 */
[----:B------:R0:W-:Y:S04]  /*57640*/  STL.64 [R1+0x3a8], R22 ;  /* 0x0003a81601007387 */ /* 0x0001e80000100a00 */
[----:B0-----:R-:W3:Y:S04]  /*57650*/  LDL.LU.64 R22, [R1+0x33b0] ;  /* 0x0033b00001167983 */ /* 0x001ee80000300a00 */
[----:B------:R-:W3:Y:S01]  /*57660*/  LDL.LU.64 R20, [R1+0x33a8] ;  /* 0x0033a80001147983 */ /* 0x000ee20000300a00 */
[----:B------:R-:W-:Y:S01]  /*57670*/  IMAD.MOV.U32 R2, RZ, RZ, R4 ;  /* 0x000000ffff027224 */ /* 0x000fe200078e0004 */
[----:B------:R-:W-:-:S02]  /*57680*/  MOV R0, R5 ;  /* 0x0000000500007202 */ /* 0x000fc40000000f00 */
[----:B--2---:R0:W-:Y:S01]  /*57690*/  STL.64 [R1+0x3328], R12 ;  /* 0x0033280c01007387 */ /* 0x0041e20000100a00 */
[C---:B---3--:R-:W-:Y:S03]  /*576a0*/  HMMA.16816.F32 R4, R24.reuse, R12, R20 ;  /* 0x0000000c1804723c */ /* 0x048fe60000001814 */
[----:B0-----:R-:W2:Y:S11]  /*576b0*/  LDL.LU R12, [R1+0x5c0] ;  /* 0x0005c000010c7983 */ /* 0x001eb60000300800 */
[----:B------:R-:W-:Y:S09]  /*576c0*/  @!UPT UIADD3 URZ, URZ, URZ, URZ ;  /* 0x0000003f3f3ff290 */ /* 0x000ff2000fffe03f */
[----:B------:R0:W-:Y:S04]  /*576d0*/  STL.64 [R1+0x390], R4 ;  /* 0x0003900401007387 */ /* 0x0001e80000100a00 */
[----:B------:R1:W-:Y:S04]  /*576e0*/  STL.64 [R1+0x398], R6 ;  /* 0x0003980601007387 */ /* 0x0003e80000100a00 */
[----:B------:R-:W2:Y:S04]  /*576f0*/  LDL.LU R13, [R1+0x5c4] ;  /* 0x0005c400010d7983 */ /* 0x000ea80000300800 */
[----:B------:R-:W3:Y:S04]  /*57700*/  LDL.LU R14, [R1+0x5c8] ;  /* 0x0005c800010e7983 */ /* 0x000ee80000300800 */
[----:B------:R-:W3:Y:S04]  /*57710*/  LDL.LU R15, [R1+0x5cc] ;  /* 0x0005cc00010f7983 */ /* 0x000ee80000300800 */
[----:B------:R-:W2:Y:S04]  /*57720*/  LDL.LU R20, [R1+0x600] ;  /* 0x0006000001147983 */ /* 0x000ea80000300800 */
[----:B------:R-:W4:Y:S04]  /*57730*/  LDL.LU R21, [R1+0x604] ;  /* 0x0006040001157983 */ /* 0x000f280000300800 */
[----:B------:R-:W4:Y:S04]  /*57740*/  LDL.LU R22, [R1+0x608] ;  /* 0x0006080001167983 */ /* 0x000f280000300800 */
[----:B------:R-:W4:Y:S04]  /*57750*/  LDL.LU R23, [R1+0x60c] ;  /* 0x00060c0001177983 */ /* 0x000f280000300800 */
[----:B0-----:R-:W4:Y:S04]  /*57760*/  LDL.LU R4, [R1+0x6a0] ;  /* 0x0006a00001047983 */ /* 0x001f280000300800 */
[----:B------:R-:W4:Y:S04]  /*57770*/  LDL.LU R5, [R1+0x6a4] ;  /* 0x0006a40001057983 */ /* 0x000f280000300800 */
[----:B-1----:R-:W4:Y:S04]  /*57780*/  LDL.LU R6, [R1+0x6a8] ;  /* 0x0006a80001067983 */ /* 0x002f280000300800 */
[----:B------:R-:W4:Y:S04]  /*57790*/  LDL.LU R7, [R1+0x6ac] ;  /* 0x0006ac0001077983 */ /* 0x000f280000300800 */
[----:B---3--:R-:W-:Y:S04]  /*577a0*/  STL.64 [R1+0x3338], R14 ;  /* 0x0033380e01007387 */ /* 0x008fe80000100a00 */
[----:B--2---:R0:W-:Y:S04]  /*577b0*/  STL.64 [R1+0x3330], R12 ;  /* 0x0033300c01007387 */ /* 0x0041e80000100a00 */
[----:B0-----:R-:W2:Y:S01]  /*577c0*/  LDL.64 R12, [R1+0x10] ;  /* 0x00001000010c7983 */ /* 0x001ea20000100a00 */
[----:B----4-:R-:W-:Y:S03]  /*577d0*/  HMMA.16816.F32 R16, R24, R8, R16 ;  /* 0x000000081810723c */ /* 0x010fe60000001810 */
[----:B--2---:R0:W-:Y:S02]  /*577e0*/  STL.64 [R1+0x3350], R12 ;  /* 0x0033500c01007387 */ /* 0x0041e40000100a00 */
[----:B0-----:R-:W-:Y:S01]  /*577f0*/  IMAD.MOV.U32 R12, RZ, RZ, R29 ;  /* 0x000000ffff0c7224 */ /* 0x001fe200078e001d */
[----:B------:R-:W-:-:S05]  /*57800*/  MOV R13, R3 ;  /* 0x00000003000d7202 */ /* 0x000fca0000000f00 */
[----:B------:R0:W-:Y:S04]  /*57810*/  STL.64 [R1+0x3368], R12 ;  /* 0x0033680c01007387 */ /* 0x0001e80000100a00 */
[----:B0-----:R-:W2:Y:S04]  /*57820*/  LDL.LU R12, [R1+0x5f0] ;  /* 0x0005f000010c7983 */ /* 0x001ea80000300800 */
[----:B------:R-:W2:Y:S04]  /*57830*/  LDL.LU R13, [R1+0x5f4] ;  /* 0x0005f400010d7983 */ /* 0x000ea80000300800 */
[----:B------:R-:W2:Y:S04]  /*57840*/  LDL.LU R14, [R1+0x5f8] ;  /* 0x0005f800010e7983 */ /* 0x000ea80000300800 */
[----:B------:R-:W2:Y:S04]  /*57850*/  LDL.LU R15, [R1+0x5fc] ;  /* 0x0005fc00010f7983 */ /* 0x000ea80000300800 */
[----:B------:R0:W-:Y:S04]  /*57860*/  STL.64 [R1+0x370], R16 ;  /* 0x0003701001007387 */ /* 0x0001e80000100a00 */
[----:B------:R-:W-:Y:S04]  /*57870*/  STL.64 [R1+0x378], R18 ;  /* 0x0003781201007387 */ /* 0x000fe80000100a00 */
[----:B0-----:R-:W3:Y:S04]  /*57880*/  LDL.LU.64 R16, [R1+0x33a0] ;  /* 0x0033a00001107983 */ /* 0x001ee80000300a00 */
[----:B------:R-:W-:Y:S04]  /*57890*/  STL.64 [R1+0x3320], R10 ;  /* 0x0033200a01007387 */ /* 0x000fe80000100a00 */
[----:B------:R0:W-:Y:S04]  /*578a0*/  STL.64 [R1+0x3318], R8 ;  /* 0x0033180801007387 */ /* 0x0001e80000100a00 */
[----:B0-----:R-:W4:Y:S04]  /*578b0*/  LDL.LU R8, [R1+0x5b0] ;  /* 0x0005b00001087983 */ /* 0x001f280000300800 */
[----:B------:R-:W4:Y:S04]  /*578c0*/  LDL.LU R9, [R1+0x5b4] ;  /* 0x0005b40001097983 */ /* 0x000f280000300800 */
[----:B------:R-:W2:Y:S01]  /*578d0*/  LDL.LU R10, [R1+0x5b8] ;  /* 0x0005b800010a7983 */ /* 0x000ea20000300800 */
[----:B------:R-:W-:-:S03]  /*578e0*/  IMAD.MOV.U32 R11, RZ, RZ, R28 ;  /* 0x000000ffff0b7224 */ /* 0x000fc600078e001c */
[----:B------:R-:W3:Y:S04]  /*578f0*/  LDL.LU R28, [R1+0x3398] ;  /* 0x00339800011c7983 */ /* 0x000ee80000300800 */
[----:B--2---:R-:W-:Y:S04]  /*57900*/  STL.64 [R1+0x3348], R10 ;  /* 0x0033480a01007387 */ /* 0x004fe80000100a00 */
[----:B----4-:R0:W-:Y:S04]  /*57910*/  STL.64 [R1+0x3340], R8 ;  /* 0x0033400801007387 */ /* 0x0101e80000100a00 */
[----:B0-----:R-:W2:Y:S04]  /*57920*/  LDL.LU R8, [R1+0x5d0] ;  /* 0x0005d00001087983 */ /* 0x001ea80000300800 */
[----:B------:R-:W2:Y:S04]  /*57930*/  LDL.LU R9, [R1+0x5d4] ;  /* 0x0005d40001097983 */ /* 0x000ea80000300800 */
[----:B------:R-:W4:Y:S04]  /*57940*/  LDL.LU R10, [R1+0x5d8] ;  /* 0x0005d800010a7983 */ /* 0x000f280000300800 */
[----:B------:R-:W4:Y:S01]  /*57950*/  LDL.LU R11, [R1+0x5dc] ;  /* 0x0005dc00010b7983 */ /* 0x000f220000300800 */
[----:B---3--:R-:W-:Y:S03]  /*57960*/  HMMA.16816.F32 R4, R24, R16, R4 ;  /* 0x000000101804723c */ /* 0x008fe60000001804 */
[----:B----4-:R-:W-:Y:S04]  /*57970*/  STL.64 [R1+0x3360], R10 ;  /* 0x0033600a01007387 */ /* 0x010fe80000100a00 */
[----:B--2---:R0:W-:Y:S04]  /*57980*/  STL.64 [R1+0x3358], R8 ;  /* 0x0033580801007387 */ /* 0x0041e80000100a00 */
[----:B0-----:R-:W2:Y:S04]  /*57990*/  LDL.LU R8, [R1+0x5e0] ;  /* 0x0005e00001087983 */ /* 0x001ea80000300800 */
[----:B------:R-:W2:Y:S04]  /*579a0*/  LDL.LU R9, [R1+0x5e4] ;  /* 0x0005e40001097983 */ /* 0x000ea80000300800 */
[----:B------:R-:W3:Y:S01]  /*579b0*/  LDL.LU R10, [R1+0x5e8] ;  /* 0x0005e800010a7983 */ /* 0x000ee20000300800 */
[----:B------:R-:W-:-:S05]  /*579c0*/  MOV R11, R28 ;  /* 0x0000001c000b7202 */ /* 0x000fca0000000f00 */
[----:B---3--:R-:W-:Y:S04]  /*579d0*/  STL.64 [R1+0x3378], R10 ;  /* 0x0033780a01007387 */ /* 0x008fe80000100a00 */
[----:B--2---:R0:W-:Y:S04]  /*579e0*/  STL.64 [R1+0x3370], R8 ;  /* 0x0033700801007387 */ /* 0x0041e80000100a00 */
[----:B0-----:R-:W2:Y:S04]  /*579f0*/  LDL.64 R8, [R1+0x40] ;  /* 0x0000400001087983 */ /* 0x001ea80000100a00 */
[----:B------:R0:W-:Y:S04]  /*57a00*/  STL.64 [R1+0x360], R4 ;  /* 0x0003600401007387 */ /* 0x0001e80000100a00 */
[----:B------:R2:W-:Y:S04]  /*57a10*/  STL.64 [R1+0x368], R6 ;  /* 0x0003680601007387 */ /* 0x0005e80000100a00 */
[----:B0-----:R-:W3:Y:S02]  /*57a20*/  LDL.LU.64 R4, [R1+0x3390] ;  /* 0x0033900001047983 */ /* 0x001ee40000300a00 */
[----:B---3--:R-:W-:Y:S02]  /*57a30*/  HMMA.16816.F32 R24, R24, R4, R20 ;  /* 0x000000041818723c */ /* 0x008fe40000001814 */
[----:B------:R-:W3:Y:S04]  /*57a40*/  LDL.LU.64 R22, [R1+0x3388] ;  /* 0x0033880001167983 */ /* 0x000ee80000300a00 */
[----:B------:R-:W3:Y:S01]  /*57a50*/  LDL.LU.64 R20, [R1+0x3380] ;  /* 0x0033800001147983 */ /* 0x000ee20000300a00 */
[----:B--2---:R-:W-:Y:S11]  /*57a60*/  MOV R7, R9 ;  /* 0x0000000900077202 */ /* 0x004ff60000000f00 */
[----:B------:R-:W-:Y:S05]  /*57a70*/  @!UPT UIADD3 URZ, URZ, URZ, URZ ;  /* 0x0000003f3f3ff290 */ /* 0x000fea000fffe03f */
[----:B------:R-:W-:Y:S04]  /*57a80*/  STL.64 [R1+0x330], R24 ;  /* 0x0003301801007387 */ /* 0x000fe80000100a00 */
[----:B------:R0:W-:Y:S04]  /*57a90*/  STL.64 [R1+0x338], R26 ;  /* 0x0003381a01007387 */ /* 0x0001e80000100a00 */
[----:B------:R-:W2:Y:S01]  /*57aa0*/  LDL.LU.64 R10, [R1+0x3378] ;  /* 0x00337800010a7983 */ /* 0x000ea20000300a00 */
[----:B0-----:R-:W-:Y:S01]  /*57ab0*/  IMAD.MOV.U32 R26, RZ, RZ, R8 ;  /* 0x000000ffff1a7224 */ /* 0x001fe200078e0008 */
[----:B---3--:R-:W-:Y:S02]  /*57ac0*/  HMMA.16816.F32 R12, R20, R8, R12 ;  /* 0x00000008140c723c */ /* 0x008fe4000000180c */
[----:B------:R-:W2:Y:S11]  /*57ad0*/  LDL.LU.64 R8, [R1+0x3370] ;  /* 0x0033700001087983 */ /* 0x000eb60000300a00 */
[----:B------:R-:W-:Y:S10]  /*57ae0*/  @!UPT UIADD3 URZ, URZ, URZ, URZ ;  /* 0x0000003f3f3ff290 */ /* 0x000ff4000fffe03f */
[----:B------:R0:W-:Y:S04]  /*57af0*/  STL.64 [R1+0x320], R12 ;  /* 0x0003200c01007387 */ /* 0x0001e80000100a00 */
[----:B------:R2:W-:Y:S04]  /*57b00*/  STL [R1+0x328], R14 ;  /* 0x0003280e01007387 */ /* 0x0005e80000100800 */
[----:B0-----:R-:W2:Y:S01]  /*57b10*/  LDL.LU.64 R12, [R1+0x3368] ;  /* 0x00336800010c7983 */ /* 0x001ea20000300a00 */
[----:B------:R-:W-:-:S05]  /*57b20*/  IMAD.MOV.U32 R28, RZ, RZ, R15 ;  /* 0x000000ffff1c7224 */ /* 0x000fca00078e000f */
[----:B------:R-:W-:Y:S01]  /*57b30*/  STL [R1+0x3070], R28 ;  /* 0x0030701c01007387 */ /* 0x000fe20000100800 */
[C---:B--2---:R-:W-:Y:S03]  /*57b40*/  HMMA.16816.F32 R12, R20.reuse, R12, R8 ;  /* 0x0000000c140c723c */ /* 0x044fe60000001808 */
[----:B------:R-:W2:Y:S04]  /*57b50*/  LDL.LU.64 R10, [R1+0x3360] ;  /* 0x00336000010a7983 */ /* 0x000ea80000300a00 */
[----:B------:R-:W2:Y:S11]  /*57b60*/  LDL.LU.64 R8, [R1+0x3358] ;  /* 0x0033580001087983 */ /* 0x000eb60000300a00 */
[----:B------:R-:W-:Y:S05]  /*57b70*/  @!UPT UIADD3 URZ, URZ, URZ, URZ ;  /* 0x0000003f3f3ff290 */ /* 0x000fea000fffe03f */
[----:B------:R0:W-:Y:S04]  /*57b80*/  STL.64 [R1+0x310], R12 ;  /* 0x0003100c01007387 */ /* 0x0001e80000100a00 */
[----:B------:R-:W-:Y:S04]  /*57b90*/  STL.64 [R1+0x318], R14 ;  /* 0x0003180e01007387 */ /* 0x000fe80000100a00 */
[----:B0-----:R-:W2:Y:S02]  /*57ba0*/  LDL.LU.64 R12, [R1+0x3350] ;  /* 0x00335000010c7983 */ /* 0x001ea40000300a00 */
[----:B--2---:R-:W-:Y:S01]  /*57bb0*/  HMMA.16816.F32 R8, R20, R12, R8 ;  /* 0x0000000c1408723c */ /* 0x004fe20000001808 */
[----:B------:R-:W-:Y:S01]  /*57bc0*/  MOV R6, R12 ;  /* 0x0000000c00067202 */ /* 0x000fe20000000f00 */
[----:B------:R-:W-:Y:S11]  /*57bd0*/  IMAD.MOV.U32 R3, RZ, RZ, R13 ;  /* 0x000000ffff037224 */ /* 0x000ff600078e000d */
[----:B------:R-:W-:Y:S10]  /*57be0*/  @!UPT UIADD3 URZ, URZ, URZ, URZ ;  /* 0x0000003f3f3ff290 */ /* 0x000ff4000fffe03f */
[----:B------:R-:W-:Y:S04]  /*57bf0*/  STL.64 [R1+0x300], R8 ;  /* 0x0003000801007387 */ /* 0x000fe80000100a00 */
[----:B------:R0:W-:Y:S04]  /*57c00*/  STL.64 [R1+0x308], R10 ;  /* 0x0003080a01007387 */ /* 0x0001e80000100a00 */
[----:B0-----:R-:W2:Y:S04]  /*57c10*/  LDL.LU.64 R10, [R1+0x3348] ;  /* 0x00334800010a7983 */ /* 0x001ea80000300a00 */
[----:B------:R-:W2:Y:S04]  /*57c20*/  LDL.LU.64 R8, [R1+0x3340] ;  /* 0x0033400001087983 */ /* 0x000ea80000300a00 */
[----:B------:R-:W3:Y:S04]  /*57c30*/  LDL.LU.64 R14, [R1+0x3338] ;  /* 0x00333800010e7983 */ /* 0x000ee80000300a00 */
[----:B------:R-:W3:Y:S01]  /*57c40*/  LDL.LU.64 R12, [R1+0x3330] ;  /* 0x00333000010c7983 */ /* 0x000ee20000300a00 */
[----:B------:R-:W-:Y:S01]  /*57c50*/  IMAD.MOV.U32 R24, RZ, RZ, R2 ;  /* 0x000000ffff187224 */ /* 0x000fe200078e0002 */
[----:B------:R-:W-:-:S02]  /*57c60*/  MOV R25, R0 ;  /* 0x0000000000197202 */ /* 0x000fc40000000f00 */
[----:B------:R-:W-:Y:S04]  /*57c70*/  STL.64 [R1+0x3300], R6 ;  /* 0x0033000601007387 */ /* 0x000fe80000100a00 */
[----:B------:R0:W-:Y:S04]  /*57c80*/  STL.64 [R1+0x32f8], R4 ;  /* 0x0032f80401007387 */ /* 0x0001e80000100a00 */
[----:B0-----:R-:W4:Y:S04]  /*57c90*/  LDL.LU R4, [R1+0x230] ;  /* 0x0002300001047983 */ /* 0x001f280000300800 */
[----:B------:R-:W4:Y:S04]  /*57ca0*/  LDL.LU R5, [R1+0x234] ;  /* 0x0002340001057983 */ /* 0x000f280000300800 */
[----:B------:R-:W4:Y:S04]  /*57cb0*/  LDL.LU R6, [R1+0x238] ;  /* 0x0002380001067983 */ /* 0x000f280000300800 */
[----:B------:R-:W4:Y:S01]  /*57cc0*/  LDL.LU R7, [R1+0x23c] ;  /* 0x00023c0001077983 */ /* 0x000f220000300800 */
[C---:B---3--:R-:W-:Y:S11]  /*57cd0*/  HMMA.16816.F32 R12, R20.reuse, R24, R12 ;  /* 0x00000018140c723c */ /* 0x048ff6000000180c */
[----:B------:R-:W-:Y:S11]  /*57ce0*/  @!UPT UIADD3 URZ, URZ, URZ, URZ ;  /* 0x0000003f3f3ff290 */ /* 0x000ff6000fffe03f */
[----:B------:R-:W-:Y:S01]  /*57cf0*/  @!UPT UIADD3 URZ, URZ, URZ, URZ ;  /* 0x0000003f3f3ff290 */ /* 0x000fe2000fffe03f */
[----:B------:R0:W-:Y:S04]  /*57d00*/  STL.64 [R1+0x2f0], R12 ;  /* 0x0002f00c01007387 */ /* 0x0001e80000100a00 */
[----:B------:R2:W-:Y:S04]  /*57d10*/  STL.64 [R1+0x2f8], R14 ;  /* 0x0002f80e01007387 */ /* 0x0005e80000100a00 */
[----:B0-----:R-:W2:Y:S04]  /*57d20*/  LDL.LU.64 R12, [R1+0x3328] ;  /* 0x00332800010c7983 */ /* 0x001ea80000300a00 */
[----:B------:R-:W-:Y:S01]  /*57d30*/  STL.64 [R1+0x32b8], R24 ;  /* 0x0032b81801007387 */ /* 0x000fe20000100a00 */
[C---:B--2---:R-:W-:Y:S03]  /*57d40*/  HMMA.16816.F32 R12, R20.reuse, R12, R8 ;  /* 0x0000000c140c723c */ /* 0x044fe60000001808 */
[----:B------:R-:W2:Y:S04]  /*57d50*/  LDL.LU.64 R10, [R1+0x3320] ;  /* 0x00332000010a7983 */ /* 0x000ea80000300a00 */
[----:B------:R-:W3:Y:S11]  /*57d60*/  LDL.LU.64 R8, [R1+0x3318] ;  /* 0x0033180001087983 */ /* 0x000ef60000300a00 */
[----:B------:R-:W-:Y:S05]  /*57d70*/  @!UPT UIADD3 URZ, URZ, URZ, URZ ;  /* 0x0000003f3f3ff290 */ /* 0x000fea000fffe03f */
[----:B------:R-:W-:Y:S04]  /*57d80*/  STL.64 [R1+0x350], R12 ;  /* 0x0003500c01007387 */ /* 0x000fe80000100a00 */
[----:B------:R0:W-:Y:S04]  /*57d90*/  STL.64 [R1+0x358], R14 ;  /* 0x0003580e01007387 */ /* 0x0001e80000100a00 */
[----:B0-----:R-:W3:Y:S04]  /*57da0*/  LDL.LU.64 R14, [R1+0x3310] ;  /* 0x00331000010e7983 */ /* 0x001ee80000300a00 */
[----:B------:R-:W3:Y:S01]  /*57db0*/  LDL.LU.64 R12, [R1+0x3308] ;  /* 0x00330800010c7983 */ /* 0x000ee20000300a00 */
[C---:B----4-:R-:W-:Y:S08]  /*57dc0*/  HMMA.16816.F32 R4, R20.reuse, R16, R4 ;  /* 0x000000101404723c */ /* 0x050ff00000001804 */
[----:B---3--:R-:W-:Y:S11]  /*57dd0*/  HMMA.16816.F32 R12, R20, R8, R12 ;  /* 0x00000008140c723c */ /* 0x008ff6000000180c */
[----:B------:R-:W-:Y:S11]  /*57de0*/  @!UPT UIADD3 URZ, URZ, URZ, URZ ;  /* 0x0000003f3f3ff290 */ /* 0x000ff6000fffe03f */
[----:B------:R-:W-:Y:S01]  /*57df0*/  @!UPT UIADD3 URZ, URZ, URZ, URZ ;  /* 0x0000003f3f3ff290 */ /* 0x000fe2000fffe03f */
[----:B------:R0:W-:Y:S04]  /*57e00*/  STL.64 [R1+0x410], R12 ;  /* 0x0004100c01007387 */ /* 0x0001e80000100a00 */
[----:B------:R1:W-:Y:S04]  /*57e10*/  STL.64 [R1+0x418], R14 ;  /* 0x0004180e01007387 */ /* 0x0003e80000100a00 */
[----:B0-----:R-:W3:Y:S04]  /*57e20*/  LDL.LU R12, [R1+0x1d0] ;  /* 0x0001d000010c7983 */ /* 0x001ee80000300800 */
[----:B------:R-:W3:Y:S04]  /*57e30*/  LDL.LU R13, [R1+0x1d4] ;  /* 0x0001d400010d7983 */ /* 0x000ee80000300800 */
[----:B-1----:R-:W3:Y:S04]  /*57e40*/  LDL.LU R14, [R1+0x1d8] ;  /* 0x0001d800010e7983 */ /* 0x002ee80000300800 */
[----:B------:R-:W3:Y:S04]  /*57e50*/  LDL.LU R15, [R1+0x1dc] ;  /* 0x0001dc00010f7983 */ /* 0x000ee80000300800 */
[----:B--2---:R-:W-:Y:S04]  /*57e60*/  STL.64 [R1+0x3298], R10 ;  /* 0x0032980a01007387 */ /* 0x004fe80000100a00 */
[----:B------:R0:W-:Y:S04]  /*57e70*/  STL.64 [R1+0x3290], R8 ;  /* 0x0032900801007387 */ /* 0x0001e80000100a00 */
[----:B0-----:R-:W2:Y:S04]  /*57e80*/  LDL.LU R8, [R1+0x1e0] ;  /* 0x0001e00001087983 */ /* 0x001ea80000300800 */
[----:B------:R-:W2:Y:S04]  /*57e90*/  LDL.LU R9, [R1+0x1e4] ;  /* 0x0001e40001097983 */ /* 0x000ea80000300800 */
[----:B------:R-:W2:Y:S04]  /*57ea0*/  LDL.LU R10, [R1+0x1e8] ;  /* 0x0001e800010a7983 */ /* 0x000ea80000300800 */
[----:B------:R-:W2:Y:S04]  /*57eb0*/  LDL.LU R11, [R1+0x1ec] ;  /* 0x0001ec00010b7983 */ /* 0x000ea80000300800 */
[----:B------:R-:W-:Y:S04]  /*57ec0*/  STL.64 [R1+0x440], R4 ;  /* 0x0004400401007387 */ /* 0x000fe80000100a00 */
[----:B------:R0:W-:Y:S04]  /*57ed0*/  STL.64 [R1+0x448], R6 ;  /* 0x0004480601007387 */ /* 0x0001e80000100a00 */
[----:B0-----:R-:W4:Y:S04]  /*57ee0*/  LDL.LU.64 R6, [R1+0x3300] ;  /* 0x0033000001067983 */ /* 0x001f280000300a00 */
[----:B------:R-:W2:Y:S01]  /*57ef0*/  LDL.LU.64 R4, [R1+0x32f8] ;  /* 0x0032f80001047983 */ /* 0x000ea20000300a00 */
[----:B------:R-:W-:Y:S01]  /*57f00*/  MOV R2, R16 ;  /* 0x0000001000027202 */ /* 0x000fe20000000f00 */
[----:B------:R-:W-:-:S02]  /*57f10*/  IMAD.MOV.U32 R0, RZ, RZ, R17 ;  /* 0x000000ffff007224 */ /* 0x000fc400078e0011 */
[----:B------:R-:W3:Y:S01]  /*57f20*/  LDL.LU.64 R18, [R1+0x32f0] ;  /* 0x0032f00001127983 */ /* 0x000ee20000300a00 */
[----:B------:R-:W-:-:S03]  /*57f30*/  IMAD.MOV.U32 R25, RZ, RZ, R3 ;  /* 0x000000ffff197224 */ /* 0x000fc600078e0003 */
[----:B------:R-:W3:Y:S01]  /*57f40*/  LDL.LU.64 R16, [R1+0x32e8] ;  /* 0x0032e80001107983 */ /* 0x000ee20000300a00 */
[----:B--2---:R-:W-:Y:S01]  /*57f50*/  HMMA.16816.F32 R8, R20, R4, R8 ;  /* 0x000000041408723c */ /* 0x004fe20000001808 */
[----:B----4-:R-:W-:Y:S02]  /*57f60*/  MOV R24, R6 ;  /* 0x0000000600187202 */ /* 0x010fe40000000f00 */
[----:B------:R-:W-:Y:S11]  /*57f70*/  STL.64 [R1+0x3278], R4 ;  /* 0x0032780401007387 */ /* 0x000ff60000100a00 */
[----:B------:R-:W-:Y:S09]  /*57f80*/  @!UPT UIADD3 URZ, URZ, URZ, URZ ;  /* 0x0000003f3f3ff290 */ /* 0x000ff2000fffe03f */
[----:B------:R0:W-:Y:S04]  /*57f90*/  STL.64 [R1+0x400], R8 ;  /* 0x0004000801007387 */ /* 0x0001e80000100a00 */
[----:B------:R-:W-:Y:S04]  /*57fa0*/  STL.64 [R1+0x408], R10 ;  /* 0x0004080a01007387 */ /* 0x000fe80000100a00 */
[----:B------:R1:W-:Y:S04]  /*57fb0*/  STL.64 [R1+0x32d0], R24 ;  /* 0x0032d01801007387 */ /* 0x0003e80000100a00 */
[----:B0-----:R-:W2:Y:S04]  /*57fc0*/  LDL.64 R8, [R1+0x30] ;  /* 0x0000300001087983 */ /* 0x001ea80000100a00 */
[----:B-1----:R-:W4:Y:S04]  /*57fd0*/  LDL.64 R24, [R1+0x20] ;  /* 0x0000200001187983 */ /* 0x002f280000100a00 */
[----:B--2---:R0:W-:Y:S04]  /*57fe0*/  STL.64 [R1+0x32b0], R8 ;  /* 0x0032b00801007387 */ /* 0x0041e80000100a00 */
[----:B0-----:R-:W2:Y:S04]  /*57ff0*/  LDL.LU R8, [R1+0x1a0] ;  /* 0x0001a00001087983 */ /* 0x001ea80000300800 */
[----:B------:R-:W2:Y:S04]  /*58000*/  LDL.LU R9, [R1+0x1a4] ;  /* 0x0001a40001097983 */ /* 0x000ea80000300800 */
[----:B------:R-:W2:Y:S04]  /*58010*/  LDL.LU R10, [R1+0x1a8] ;  /* 0x0001a800010a7983 */ /* 0x000ea80000300800 */
[----:B------:R-:W2:Y:S01]  /*58020*/  LDL.LU R11, [R1+0x1ac] ;  /* 0x0001ac00010b7983 */ /* 0x000ea20000300800 */
[----:B------:R-:W-:Y:S01]  /*58030*/  MOV R20, R26 ;  /* 0x0000001a00147202 */ /* 0x000fe20000000f00 */
[----:B------:R-:W-:-:S07]  /*58040*/  IMAD.MOV.U32 R21, RZ, RZ, R7 ;  /* 0x000000ffff157224 */ /* 0x000fce00078e0007 */
[----:B---3--:R-:W-:Y:S01]  /*58050*/  HMMA.16816.F32 R12, R16, R20, R12 ;  /* 0x00000014100c723c */ /* 0x008fe2000000180c */
[----:B--2---:R-:W-:Y:S04]  /*58060*/  STL.64 [R1+0x32c8], R10 ;  /* 0x0032c80a01007387 */ /* 0x004fe80000100a00 */
[----:B------:R0:W-:Y:S04]  /*58070*/  STL.64 [R1+0x32c0], R8 ;  /* 0x0032c00801007387 */ /* 0x0001e80000100a00 */
[----:B0-----:R-:W2:Y:S04]  /*58080*/  LDL.LU R8, [R1+0x1b0] ;  /* 0x0001b00001087983 */ /* 0x001ea80000300800 */
[----:B------:R-:W2:Y:S04]  /*58090*/  LDL.LU R9, [R1+0x1b4] ;  /* 0x0001b40001097983 */ /* 0x000ea80000300800 */
[----:B------:R-:W3:Y:S04]  /*580a0*/  LDL.LU R10, [R1+0x1b8] ;  /* 0x0001b800010a7983 */ /* 0x000ee80000300800 */
[----:B------:R-:W3:Y:S01]  /*580b0*/  LDL.LU R11, [R1+0x1bc] ;  /* 0x0001bc00010b7983 */ /* 0x000ee20000300800 */
[----:B------:R-:W-:Y:S01]  /*580c0*/  MOV R4, R2 ;  /* 0x0000000200047202 */ /* 0x000fe20000000f00 */
[----:B------:R-:W-:-:S02]  /*580d0*/  IMAD.MOV.U32 R5, RZ, RZ, R0 ;  /* 0x000000ffff057224 */ /* 0x000fc400078e0000 */
[----:B---3--:R-:W-:Y:S04]  /*580e0*/  STL.64 [R1+0x32e0], R10 ;  /* 0x0032e00a01007387 */ /* 0x008fe80000100a00 */
[----:B--2---:R0:W-:Y:S04]  /*580f0*/  STL.64 [R1+0x32d8], R8 ;  /* 0x0032d80801007387 */ /* 0x0041e80000100a00 */
[----:B0-----:R-:W2:Y:S04]  /*58100*/  LDL.LU R8, [R1+0x1c0] ;  /* 0x0001c00001087983 */ /* 0x001ea80000300800 */
[----:B------:R-:W2:Y:S04]  /*58110*/  LDL.LU R9, [R1+0x1c4] ;  /* 0x0001c40001097983 */ /* 0x000ea80000300800 */
[----:B------:R-:W2:Y:S04]  /*58120*/  LDL.LU R10, [R1+0x1c8] ;  /* 0x0001c800010a7983 */ /* 0x000ea80000300800 */
[----:B------:R-:W2:Y:S04]  /*58130*/  LDL.LU R11, [R1+0x1cc] ;  /* 0x0001cc00010b7983 */ /* 0x000ea80000300800 */
[----:B------:R-:W-:Y:S04]  /*58140*/  STL.64 [R1+0x3280], R20 ;  /* 0x0032801401007387 */ /* 0x000fe80000100a00 */
[----:B------:R-:W-:Y:S04]  /*58150*/  STL.64 [R1+0x3f0], R12 ;  /* 0x0003f00c01007387 */ /* 0x000fe80000100a00 */
[----:B------:R-:W-:Y:S04]  /*58160*/  STL.64 [R1+0x3f8], R14 ;  /* 0x0003f80e01007387 */ /* 0x000fe80000100a00 */
[----:B------:R0:W-:Y:S04]  /*58170*/  STL.64 [R1+0x3288], R4 ;  /* 0x0032880401007387 */ /* 0x0001e80000100a00 */
[----:B0-----:R-:W3:Y:S04]  /*58180*/  LDL.LU R4, [R1+0x180] ;  /* 0x0001800001047983 */ /* 0x001ee80000300800 */
[----:B------:R-:W3:Y:S04]  /*58190*/  LDL.LU R5, [R1+0x184] ;  /* 0x0001840001057983 */ /* 0x000ee80000300800 */
[----:B------:R-:W3:Y:S04]  /*581a0*/  LDL.LU R6, [R1+0x188] ;  /* 0x0001880001067983 */ /* 0x000ee80000300800 */
[----:B------:R-:W3:Y:S01]  /*581b0*/  LDL.LU R7, [R1+0x18c] ;  /* 0x00018c0001077983 */ /* 0x000ee20000300800 */
[----:B----4-:R-:W-:Y:S01]  /*581c0*/  MOV R2, R24 ;  /* 0x0000001800027202 */ /* 0x010fe20000000f00 */
[----:B------:R-:W-:Y:S01]  /*581d0*/  IMAD.MOV.U32 R0, RZ, RZ, R25 ;  /* 0x000000ffff007224 */ /* 0x000fe200078e0019 */
[C---:B--2---:R-:W-:Y:S01]  /*581e0*/  HMMA.16816.F32 R8, R16.reuse, R24, R8 ;  /* 0x000000181008723c */ /* 0x044fe20000001808 */
[----:B---3--:R-:W-:Y:S04]  /*581f0*/  STL.64 [R1+0x32a8], R6 ;  /* 0x0032a80601007387 */ /* 0x008fe80000100a00 */
        /* <DEDUP_REMOVED lines=11> */
[----:B------:R-:W4:Y:S04]  /*582b0*/  LDL.LU R14, [R1+0x158] ;  /* 0x00015800010e7983 */ /* 0x000f280000300800 */
[----:B------:R-:W4:Y:S04]  /*582c0*/  LDL.LU R15, [R1+0x15c] ;  /* 0x00015c00010f7983 */ /* 0x000f280000300800 */
        /* <DEDUP_REMOVED lines=9> */
[----:B------:R0:W-:Y:S04]  /*58360*/  STL.64 [R1+0x2e0], R24 ;  /* 0x0002e01801007387 */ /* 0x0001e80000100a00 */
[----:B------:R-:W-:Y:S04]  /*58370*/  STL.64 [R1+0x2e8], R26 ;  /* 0x0002e81a01007387 */ /* 0x000fe80000100a00 */
[----:B0-----:R-:W2:Y:S02]  /*58380*/  LDL.LU.64 R24, [R1+0x32b8] ;  /* 0x0032b80001187983 */ /* 0x001ea40000300a00 */
[C---:B--2---:R-:W-:Y:S11]  /*58390*/  HMMA.16816.F32 R8, R16.reuse, R24, R8 ;  /* 0x000000181008723c */ /* 0x044ff60000001808 */
[----:B------:R-:W-:Y:S11]  /*583a0*/  @!UPT UIADD3 URZ, URZ, URZ, URZ ;  /* 0x0000003f3f3ff290 */ /* 0x000ff6000fffe03f */
[----:B------:R-:W-:Y:S01]  /*583b0*/  @!UPT UIADD3 URZ, URZ, URZ, URZ ;  /* 0x0000003f3f3ff290 */ /* 0x000fe2000fffe03f */
[----:B------:R0:W-:Y:S04]  /*583c0*/  STL.64 [R1+0x2d0], R8 ;  /* 0x0002d00801007387 */ /* 0x0001e80000100a00 */
[----:B------:R-:W-:Y:S04]  /*583d0*/  STL.64 [R1+0x2d8], R10 ;  /* 0x0002d80a01007387 */ /* 0x000fe80000100a00 */
[----:B0-----:R-:W2:Y:S04]  /*583e0*/  LDL.LU.64 R8, [R1+0x32b0] ;  /* 0x0032b00001087983 */ /* 0x001ea80000300a00 */
[----:B------:R0:W-:Y:S04]  /*583f0*/  STL.64 [R1+0x3230], R24 ;  /* 0x0032301801007387 */ /* 0x0001e80000100a00 */
[----:B0-----:R-:W3:Y:S01]  /*58400*/  LDL.64 R24, [R1+0x10] ;  /* 0x0000100001187983 */ /* 0x001ee20000100a00 */
[----:B--2---:R-:W-:Y:S03]  /*58410*/  HMMA.16816.F32 R4, R16, R8, R4 ;  /* 0x000000081004723c */ /* 0x004fe60000001804 */
[----:B---3--:R0:W-:Y:S02]  /*58420*/  STL.64 [R1+0x3248], R24 ;  /* 0x0032481801007387 */ /* 0x0081e40000100a00 */
[----:B0-----:R-:W-:Y:S01]  /*58430*/  MOV R24, R2 ;  /* 0x0000000200187202 */ /* 0x001fe20000000f00 */
[----:B------:R-:W-:-:S05]  /*58440*/  IMAD.MOV.U32 R25, RZ, RZ, R0 ;  /* 0x000000ffff197224 */ /* 0x000fca00078e0000 */
[----:B------:R0:W-:Y:S01]  /*58450*/  STL.64 [R1+0x3260], R24 ;  /* 0x0032601801007387 */ /* 0x0001e20000100a00 */
[----:B------:R-:W-:Y:S01]  /*58460*/  MOV R2, R8 ;  /* 0x0000000800027202 */ /* 0x000fe20000000f00 */
[----:B------:R-:W-:Y:S02]  /*58470*/  IMAD.MOV.U32 R0, RZ, RZ, R9 ;  /* 0x000000ffff007224 */ /* 0x000fe400078e0009 */
[----:B0-----:R-:W2:Y:S04]  /*58480*/  LDL.LU R24, [R1+0x140] ;  /* 0x0001400001187983 */ /* 0x001ea80000300800 */
[----:B------:R-:W2:Y:S04]  /*58490*/  LDL.LU R25, [R1+0x144] ;  /* 0x0001440001197983 */ /* 0x000ea80000300800 */
[----:B------:R-:W2:Y:S04]  /*584a0*/  LDL.LU R26, [R1+0x148] ;  /* 0x00014800011a7983 */ /* 0x000ea80000300800 */
[----:B------:R-:W2:Y:S04]  /*584b0*/  LDL.LU R27, [R1+0x14c] ;  /* 0x00014c00011b7983 */ /* 0x000ea80000300800 */
[----:B------:R-:W-:Y:S04]  /*584c0*/  STL.64 [R1+0x2c0], R4 ;  /* 0x0002c00401007387 */ /* 0x000fe80000100a00 */
[----:B------:R0:W-:Y:S04]  /*584d0*/  STL.64 [R1+0x2c8], R6 ;  /* 0x0002c80601007387 */ /* 0x0001e80000100a00 */
[----:B0-----:R-:W3:Y:S04]  /*584e0*/  LDL.LU.64 R6, [R1+0x32a8] ;  /* 0x0032a80001067983 */ /* 0x001ee80000300a00 */
[----:B------:R-:W3:Y:S04]  /*584f0*/  LDL.LU.64 R4, [R1+0x32a0] ;  /* 0x0032a00001047983 */ /* 0x000ee80000300a00 */
[----:B------:R-:W2:Y:S04]  /*58500*/  LDL.LU.64 R10, [R1+0x3298] ;  /* 0x00329800010a7983 */ /* 0x000ea80000300a00 */
        /* <DEDUP_REMOVED lines=14> */
[----:B--2---:R-:W-:Y:S01]  /*585f0*/  STL.64 [R1+0x3258], R10 ;  /* 0x0032580a01007387 */ /* 0x004fe20000100a00 */
[----:B------:R0:W-:Y:S03]  /*58600*/  STL.64 [R1+0x3250], R8 ;  /* 0x0032500801007387 */ /* 0x0001e60000100a00 */
[----:B0-----:R-:W2:Y:S01]  /*58610*/  LDL.LU R8, [R1+0x130] ;  /* 0x0001300001087983 */ /* 0x001ea20000300800 */
[----:B------:R-:W2:Y:S02]  /*58620*/  LDL.LU R9, [R1+0x134] ;  /* 0x0001340001097983 */ /* 0x000ea40000300800 */
[----:B------:R-:W2:Y:S02]  /*58630*/  LDL.LU R10, [R1+0x138] ;  /* 0x00013800010a7983 */ /* 0x000ea40000300800 */
[----:B------:R-:W2:Y:S01]  /*58640*/  LDL.LU R11, [R1+0x13c] ;  /* 0x00013c00010b7983 */ /* 0x000ea20000300800 */
[----:B------:R-:W3:Y:S10]  /*58650*/  LDL.LU.64 R20, [R1+0x3280] ;  /* 0x0032800001147983 */ /* 0x000ef40000300a00 */
[----:B------:R0:W-:Y:S02]  /*58660*/  STL.64 [R1+0x2a0], R4 ;  /* 0x0002a00401007387 */ /* 0x0001e40000100a00 */
[----:B------:R-:W-:Y:S01]  /*58670*/  STL.64 [R1+0x2a8], R6 ;  /* 0x0002a80601007387 */ /* 0x000fe20000100a00 */
[----:B0-----:R-:W4:Y:S02]  /*58680*/  LDL.LU.64 R4, [R1+0x3278] ;  /* 0x0032780001047983 */ /* 0x001f240000300a00 */
[----:B----4-:R-:W-:Y:S02]  /*58690*/  HMMA.16816.F32 R16, R16, R4, R12 ;  /* 0x000000041010723c */ /* 0x010fe4000000180c */
[----:B------:R-:W3:Y:S01]  /*586a0*/  LDL.LU.64 R14, [R1+0x3270] ;  /* 0x00327000010e7983 */ /* 0x000ee20000300a00 */
[----:B------:R-:W3:Y:S02]  /*586b0*/  LDL.LU.64 R12, [R1+0x3268] ;  /* 0x00326800010c7983 */ /* 0x000ee40000300a00 */
[----:B------:R0:W-:Y:S02]  /*586c0*/  STL.64 [R1+0x3210], R4 ;  /* 0x0032100401007387 */ /* 0x0001e40000100a00 */
[----:B0-----:R-:W4:Y:S11]  /*586d0*/  LDL.LU R4, [R1+0x250] ;  /* 0x0002500001047983 */ /* 0x001f360000300800 */
[----:B------:R-:W-:Y:S05]  /*586e0*/  @!UPT UIADD3 URZ, URZ, URZ, URZ ;  /* 0x0000003f3f3ff290 */ /* 0x000fea000fffe03f */
[----:B------:R0:W-:Y:S01]  /*586f0*/  STL.64 [R1+0x290], R16 ;  /* 0x0002901001007387 */ /* 0x0001e20000100a00 */
[----:B------:R1:W-:Y:S02]  /*58700*/  STL.64 [R1+0x298], R18 ;  /* 0x0002981201007387 */ /* 0x0003e40000100a00 */
[----:B------:R-:W4:Y:S02]  /*58710*/  LDL.LU R5, [R1+0x254] ;  /* 0x0002540001057983 */ /* 0x000f240000300800 */
[----:B------:R-:W4:Y:S01]  /*58720*/  LDL.LU R6, [R1+0x258] ;  /* 0x0002580001067983 */ /* 0x000f220000300800 */
[----:B------:R-:W4:Y:S04]  /*58730*/  LDL.LU R7, [R1+0x25c] ;  /* 0x00025c0001077983 */ /* 0x000f280000300800 */
[----:B0-----:R-:W2:Y:S01]  /*58740*/  LDL.LU R16, [R1+0x570] ;  /* 0x0005700001107983 */ /* 0x001ea20000300800 */
[----:B------:R-:W2:Y:S02]  /*58750*/  LDL.LU R17, [R1+0x574] ;  /* 0x0005740001117983 */ /* 0x000ea40000300800 */
[----:B-1----:R-:W2:Y:S02]  /*58760*/  LDL.LU R18, [R1+0x578] ;  /* 0x0005780001127983 */ /* 0x002ea40000300800 */
[----:B------:R-:W2:Y:S01]  /*58770*/  LDL.LU R19, [R1+0x57c] ;  /* 0x00057c0001137983 */ /* 0x000ea20000300800 */
[C---:B---3--:R-:W-:Y:S01]  /*58780*/  HMMA.16816.F32 R24, R12.reuse, R20, R24 ;  /* 0x000000140c18723c */ /* 0x048fe20000001818 */
[----:B--2---:R-:W-:Y:S01]  /*58790*/  STL.64 [R1+0x3198], R18 ;  /* 0x0031981201007387 */ /* 0x004fe20000100a00 */
[----:B------:R-:W-:Y:S11]  /*587a0*/  STL.64 [R1+0x3190], R16 ;  /* 0x0031901001007387 */ /* 0x000ff60000100a00 */
[----:B------:R-:W-:Y:S10]  /*587b0*/  @!UPT UIADD3 URZ, URZ, URZ, URZ ;  /* 0x0000003f3f3ff290 */ /* 0x000ff4000fffe03f */
[----:B------:R0:W-:Y:S02]  /*587c0*/  STL.64 [R1+0x240], R24 ;  /* 0x0002401801007387 */ /* 0x0001e40000100a00 */
[----:B------:R-:W-:Y:S01]  /*587d0*/  STL.64 [R1+0x248], R26 ;  /* 0x0002481a01007387 */ /* 0x000fe20000100a00 */
[----:B0-----:R-:W2:Y:S01]  /*587e0*/  LDL.LU.64 R24, [R1+0x3260] ;  /* 0x0032600001187983 */ /* 0x001ea20000300a00 */
[----:B------:R0:W-:Y:S03]  /*587f0*/  STL.64 [R1+0x3218], R20 ;  /* 0x0032181401007387 */ /* 0x0001e60000100a00 */
[----:B0-----:R-:W3:Y:S01]  /*58800*/  LDL.LU R20, [R1+0x210] ;  /* 0x0002100001147983 */ /* 0x001ee20000300800 */
[----:B------:R-:W3:Y:S02]  /*58810*/  LDL.LU R21, [R1+0x214] ;  /* 0x0002140001157983 */ /* 0x000ee40000300800 */
[----:B------:R-:W3:Y:S02]  /*58820*/  LDL.LU R22, [R1+0x218] ;  /* 0x0002180001167983 */ /* 0x000ee40000300800 */
[----:B------:R-:W3:Y:S01]  /*58830*/  LDL.LU R23, [R1+0x21c] ;  /* 0x00021c0001177983 */ /* 0x000ee20000300800 */
[C---:B--2---:R-:W-:Y:S01]  /*58840*/  HMMA.16816.F32 R24, R12.reuse, R24, R8 ;  /* 0x000000180c18723c */ /* 0x044fe20000001808 */
[----:B------:R-:W2:Y:S01]  /*58850*/  LDL.LU.64 R10, [R1+0x3258] ;  /* 0x00325800010a7983 */ /* 0x000ea20000300a00 */
[----:B------:R-:W2:Y:S11]  /*58860*/  LDL.LU.64 R8, [R1+0x3250] ;  /* 0x0032500001087983 */ /* 0x000eb60000300a00 */
[----:B------:R-:W-:Y:S10]  /*58870*/  @!UPT UIADD3 URZ, URZ, URZ, URZ ;  /* 0x0000003f3f3ff290 */ /* 0x000ff4000fffe03f */
[----:B------:R0:W-:Y:S01]  /*58880*/  STL.64 [R1+0x230], R24 ;  /* 0x0002301801007387 */ /* 0x0001e20000100a00 */
[----:B------:R-:W-:Y:S03]  /*58890*/  STL.64 [R1+0x238], R26 ;  /* 0x0002381a01007387 */ /* 0x000fe60000100a00 */
[----:B0-----:R-:W2:Y:S01]  /*588a0*/  LDL.LU.64 R24, [R1+0x3248] ;  /* 0x0032480001187983 */ /* 0x001ea20000300a00 */
[----:B------:R-:W-:Y:S01]  /*588b0*/  MOV R16, R2 ;  /* 0x0000000200107202 */ /* 0x000fe20000000f00 */
[----:B------:R-:W-:Y:S01]  /*588c0*/  IMAD.MOV.U32 R17, RZ, RZ, R0 ;  /* 0x000000ffff117224 */ /* 0x000fe200078e0000 */
[C---:B--2---:R-:W-:Y:S01]  /*588d0*/  HMMA.16816.F32 R8, R12.reuse, R24, R8 ;  /* 0x000000180c08723c */ /* 0x044fe20000001808 */
[----:B------:R-:W-:Y:S01]  /*588e0*/  MOV R2, R24 ;  /* 0x0000001800027202 */ /* 0x000fe20000000f00 */
[----:B------:R-:W-:Y:S11]  /*588f0*/  IMAD.MOV.U32 R0, RZ, RZ, R25 ;  /* 0x000000ffff007224 */ /* 0x000ff600078e0019 */
[----:B------:R-:W-:Y:S10]  /*58900*/  @!UPT UIADD3 URZ, URZ, URZ, URZ ;  /* 0x0000003f3f3ff290 */ /* 0x000ff4000fffe03f */
[----:B------:R-:W-:Y:S01]  /*58910*/  STL.64 [R1+0x220], R8 ;  /* 0x0002200801007387 */ /* 0x000fe20000100a00 */
[----:B------:R0:W-:Y:S03]  /*58920*/  STL.64 [R1+0x228], R10 ;  /* 0x0002280a01007387 */ /* 0x0001e60000100a00 */
[----:B0-----:R-:W2:Y:S01]  /*58930*/  LDL.LU.64 R10, [R1+0x3240] ;  /* 0x00324000010a7983 */ /* 0x001ea20000300a00 */
[----:B------:R-:W2:Y:S02]  /*58940*/  LDL.LU.64 R8, [R1+0x3238] ;  /* 0x0032380001087983 */ /* 0x000ea40000300a00 */
[----:B------:R-:W3:Y:S02]  /*58950*/  LDL.LU.64 R24, [R1+0x3230] ;  /* 0x0032300001187983 */ /* 0x000ee40000300a00 */
[C---:B---3--:R-:W-:Y:S01]  /*58960*/  HMMA.16816.F32 R20, R12.reuse, R24, R20 ;  /* 0x000000180c14723c */ /* 0x048fe20000001814 */
[----:B------:R0:W-:Y:S06]  /*58970*/  STL.64 [R1+0x31b8], R24 ;  /* 0x0031b81801007387 */ /* 0x0001ec0000100a00 */
[----:B0-----:R-:W-:Y:S01]  /*58980*/  MOV R24, R2 ;  /* 0x0000000200187202 */ /* 0x001fe20000000f00 */
[----:B------:R-:W-:Y:S11]  /*58990*/  IMAD.MOV.U32 R25, RZ, RZ, R0 ;  /* 0x000000ffff197224 */ /* 0x000ff600078e0000 */
[----:B------:R-:W-:Y:S04]  /*589a0*/  @!UPT UIADD3 URZ, URZ, URZ, URZ ;  /* 0x0000003f3f3ff290 */ /* 0x000fe8000fffe03f */
[----:B------:R-:W-:Y:S01]  /*589b0*/  STL.64 [R1+0x210], R20 ;  /* 0x0002101401007387 */ /* 0x000fe20000100a00 */
[----:B------:R-:W-:Y:S02]  /*589c0*/  STL.64 [R1+0x218], R22 ;  /* 0x0002181601007387 */ /* 0x000fe40000100a00 */
[----:B------:R0:W-:Y:S02]  /*589d0*/  STL.64 [R1+0x31d0], R24 ;  /* 0x0031d01801007387 */ /* 0x0001e40000100a00 */
[----:B0-----:R-:W3:Y:S01]  /*589e0*/  LDL.LU.64 R24, [R1+0x20] ;  /* 0x0000200001187983 */ /* 0x001ee20000300a00 */
[C---:B----4-:R-:W-:Y:S03]  /*589f0*/  HMMA.16816.F32 R4, R12.reuse, R16, R4 ;  /* 0x000000100c04723c */ /* 0x050fe60000001804 */
[----:B---3--:R-:W-:Y:S01]  /*58a00*/  STL.64 [R1+0x3208], R24 ;  /* 0x0032081801007387 */ /* 0x008fe20000100a00 */
[----:B------:R0:W-:Y:S03]  /*58a10*/  STL.64 [R1+0x31b0], R16 ;  /* 0x0031b01001007387 */ /* 0x0001e60000100a00 */
[----:B0-----:R-:W3:Y:S11]  /*58a20*/  LDL.LU R16, [R1+0x500] ;  /* 0x0005000001107983 */ /* 0x001ef60000300800 */
[----:B------:R-:W-:Y:S05]  /*58a30*/  @!UPT UIADD3 URZ, URZ, URZ, URZ ;  /* 0x0000003f3f3ff290 */ /* 0x000fea000fffe03f */
[----:B------:R-:W-:Y:S02]  /*58a40*/  STL.64 [R1+0x200], R4 ;  /* 0x0002000401007387 */ /* 0x000fe40000100a00 */
[----:B------:R-:W-:Y:S02]  /*58a50*/  STL.64 [R1+0x208], R6 ;  /* 0x0002080601007387 */ /* 0x000fe40000100a00 */
[----:B------:R-:W3:Y:S01]  /*58a60*/  LDL.LU R17, [R1+0x504] ;  /* 0x0005040001117983 */ /* 0x000ee20000300800 */
[----:B------:R-:W4:Y:S01]  /*58a70*/  LDL.LU R18, [R1+0x508] ;  /* 0x0005080001127983 */ /* 0x000f220000300800 */
[----:B------:R-:W4:Y:S02]  /*58a80*/  LDL.LU R19, [R1+0x50c] ;  /* 0x00050c0001137983 */ /* 0x000f240000300800 */
        /* <DEDUP_REMOVED lines=10> */
[----:B------:R-:W2:Y:S01]  /*58b30*/  LDL.64 R4, [R1+0x60] ;  /* 0x0000600001047983 */ /* 0x000ea20000100a00 */
[----:B------:R-:W2:Y:S02]  /*58b40*/  LDL.LU R24, [R1+0x270] ;  /* 0x0002700001187983 */ /* 0x000ea40000300800 */
[----:B------:R-:W2:Y:S02]  /*58b50*/  LDL.LU R25, [R1+0x274] ;  /* 0x0002740001197983 */ /* 0x000ea40000300800 */
[----:B------:R-:W2:Y:S01]  /*58b60*/  LDL.LU R26, [R1+0x278] ;  /* 0x00027800011a7983 */ /* 0x000ea20000300800 */
[----:B------:R-:W2:Y:S01]  /*58b70*/  LDL.LU R27, [R1+0x27c] ;  /* 0x00027c00011b7983 */ /* 0x000ea20000300800 */
[----:B----4-:R-:W-:Y:S02]  /*58b80*/  STL.64 [R1+0x31c8], R18 ;  /* 0x0031c81201007387 */ /* 0x010fe40000100a00 */
[----:B---3--:R0:W-:Y:S02]  /*58b90*/  STL.64 [R1+0x31c0], R16 ;  /* 0x0031c01001007387 */ /* 0x0081e40000100a00 */
        /* <DEDUP_REMOVED lines=8> */
[----:B------:R-:W4:Y:S02]  /*58c20*/  LDL.LU R18, [R1+0x4c8] ;  /* 0x0004c80001127983 */ /* 0x000f240000300800 */
[----:B------:R-:W4:Y:S01]  /*58c30*/  LDL.LU R19, [R1+0x4cc] ;  /* 0x0004cc0001137983 */ /* 0x000f220000300800 */
[C---:B--2---:R-:W-:Y:S01]  /*58c40*/  HMMA.16816.F32 R20, R12.reuse, R8, R20 ;  /* 0x000000080c14723c */ /* 0x044fe20000001814 */
[----:B----4-:R-:W-:Y:S01]  /*58c50*/  STL.64 [R1+0x31f0], R18 ;  /* 0x0031f01201007387 */ /* 0x010fe20000100a00 */
[----:B---3--:R0:W-:Y:S03]  /*58c60*/  STL.64 [R1+0x31e8], R16 ;  /* 0x0031e81001007387 */ /* 0x0081e60000100a00 */
        /* <DEDUP_REMOVED lines=9> */
[----:B------:R-:W-:Y:S02]  /*58d00*/  STL.64 [R1+0x31a8], R10 ;  /* 0x0031a80a01007387 */ /* 0x000fe40000100a00 */
[----:B------:R0:W-:Y:S02]  /*58d10*/  STL.64 [R1+0x31a0], R8 ;  /* 0x0031a00801007387 */ /* 0x0001e40000100a00 */
[----:B0-----:R-:W4:Y:S01]  /*58d20*/  LDL.LU R8, [R1+0x550] ;  /* 0x0005500001087983 */ /* 0x001f220000300800 */
[----:B------:R-:W4:Y:S02]  /*58d30*/  LDL.LU R9, [R1+0x554] ;  /* 0x0005540001097983 */ /* 0x000f240000300800 */
[----:B------:R-:W4:Y:S02]  /*58d40*/  LDL.LU R10, [R1+0x558] ;  /* 0x00055800010a7983 */ /* 0x000f240000300800 */
[----:B------:R-:W4:Y:S01]  /*58d50*/  LDL.LU R11, [R1+0x55c] ;  /* 0x00055c00010b7983 */ /* 0x000f220000300800 */
[C---:B---3--:R-:W-:Y:S11]  /*58d60*/  HMMA.16816.F32 R20, R12.reuse, R4, R20 ;  /* 0x000000040c14723c */ /* 0x048ff60000001814 */
[----:B------:R-:W-:Y:S11]  /*58d70*/  @!UPT UIADD3 URZ, URZ, URZ, URZ ;  /* 0x0000003f3f3ff290 */ /* 0x000ff6000fffe03f */
[----:B------:R-:W-:Y:S01]  /*58d80*/  @!UPT UIADD3 URZ, URZ, URZ, URZ ;  /* 0x0000003f3f3ff290 */ /* 0x000fe2000fffe03f */
[----:B------:R0:W-:Y:S01]  /*58d90*/  STL.64 [R1+0x1e0], R20 ;  /* 0x0001e01401007387 */ /* 0x0001e20000100a00 */
[----:B------:R1:W-:Y:S03]  /*58da0*/  STL.64 [R1+0x1e8], R22 ;  /* 0x0001e81601007387 */ /* 0x0003e60000100a00 */
[----:B0-----:R-:W2:Y:S01]  /*58db0*/  LDL.LU.64 R20, [R1+0x3218] ;  /* 0x0032180001147983 */ /* 0x001ea20000300a00 */
[----:B-1----:R-:W-:Y:S01]  /*58dc0*/  MOV R23, R4 ;  /* 0x0000000400177202 */ /* 0x002fe20000000f00 */
[----:B------:R-:W-:Y:S02]  /*58dd0*/  IMAD.MOV.U32 R22, RZ, RZ, R5 ;  /* 0x000000ffff167224 */ /* 0x000fe400078e0005 */
[----:B------:R-:W3:Y:S04]  /*58de0*/  LDL.LU.64 R4, [R1+0x3210] ;  /* 0x0032100001047983 */ /* 0x000ee80000300a00 */
[----:B------:R-:W0:Y:S02]  /*58df0*/  S2R R2, SR_TID.X ;  /* 0x0000000000027919 */ /* 0x000e240000002100 */
[----:B0-----:R-:W-:Y:S01]  /*58e00*/  LOP3.LUT R29, R2, 0x7, RZ, 0xc0, !PT ;  /* 0x00000007021d7812 */ /* 0x001fe200078ec0ff */
[----:B---3--:R-:W-:Y:S01]  /*58e10*/  HMMA.16816.F32 R12, R12, R4, R24 ;  /* 0x000000040c0c723c */ /* 0x008fe20000001818 */
[----:B------:R-:W3:Y:S01]  /*58e20*/  LDL.LU.64 R24, [R1+0x3208] ;  /* 0x0032080001187983 */ /* 0x000ee20000300a00 */
[----:B------:R-:W-:Y:S01]  /*58e30*/  MOV R2, R4 ;  /* 0x0000000400027202 */ /* 0x000fe20000000f00 */
[----:B------:R-:W-:Y:S11]  /*58e40*/  IMAD.MOV.U32 R0, RZ, RZ, R5 ;  /* 0x000000ffff007224 */ /* 0x000ff600078e0005 */
[----:B------:R-:W-:Y:S09]  /*58e50*/  @!UPT UIADD3 URZ, URZ, URZ, URZ ;  /* 0x0000003f3f3ff290 */ /* 0x000ff2000fffe03f */
[----:B------:R0:W-:Y:S01]  /*58e60*/  STL.64 [R1+0x1c0], R12 ;  /* 0x0001c00c01007387 */ /* 0x0001e20000100a00 */
[----:B------:R-:W-:Y:S02]  /*58e70*/  STL.64 [R1+0x1c8], R14 ;  /* 0x0001c80e01007387 */ /* 0x000fe40000100a00 */
[----:B------:R-:W2:Y:S02]  /*58e80*/  LDL.LU.64 R6, [R1+0x3200] ;  /* 0x0032000001067983 */ /* 0x000ea40000300a00 */
[----:B------:R-:W2:Y:S01]  /*58e90*/  LDL.LU.64 R4, [R1+0x31f8] ;  /* 0x0031f80001047983 */ /* 0x000ea20000300a00 */
[----:B0-----:R-:W-:Y:S01]  /*58ea0*/  MOV R12, R23 ;  /* 0x00000017000c7202 */ /* 0x001fe20000000f00 */
[----:B------:R-:W-:Y:S02]  /*58eb0*/  IMAD.MOV.U32 R13, RZ, RZ, R22 ;  /* 0x000000ffff0d7224 */ /* 0x000fe400078e0016 */
[----:B--2---:R-:W-:Y:S01]  /*58ec0*/  HMMA.16816.F32 R20, R4, R20, R16 ;  /* 0x000000140414723c */ /* 0x004fe20000001810 */
[----:B------:R-:W2:Y:S01]  /*58ed0*/  LDL.LU.64 R18, [R1+0x31f0] ;  /* 0x0031f00001127983 */ /* 0x000ea20000300a00 */
[----:B------:R-:W2:Y:S03]  /*58ee0*/  LDL.LU.64 R16, [R1+0x31e8] ;  /* 0x0031e80001107983 */ /* 0x000ea60000300a00 */
[----:B------:R-:W0:Y:S01]  /*58ef0*/  S2R R3, SR_TID.X ;  /* 0x0000000000037919 */ /* 0x000e220000002100 */
[----:B------:R-:W-:-:S02]  /*58f00*/  IMAD.SHL.U32 R29, R29, 0x10, RZ ;  /* 0x000000101d1d7824 */ /* 0x000fc400078e00ff */
[----:B---3--:R-:W-:Y:S11]  /*58f10*/  IMAD.MOV.U32 R28, RZ, RZ, R25 ;  /* 0x000000ffff1c7224 */ /* 0x008ff600078e0019 */
[----:B------:R-:W-:Y:S04]  /*58f20*/  @!UPT UIADD3 URZ, URZ, URZ, URZ ;  /* 0x0000003f3f3ff290 */ /* 0x000fe8000fffe03f */
[----:B------:R-:W-:Y:S01]  /*58f30*/  STL.64 [R1+0x1b0], R20 ;  /* 0x0001b01401007387 */ /* 0x000fe20000100a00 */
[----:B------:R1:W-:Y:S01]  /*58f40*/  STL.64 [R1+0x1b8], R22 ;  /* 0x0001b81601007387 */ /* 0x0003e20000100a00 */
[----:B0-----:R-:W-:-:S04]  /*58f50*/  SHF.L.U32 R27, R3, 0x8, RZ ;  /* 0x00000008031b7819 */ /* 0x001fc800000006ff */
[----:B-1----:R-:W-:Y:S01]  /*58f60*/  LOP3.LUT R23, R29, 0xf00, R27, 0xf8, !PT ;  /* 0x00000f001d177812 */ /* 0x002fe200078ef81b */
[----:B------:R-:W-:Y:S01]  /*58f70*/  MOV R29, R24 ;  /* 0x00000018001d7202 */ /* 0x000fe20000000f00 */
[C---:B--2---:R-:W-:Y:S11]  /*58f80*/  HMMA.16816.F32 R16, R4.reuse, R24, R16 ;  /* 0x000000180410723c */ /* 0x044ff60000001810 */
[----:B------:R-:W-:Y:S11]  /*58f90*/  @!UPT UIADD3 URZ, URZ, URZ, URZ ;  /* 0x0000003f3f3ff290 */ /* 0x000ff6000fffe03f */
[----:B------:R-:W-:Y:S01]  /*58fa0*/  @!UPT UIADD3 URZ, URZ, URZ, URZ ;  /* 0x0000003f3f3ff290 */ /* 0x000fe2000fffe03f */
[----:B------:R-:W-:Y:S01]  /*58fb0*/  STL.64 [R1+0x1a0], R16 ;  /* 0x0001a01001007387 */ /* 0x000fe20000100a00 */
[----:B------:R0:W-:Y:S03]  /*58fc0*/  STL.64 [R1+0x1a8], R18 ;  /* 0x0001a81201007387 */ /* 0x0001e60000100a00 */
[----:B0-----:R-:W2:Y:S01]  /*58fd0*/  LDL.LU.64 R18, [R1+0x31e0] ;  /* 0x0031e00001127983 */ /* 0x001ea20000300a00 */
[----:B------:R-:W2:Y:S02]  /*58fe0*/  LDL.LU.64 R16, [R1+0x31d8] ;  /* 0x0031d80001107983 */ /* 0x000ea40000300a00 */
[----:B------:R-:W2:Y:S02]  /*58ff0*/  LDL.LU.64 R24, [R1+0x31d0] ;  /* 0x0031d00001187983 */ /* 0x000ea40000300a00 */
[C---:B--2---:R-:W-:Y:S01]  /*59000*/  HMMA.16816.F32 R24, R4.reuse, R24, R16 ;  /* 0x000000180418723c */ /* 0x044fe20000001810 */
[----:B------:R-:W2:Y:S01]  /*59010*/  LDL.LU.64 R18, [R1+0x31c8] ;  /* 0x0031c80001127983 */ /* 0x000ea20000300a00 */
[----:B------:R-:W2:Y:S11]  /*59020*/  LDL.LU.64 R16, [R1+0x31c0] ;  /* 0x0031c00001107983 */ /* 0x000eb60000300a00 */
[----:B------:R-:W-:Y:S10]  /*59030*/  @!UPT UIADD3 URZ, URZ, URZ, URZ ;  /* 0x0000003f3f3ff290 */ /* 0x000ff4000fffe03f */
[----:B------:R0:W-:Y:S01]  /*59040*/  STL.64 [R1+0x190], R24 ;  /* 0x0001901801007387 */ /* 0x0001e20000100a00 */
[----:B------:R2:W-:Y:S03]  /*59050*/  STL.64 [R1+0x198], R26 ;  /* 0x0001981a01007387 */ /* 0x0005e60000100a00 */
[----:B0-----:R-:W2:Y:S02]  /*59060*/  LDL.LU.64 R24, [R1+0x31b8] ;  /* 0x0031b80001187983 */ /* 0x001ea40000300a00 */
[C---:B--2---:R-:W-:Y:S02]  /*59070*/  HMMA.16816.F32 R24, R4.reuse, R24, R16 ;  /* 0x000000180418723c */ /* 0x044fe40000001810 */
[----:B------:R-:W4:Y:S11]  /*59080*/  LDL.LU.64 R16, [R1+0x31b0] ;  /* 0x0031b00001107983 */ /* 0x000f360000300a00 */
[----:B------:R-:W-:Y:S10]  /*59090*/  @!UPT UIADD3 URZ, URZ, URZ, URZ ;  /* 0x0000003f3f3ff290 */ /* 0x000ff4000fffe03f */
[----:B------:R-:W-:Y:S01]  /*590a0*/  STL.64 [R1+0x180], R24 ;  /* 0x0001801801007387 */ /* 0x000fe20000100a00 */
[----:B------:R-:W-:Y:S01]  /*590b0*/  STL.64 [R1+0x188], R26 ;  /* 0x0001881a01007387 */ /* 0x000fe20000100a00 */
[----:B----4-:R-:W-:Y:S02]  /*590c0*/  HMMA.16816.F32 R16, R4, R16, R8 ;  /* 0x000000100410723c */ /* 0x010fe40000001808 */
[----:B------:R-:W2:Y:S01]  /*590d0*/  LDL.LU.64 R10, [R1+0x31a8] ;  /* 0x0031a800010a7983 */ /* 0x000ea20000300a00 */
[----:B------:R-:W3:Y:S11]  /*590e0*/  LDL.LU.64 R8, [R1+0x31a0] ;  /* 0x0031a00001087983 */ /* 0x000ef60000300a00 */
[----:B------:R-:W-:Y:S09]  /*590f0*/  @!UPT UIADD3 URZ, URZ, URZ, URZ ;  /* 0x0000003f3f3ff290 */ /* 0x000ff2000fffe03f */
[----:B------:R-:W-:Y:S01]  /*59100*/  STL.64 [R1+0x170], R16 ;  /* 0x0001701001007387 */ /* 0x000fe20000100a00 */
[----:B------:R0:W-:Y:S03]  /*59110*/  STL.64 [R1+0x178], R18 ;  /* 0x0001781201007387 */ /* 0x0001e60000100a00 */
[----:B0-----:R-:W4:Y:S01]  /*59120*/  LDL.LU.64 R18, [R1+0x3198] ;  /* 0x0031980001127983 */ /* 0x001f220000300a00 */
[----:B------:R-:W4:Y:S01]  /*59130*/  LDL.LU.64 R16, [R1+0x3190] ;  /* 0x0031900001107983 */ /* 0x000f220000300a00 */
[----:B------:R-:W-:-:S04]  /*59140*/  LOP3.LUT R23, R23, 0x10, R3, 0x78, !PT ;  /* 0x0000001017177812 */ /* 0x000fc800078e7803 */
[----:B------:R-:W-:-:S05]  /*59150*/  LOP3.LUT R23, R23, 0x40, RZ, 0x3c, !PT ;  /* 0x0000004017177812 */ /* 0x000fca00078e3cff */
[----:B------:R-:W-:Y:S02]  /*59160*/  LDSM.16.M88.4 R24, [R23+0x46000] ;  /* 0x046000001718783b */ /* 0x000fe40000000200 */
[----:B------:R-:W0:Y:S02]  /*59170*/  LDSM.16.M88.4 R20, [R23+0x47000] ;  /* 0x047000001714783b */ /* 0x000e240000000200 */
[----:B------:R-:W1:Y:S01]  /*59180*/  S2R R15, SR_TID.X ;  /* 0x00000000000f7919 */ /* 0x000e620000002100 */
[----:B------:R-:W-:-:S04]  /*59190*/  LOP3.LUT R3, R3, 0x7, RZ, 0xc0, !PT ;  /* 0x0000000703037812 */ /* 0x000fc800078ec0ff */
[----:B------:R-:W-:Y:S01]  /*591a0*/  SHF.L.U32 R3, R3, 0x4, RZ ;  /* 0x0000000403037819 */ /* 0x000fe200000006ff */
[----:B-1----:R-:W-:-:S05]  /*591b0*/  IMAD.SHL.U32 R14, R15, 0x100, RZ ;  /* 0x000001000f0e7824 */ /* 0x002fca00078e00ff */
[----:B------:R-:W-:-:S04]  /*591c0*/  LOP3.LUT R3, R3, 0xf00, R14, 0xf8, !PT ;  /* 0x00000f0003037812 */ /* 0x000fc800078ef80e */
[----:B------:R-:W-:Y:S01]  /*591d0*/  LOP3.LUT R3, R3, 0x10, R15, 0x78, !PT ;  /* 0x0000001003037812 */ /* 0x000fe200078e780f */
[----:B0-----:R0:W-:Y:S01]  /*591e0*/  STL [R1+0x30e4], R20 ;  /* 0x0030e41401007387 */ /* 0x0011e20000100800 */
[----:B------:R1:W-:Y:S02]  /*591f0*/  STL [R1+0x30e0], R21 ;  /* 0x0030e01501007387 */ /* 0x0003e40000100800 */
[----:B------:R-:W-:Y:S02]  /*59200*/  STL [R1+0x30dc], R22 ;  /* 0x0030dc1601007387 */ /* 0x000fe40000100800 */
[----:B------:R-:W-:Y:S01]  /*59210*/  STL [R1+0x30d8], R23 ;  /* 0x0030d81701007387 */ /* 0x000fe20000100800 */
[----:B------:R-:W-:Y:S02]  /*59220*/  LOP3.LUT R3, R3, 0x60, RZ, 0x3c, !PT ;  /* 0x0000006003037812 */ /* 0x000fe400078e3cff */
[----:B0-----:R-:W-:Y:S01]  /*59230*/  MOV R20, R2 ;  /* 0x0000000200147202 */ /* 0x001fe20000000f00 */
[----:B-1----:R-:W-:Y:S01]  /*59240*/  IMAD.MOV.U32 R21, RZ, RZ, R0 ;  /* 0x000000ffff157224 */ /* 0x002fe200078e0000 */
[----:B------:R-:W4:Y:S01]  /*59250*/  LDL.LU R2, [R1+0x3188] ;  /* 0x0031880001027983 */ /* 0x000f220000300800 */
[----:B------:R-:W4:Y:S03]  /*59260*/  LDL.LU R0, [R1+0x3184] ;  /* 0x0031840001007983 */ /* 0x000f260000300800 */
[----:B--2---:R-:W-:Y:S01]  /*59270*/  STL.64 [R1+0x3110], R10 ;  /* 0x0031100a01007387 */ /* 0x004fe20000100a00 */
[----:B---3--:R0:W-:Y:S01]  /*59280*/  STL.64 [R1+0x3108], R8 ;  /* 0x0031080801007387 */ /* 0x0081e20000100a00 */
[C---:B----4-:R-:W-:Y:S11]  /*59290*/  HMMA.16816.F32 R16, R4.reuse, R8, R16 ;  /* 0x000000080410723c */ /* 0x050ff60000001810 */
[----:B------:R-:W-:Y:S11]  /*592a0*/  @!UPT UIADD3 URZ, URZ, URZ, URZ ;  /* 0x0000003f3f3ff290 */ /* 0x000ff6000fffe03f */
[----:B------:R-:W-:Y:S01]  /*592b0*/  @!UPT UIADD3 URZ, URZ, URZ, URZ ;  /* 0x0000003f3f3ff290 */ /* 0x000fe2000fffe03f */
[----:B------:R-:W-:Y:S01]  /*592c0*/  STL.64 [R1+0x160], R16 ;  /* 0x0001601001007387 */ /* 0x000fe20000100a00 */
[----:B------:R-:W-:Y:S02]  /*592d0*/  STL.64 [R1+0x168], R18 ;  /* 0x0001681201007387 */ /* 0x000fe40000100a00 */
[----:B------:R-:W1:Y:S04]  /*592e0*/  LDSM.16.M88.4 R16, [R3+0x40000] ;  /* 0x040000000310783b */ /* 0x000e680000000200 */
[----:B0-----:R-:W2:Y:S01]  /*592f0*/  LDL.LU R8, [R1+0x590] ;  /* 0x0005900001087983 */ /* 0x001ea20000300800 */
[----:B------:R-:W2:Y:S01]  /*59300*/  LDL.LU R9, [R1+0x594] ;  /* 0x0005940001097983 */ /* 0x000ea20000300800 */
[----:B------:R-:W2:Y:S02]  /*59310*/  LDL.LU R10, [R1+0x598] ;  /* 0x00059800010a7983 */ /* 0x000ea40000300800 */
[----:B------:R-:W2:Y:S01]  /*59320*/  LDL.LU R11, [R1+0x59c] ;  /* 0x00059c00010b7983 */ /* 0x000ea20000300800 */
[----:B-1----:R-:W-:Y:S01]  /*59330*/  STL.64 [R1+0x3068], R18 ;  /* 0x0030681201007387 */ /* 0x002fe20000100a00 */
[----:B------:R0:W-:Y:S03]  /*59340*/  STL.64 [R1+0x3060], R16 ;  /* 0x0030601001007387 */ /* 0x0001e60000100a00 */
[----:B0-----:R-:W3:Y:S01]  /*59350*/  LDL.LU R16, [R1+0x5a0] ;  /* 0x0005a00001107983 */ /* 0x001ee20000300800 */
[----:B------:R-:W3:Y:S02]  /*59360*/  LDL.LU R17, [R1+0x5a4] ;  /* 0x0005a40001117983 */ /* 0x000ee40000300800 */
[----:B------:R-:W3:Y:S02]  /*59370*/  LDL.LU R18, [R1+0x5a8] ;  /* 0x0005a80001127983 */ /* 0x000ee40000300800 */
[----:B------:R-:W3:Y:S01]  /*59380*/  LDL.LU R19, [R1+0x5ac] ;  /* 0x0005ac0001137983 */ /* 0x000ee20000300800 */
[C---:B--2---:R-:W-:Y:S08]  /*59390*/  HMMA.16816.F32 R8, R4.reuse, R20, R8 ;  /* 0x000000140408723c */ /* 0x044ff00000001808 */
[----:B---3--:R-:W-:Y:S01]  /*593a0*/  HMMA.16816.F32 R16, R4, R12, R16 ;  /* 0x0000000c0410723c */ /* 0x008fe20000001810 */
[----:B------:R-:W0:Y:S04]  /*593b0*/  LDSM.16.M88.4 R12, [R3+0x41000] ;  /* 0x04100000030c783b */ /* 0x000e280000000200 */
[----:B------:R-:W1:Y:S04]  /*593c0*/  LDSM.16.M88.4 R4, [R3+0x42000] ;  /* 0x042000000304783b */ /* 0x000e680000000200 */
[----:B0-----:R0:W-:Y:S11]  /*593d0*/  STL.64 [R1+0x2ff8], R14 ;  /* 0x002ff80e01007387 */ /* 0x0011f60000100a00 */
[----:B------:R-:W-:Y:S03]  /*593e0*/  @!UPT UIADD3 URZ, URZ, URZ, URZ ;  /* 0x0000003f3f3ff290 */ /* 0x000fe6000fffe03f */
[----:B------:R-:W-:Y:S02]  /*593f0*/  STL.64 [R1+0x150], R16 ;  /* 0x0001501001007387 */ /* 0x000fe40000100a00 */
[----:B------:R-:W-:Y:S02]  /*59400*/  STL.64 [R1+0x158], R18 ;  /* 0x0001581201007387 */ /* 0x000fe40000100a00 */
[----:B------:R2:W-:Y:S01]  /*59410*/  STL.64 [R1+0x2ff0], R12 ;  /* 0x002ff00c01007387 */ /* 0x0005e20000100a00 */
[----:B0-----:R-:W-:Y:S01]  /*59420*/  MOV R14, R0 ;  /* 0x00000000000e7202 */ /* 0x001fe20000000f00 */
[----:B------:R-:W-:Y:S01]  /*59430*/  IMAD.MOV.U32 R15, RZ, RZ, R2 ;  /* 0x000000ffff0f7224 */ /* 0x000fe200078e0002 */
[----:B--2---:R-:W-:Y:S01]  /*59440*/  MOV R12, R29 ;  /* 0x0000001d000c7202 */ /* 0x004fe20000000f00 */
[----:B------:R-:W-:Y:S01]  /*59450*/  IMAD.MOV.U32 R13, RZ, RZ, R28 ;  /* 0x000000ffff0d7224 */ /* 0x000fe200078e001c */
[----:B------:R-:W2:Y:S01]  /*59460*/  LDL.LU R29, [R1+0x3180] ;  /* 0x00318000011d7983 */ /* 0x000ea20000300800 */
[----:B------:R-:W3:Y:S02]  /*59470*/  LDL.LU R0, [R1+0x317c] ;  /* 0x00317c0001007983 */ /* 0x000ee40000300800 */
[----:B------:R-:W4:Y:S02]  /*59480*/  LDL.LU R2, [R1+0x3178] ;  /* 0x0031780001027983 */ /* 0x000f240000300800 */
[----:B------:R-:W-:Y:S01]  /*59490*/  STL.64 [R1+0x3160], R14 ;  /* 0x0031600e01007387 */ /* 0x000fe20000100a00 */
[----:B------:R-:W-:Y:S01]  /*594a0*/  STL.64 [R1+0x3158], R12 ;  /* 0x0031580c01007387 */ /* 0x000fe20000100a00 */
[----:B------:R-:W2:Y:S02]  /*594b0*/  LDL.LU R16, [R1+0x580] ;  /* 0x0005800001107983 */ /* 0x000ea40000300800 */
[----:B------:R-:W-:Y:S02]  /*594c0*/  STL.64 [R1+0x130], R8 ;  /* 0x0001300801007387 */ /* 0x000fe40000100a00 */
[----:B------:R-:W-:Y:S01]  /*594d0*/  STL.64 [R1+0x138], R10 ;  /* 0x0001380a01007387 */ /* 0x000fe20000100a00 */
[----:B------:R-:W2:Y:S01]  /*594e0*/  LDL.LU R17, [R1+0x584] ;  /* 0x0005840001117983 */ /* 0x000ea20000300800 */
[----:B---3--:R-:W-:Y:S01]  /*594f0*/  IMAD.MOV.U32 R19, RZ, RZ, R0 ;  /* 0x000000ffff137224 */ /* 0x008fe200078e0000 */
[----:B----4-:R-:W-:-:S02]  /*59500*/  MOV R18, R2 ;  /* 0x0000000200127202 */ /* 0x010fc40000000f00 */
[----:B------:R-:W3:Y:S01]  /*59510*/  LDL.LU R2, [R1+0x3174] ;  /* 0x0031740001027983 */ /* 0x000ee20000300800 */
[----:B------:R-:W4:Y:S02]  /*59520*/  LDL.LU R0, [R1+0x3170] ;  /* 0x0031700001007983 */ /* 0x000f240000300800 */
[----:B------:R-:W-:Y:S01]  /*59530*/  STL.64 [R1+0x30f0], R18 ;  /* 0x0030f01201007387 */ /* 0x000fe20000100a00 */
[----:B--2---:R0:W-:Y:S04]  /*59540*/  STL.64 [R1+0x30e8], R16 ;  /* 0x0030e81001007387 */ /* 0x0041e80000100a00 */
[----:B0-----:R-:W2:Y:S01]  /*59550*/  LDL.LU R16, [R1+0x630] ;  /* 0x0006300001107983 */ /* 0x001ea20000300800 */
[----:B------:R-:W2:Y:S02]  /*59560*/  LDL.LU R17, [R1+0x634] ;  /* 0x0006340001117983 */ /* 0x000ea40000300800 */
[----:B------:R-:W2:Y:S02]  /*59570*/  LDL.LU R18, [R1+0x638] ;  /* 0x0006380001127983 */ /* 0x000ea40000300800 */
[----:B------:R-:W2:Y:S01]  /*59580*/  LDL.LU R19, [R1+0x63c] ;  /* 0x00063c0001137983 */ /* 0x000ea20000300800 */
[----:B------:R-:W2:Y:S01]  /*59590*/  LDL.LU R8, [R1+0x650] ;  /* 0x0006500001087983 */ /* 0x000ea20000300800 */
[----:B------:R-:W2:Y:S02]  /*595a0*/  LDL.LU R9, [R1+0x654] ;  /* 0x0006540001097983 */ /* 0x000ea40000300800 */
[----:B------:R-:W2:Y:S02]  /*595b0*/  LDL.LU R10, [R1+0x658] ;  /* 0x00065800010a7983 */ /* 0x000ea40000300800 */
[----:B------:R-:W2:Y:S01]  /*595c0*/  LDL.LU R11, [R1+0x65c] ;  /* 0x00065c00010b7983 */ /* 0x000ea20000300800 */
[----:B------:R-:W3:Y:S01]  /*595d0*/  LDL.LU R20, [R1+0x690] ;  /* 0x0006900001147983 */ /* 0x000ee20000300800 */
[----:B------:R-:W3:Y:S02]  /*595e0*/  LDL.LU R21, [R1+0x694] ;  /* 0x0006940001157983 */ /* 0x000ee40000300800 */
[----:B------:R-:W3:Y:S02]  /*595f0*/  LDL.LU R22, [R1+0x698] ;  /* 0x0006980001167983 */ /* 0x000ee40000300800 */
[----:B------:R-:W3:Y:S01]  /*59600*/  LDL.LU R23, [R1+0x69c] ;  /* 0x00069c0001177983 */ /* 0x000ee20000300800 */
[----:B------:R-:W3:Y:S04]  /*59610*/  LDL.LU.64 R12, [R1+0x40] ;  /* 0x00004000010c7983 */ /* 0x000ee80000300a00 */
        /* <DEDUP_REMOVED lines=8> */
[----:B0-----:R-:W2:Y:S04]  /*596a0*/  LDL.64 R8, [R1+0x10] ;  /* 0x0000100001087983 */ /* 0x001ea80000100a00 */
[----:B--2---:R0:W-:Y:S04]  /*596b0*/  STL.64 [R1+0x3150], R8 ;  /* 0x0031500801007387 */ /* 0x0041e80000100a00 */
[----:B0-----:R-:W2:Y:S01]  /*596c0*/  LDL.LU R8, [R1+0x680] ;  /* 0x0006800001087983 */ /* 0x001ea20000300800 */
[----:B------:R-:W2:Y:S02]  /*596d0*/  LDL.LU R9, [R1+0x684] ;  /* 0x0006840001097983 */ /* 0x000ea40000300800 */
[----:B------:R-:W2:Y:S02]  /*596e0*/  LDL.LU R10, [R1+0x688] ;  /* 0x00068800010a7983 */ /* 0x000ea40000300800 */
[----:B------:R-:W2:Y:S01]  /*596f0*/  LDL.LU R11, [R1+0x68c] ;  /* 0x00068c00010b7983 */ /* 0x000ea20000300800 */
[----:B------:R3:W-:Y:S01]  /*59700*/  STL.64 [R1+0x3100], R18 ;  /* 0x0031001201007387 */ /* 0x0007e20000100a00 */
[----:B------:R0:W-:Y:S02]  /*59710*/  STL.64 [R1+0x30f8], R16 ;  /* 0x0030f81001007387 */ /* 0x0001e40000100a00 */
[----:B---3--:R-:W-:Y:S01]  /*59720*/  IMAD.MOV.U32 R18, RZ, RZ, R2 ;  /* 0x000000ffff127224 */ /* 0x008fe200078e0002 */
[----:B0-----:R-:W3:Y:S01]  /*59730*/  LDL.LU R16, [R1+0x640] ;  /* 0x0006400001107983 */ /* 0x001ee20000300800 */
[----:B----4-:R-:W-:-:S02]  /*59740*/  MOV R17, R0 ;  /* 0x0000000000117202 */ /* 0x010fc40000000f00 */
[----:B------:R-:W4:Y:S02]  /*59750*/  LDL.LU R0, [R1+0x316c] ;  /* 0x00316c0001007983 */ /* 0x000f240000300800 */
[----:B------:R-:W2:Y:S01]  /*59760*/  LDL.LU R2, [R1+0x3168] ;  /* 0x0031680001027983 */ /* 0x000ea20000300800 */
[----:B------:R-:W2:Y:S04]  /*59770*/  LDL.LU R19, [R1+0x64c] ;  /* 0x00064c0001137983 */ /* 0x000ea80000300800 */
[----:B--2---:R-:W-:Y:S01]  /*59780*/  STL.64 [R1+0x3130], R18 ;  /* 0x0031301201007387 */ /* 0x004fe20000100a00 */
[----:B---3--:R0:W-:Y:S03]  /*59790*/  STL.64 [R1+0x3128], R16 ;  /* 0x0031281001007387 */ /* 0x0081e60000100a00 */
[----:B0-----:R-:W2:Y:S01]  /*597a0*/  LDL.LU.64 R16, [R1] ;  /* 0x0000000001107983 */ /* 0x001ea20000300a00 */
[----:B------:R-:W-:Y:S03]  /*597b0*/  HMMA.16816.F32 R20, R24, R12, R20 ;  /* 0x0000000c1814723c */ /* 0x000fe60000001814 */
[----:B--2---:R0:W-:Y:S04]  /*597c0*/  STL.64 [R1+0x3148], R16 ;  /* 0x0031481001007387 */ /* 0x0041e80000100a00 */
[----:B0-----:R-:W2:Y:S01]  /*597d0*/  LDL.LU R16, [R1+0x670] ;  /* 0x0006700001107983 */ /* 0x001ea20000300800 */
[----:B------:R-:W2:Y:S02]  /*597e0*/  LDL.LU R17, [R1+0x674] ;  /* 0x0006740001117983 */ /* 0x000ea40000300800 */
[----:B-1----:R-:W-:Y:S02]  /*597f0*/  STL.64 [R1+0x2f88], R6 ;  /* 0x002f880601007387 */ /* 0x002fe40000100a00 */
[----:B------:R0:W-:Y:S02]  /*59800*/  STL.64 [R1+0x2f80], R4 ;  /* 0x002f800401007387 */ /* 0x0001e40000100a00 */
[----:B0-----:R-:W3:Y:S01]  /*59810*/  LDL.LU.64 R4, [R1+0x70] ;  /* 0x0000700001047983 */ /* 0x001ee20000300a00 */
[----:B------:R-:W2:Y:S03]  /*59820*/  LDL.64 R6, [R1+0x78] ;  /* 0x0000780001067983 */ /* 0x000ea60000100a00 */
[----:B--2---:R-:W-:Y:S05]  /*59830*/  STL [R1+0x3074], R7 ;  /* 0x0030740701007387 */ /* 0x004fea0000100800 */
[----:B------:R0:W-:Y:S02]  /*59840*/  STL.64 [R1+0x120], R20 ;  /* 0x0001201401007387 */ /* 0x0001e40000100a00 */
[----:B------:R-:W-:Y:S02]  /*59850*/  STL.64 [R1+0x128], R22 ;  /* 0x0001281601007387 */ /* 0x000fe40000100a00 */
[----:B------:R-:W2:Y:S01]  /*59860*/  LDL.LU.64 R14, [R1+0x3160] ;  /* 0x00316000010e7983 */ /* 0x000ea20000300a00 */
[----:B0-----:R-:W-:Y:S01]  /*59870*/  MOV R20, R12 ;  /* 0x0000000c00147202 */ /* 0x001fe20000000f00 */
[----:B------:R-:W-:-:S02]  /*59880*/  IMAD.MOV.U32 R21, RZ, RZ, R13 ;  /* 0x000000ffff157224 */ /* 0x000fc400078e000d */
[----:B------:R-:W2:Y:S02]  /*59890*/  LDL.LU.64 R12, [R1+0x3158] ;  /* 0x00315800010c7983 */ /* 0x000ea40000300a00 */
[C---:B--2---:R-:W-:Y:S11]  /*598a0*/  HMMA.16816.F32 R8, R24.reuse, R12, R8 ;  /* 0x0000000c1808723c */ /* 0x044ff60000001808 */
[----:B------:R-:W-:Y:S11]  /*598b0*/  @!UPT UIADD3 URZ, URZ, URZ, URZ ;  /* 0x0000003f3f3ff290 */ /* 0x000ff6000fffe03f */
[----:B------:R-:W-:Y:S01]  /*598c0*/  @!UPT UIADD3 URZ, URZ, URZ, URZ ;  /* 0x0000003f3f3ff290 */ /* 0x000fe2000fffe03f */
[----:B------:R0:W-:Y:S04]  /*598d0*/  STL.64 [R1+0x110], R8 ;  /* 0x0001100801007387 */ /* 0x0001e80000100a00 */
[----:B0-----:R-:W2:Y:S01]  /*598e0*/  LDL.LU.64 R8, [R1+0x3150] ;  /* 0x0031500001087983 */ /* 0x001ea20000300a00 */
[----:B------:R-:W-:Y:S01]  /*598f0*/  MOV R18, R2 ;  /* 0x0000000200127202 */ /* 0x000fe20000000f00 */
[----:B----4-:R-:W-:Y:S02]  /*59900*/  IMAD.MOV.U32 R19, RZ, RZ, R0 ;  /* 0x000000ffff137224 */ /* 0x010fe400078e0000 */
[----:B------:R-:W-:Y:S01]  /*59910*/  IMAD.MOV.U32 R0, RZ, RZ, R11 ;  /* 0x000000ffff007224 */ /* 0x000fe200078e000b */
[----:B------:R-:W-:Y:S01]  /*59920*/  MOV R2, R10 ;  /* 0x0000000a00027202 */ /* 0x000fe20000000f00 */
[----:B------:R-:W-:Y:S01]  /*59930*/  STL.64 [R1+0x30c8], R14 ;  /* 0x0030c80e01007387 */ /* 0x000fe20000100a00 */
[----:B------:R0:W-:Y:S03]  /*59940*/  STL.64 [R1+0x30c0], R12 ;  /* 0x0030c00c01007387 */ /* 0x0001e60000100a00 */
[----:B0-----:R-:W4:Y:S01]  /*59950*/  LDL.LU.64 R12, [R1+0x30] ;  /* 0x00003000010c7983 */ /* 0x001f220000300a00 */
[----:B------:R-:W-:Y:S02]  /*59960*/  STL [R1+0x2d7c], R0 ;  /* 0x002d7c0001007387 */ /* 0x000fe40000100800 */
[----:B------:R-:W-:Y:S01]  /*59970*/  STL [R1+0x2d78], R2 ;  /* 0x002d780201007387 */ /* 0x000fe20000100800 */
[C---:B--2---:R-:W-:Y:S01]  /*59980*/  HMMA.16816.F32 R16, R24.reuse, R8, R16 ;  /* 0x000000081810723c */ /* 0x044fe20000001810 */
[----:B------:R-:W-:Y:S11]  /*59990*/  MOV R3, R8 ;  /* 0x0000000800037202 */ /* 0x000ff60000000f00 */
[----:B------:R-:W-:Y:S11]  /*599a0*/  @!UPT UIADD3 URZ, URZ, URZ, URZ ;  /* 0x0000003f3f3ff290 */ /* 0x000ff6000fffe03f */
[----:B------:R0:W-:Y:S01]  /*599b0*/  STL.64 [R1+0x100], R16 ;  /* 0x0001001001007387 */ /* 0x0001e20000100a00 */
[----:B------:R1:W-:Y:S03]  /*599c0*/  STL.64 [R1+0x108], R18 ;  /* 0x0001081201007387 */ /* 0x0003e60000100a00 */
[----:B0-----:R-:W2:Y:S01]  /*599d0*/  LDL.LU.64 R16, [R1+0x3148] ;  /* 0x0031480001107983 */ /* 0x001ea20000300a00 */
[----:B------:R-:W2:Y:S02]  /*599e0*/  LDL.LU.64 R10, [R1+0x3140] ;  /* 0x00314000010a7983 */ /* 0x000ea40000300a00 */
[----:B------:R-:W2:Y:S02]  /*599f0*/  LDL.LU.64 R8, [R1+0x3138] ;  /* 0x0031380001087983 */ /* 0x000ea40000300a00 */
[----:B-1----:R-:W3:Y:S01]  /*59a00*/  LDL.LU.64 R18, [R1+0x3130] ;  /* 0x0031300001127983 */ /* 0x002ee20000300a00 */
[----:B--2---:R-:W-:Y:S01]  /*59a10*/  HMMA.16816.F32 R8, R24, R16, R8 ;  /* 0x000000101808723c */ /* 0x004fe20000001808 */
[----:B------:R-:W-:Y:S01]  /*59a20*/  IMAD.MOV.U32 R22, RZ, RZ, R16 ;  /* 0x000000ffff167224 */ /* 0x000fe200078e0010 */
[----:B------:R-:W-:-:S02]  /*59a30*/  MOV R23, R17 ;  /* 0x0000001100177202 */ /* 0x000fc40000000f00 */
[----:B------:R-:W3:Y:S11]  /*59a40*/  LDL.LU.64 R16, [R1+0x3128] ;  /* 0x0031280001107983 */ /* 0x000ef60000300a00 */
[----:B------:R-:W-:Y:S08]  /*59a50*/  @!UPT UIADD3 URZ, URZ, URZ, URZ ;  /* 0x0000003f3f3ff290 */ /* 0x000ff0000fffe03f */
[----:B------:R0:W-:Y:S01]  /*59a60*/  STL.64 [R1+0xf0], R8 ;  /* 0x0000f00801007387 */ /* 0x0001e20000100a00 */
[----:B------:R-:W-:Y:S01]  /*59a70*/  IMAD.MOV.U32 R0, RZ, RZ, R10 ;  /* 0x000000ffff007224 */ /* 0x000fe200078e000a */
[----:B------:R-:W-:Y:S02]  /*59a80*/  MOV R2, R11 ;  /* 0x0000000b00027202 */ /* 0x000fe40000000f00 */
[----:B------:R-:W4:Y:S04]  /*59a90*/  LDL.LU.64 R10, [R1+0x3120] ;  /* 0x00312000010a7983 */ /* 0x000f280000300a00 */
[----:B0-----:R-:W4:Y:S01]  /*59aa0*/  LDL.LU.64 R8, [R1+0x3118] ;  /* 0x0031180001087983 */ /* 0x001f220000300a00 */
[----:B------:R-:W-:Y:S02]  /*59ab0*/  STL [R1+0x2d84], R2 ;  /* 0x002d840201007387 */ /* 0x000fe40000100800 */
[----:B------:R-:W-:Y:S01]  /*59ac0*/  STL [R1+0x2d80], R0 ;  /* 0x002d800001007387 */ /* 0x000fe20000100800 */
[C---:B----4-:R-:W-:Y:S11]  /*59ad0*/  HMMA.16816.F32 R8, R24.reuse, R12, R8 ;  /* 0x0000000c1808723c */ /* 0x050ff60000001808 */
[----:B------:R-:W-:Y:S11]  /*59ae0*/  @!UPT UIADD3 URZ, URZ, URZ, URZ ;  /* 0x0000003f3f3ff290 */ /* 0x000ff6000fffe03f */
[----:B------:R-:W-:Y:S01]  /*59af0*/  @!UPT UIADD3 URZ, URZ, URZ, URZ ;  /* 0x0000003f3f3ff290 */ /* 0x000fe2000fffe03f */
[----:B------:R-:W-:Y:S01]  /*59b00*/  STL.64 [R1+0xe0], R8 ;  /* 0x0000e00801007387 */ /* 0x000fe20000100a00 */
[----:B------:R0:W-:Y:S03]  /*59b10*/  STL.64 [R1+0xe8], R10 ;  /* 0x0000e80a01007387 */ /* 0x0001e60000100a00 */
[----:B0-----:R-:W2:Y:S01]  /*59b20*/  LDL.LU.64 R10, [R1+0x3110] ;  /* 0x00311000010a7983 */ /* 0x001ea20000300a00 */
[----:B------:R-:W3:Y:S02]  /*59b30*/  LDL.LU.64 R8, [R1+0x3108] ;  /* 0x0031080001087983 */ /* 0x000ee40000300a00 */
[----:B------:R-:W-:Y:S01]  /*59b40*/  IMAD.MOV.U32 R2, RZ, RZ, R12 ;  /* 0x000000ffff027224 */ /* 0x000fe200078e000c */
[----:B------:R-:W-:Y:S01]  /*59b50*/  MOV R0, R13 ;  /* 0x0000000d00007202 */ /* 0x000fe20000000f00 */
[----:B------:R-:W4:Y:S01]  /*59b60*/  LDL.LU R12, [R1+0x560] ;  /* 0x00056000010c7983 */ /* 0x000f220000300800 */
[----:B------:R-:W4:Y:S02]  /*59b70*/  LDL.LU R13, [R1+0x564] ;  /* 0x00056400010d7983 */ /* 0x000f240000300800 */
[----:B------:R-:W4:Y:S02]  /*59b80*/  LDL.LU R14, [R1+0x568] ;  /* 0x00056800010e7983 */ /* 0x000f240000300800 */
[----:B------:R-:W4:Y:S01]  /*59b90*/  LDL.LU R15, [R1+0x56c] ;  /* 0x00056c00010f7983 */ /* 0x000f220000300800 */
[C---:B---3--:R-:W-:Y:S11]  /*59ba0*/  HMMA.16816.F32 R16, R24.reuse, R8, R16 ;  /* 0x000000081810723c */ /* 0x048ff60000001810 */
[----:B------:R-:W-:Y:S11]  /*59bb0*/  @!UPT UIADD3 URZ, URZ, URZ, URZ ;  /* 0x0000003f3f3ff290 */ /* 0x000ff6000fffe03f */
[----:B------:R-:W-:Y:S01]  /*59bc0*/  @!UPT UIADD3 URZ, URZ, URZ, URZ ;  /* 0x0000003f3f3ff290 */ /* 0x000fe2000fffe03f */
[----:B------:R-:W-:Y:S01]  /*59bd0*/  STL.64 [R1+0xd0], R16 ;  /* 0x0000d01001007387 */ /* 0x000fe20000100a00 */
[----:B------:R0:W-:Y:S03]  /*59be0*/  STL.64 [R1+0xd8], R18 ;  /* 0x0000d81201007387 */ /* 0x0001e60000100a00 */
[----:B0-----:R-:W3:Y:S01]  /*59bf0*/  LDL.LU.64 R18, [R1+0x3100] ;  /* 0x0031000001127983 */ /* 0x001ee20000300a00 */
[----:B------:R-:W3:Y:S02]  /*59c00*/  LDL.LU.64 R16, [R1+0x30f8] ;  /* 0x0030f80001107983 */ /* 0x000ee40000300a00 */
[----:B--2---:R-:W-:Y:S02]  /*59c10*/  STL.64 [R1+0x3090], R10 ;  /* 0x0030900a01007387 */ /* 0x004fe40000100a00 */
[----:B------:R0:W-:Y:S02]  /*59c20*/  STL.64 [R1+0x3088], R8 ;  /* 0x0030880801007387 */ /* 0x0001e40000100a00 */
        /* <DEDUP_REMOVED lines=8> */
[----:B------:R-:W-:Y:S01]  /*59cb0*/  IMAD.MOV.U32 R7, RZ, RZ, R8 ;  /* 0x000000ffff077224 */ /* 0x000fe200078e0008 */
[----:B------:R-:W-:Y:S02]  /*59cc0*/  MOV R28, R9 ;  /* 0x00000009001c7202 */ /* 0x000fe40000000f00 */
[----:B--2---:R-:W-:Y:S01]  /*59cd0*/  HMMA.16816.F32 R8, R24, R4, R16 ;  /* 0x000000041808723c */ /* 0x004fe20000001810 */
[----:B------:R-:W2:Y:S06]  /*59ce0*/  LDL.LU R16, [R1+0x540] ;  /* 0x0005400001107983 */ /* 0x000eac0000300800 */
[----:B------:R-:W-:Y:S01]  /*59cf0*/  IMAD.MOV.U32 R24, RZ, RZ, R22 ;  /* 0x000000ffff187224 */ /* 0x000fe200078e0016 */
[----:B------:R-:W-:Y:S11]  /*59d00*/  MOV R25, R23 ;  /* 0x0000001700197202 */ /* 0x000ff60000000f00 */
[----:B------:R-:W-:Y:S04]  /*59d10*/  @!UPT UIADD3 URZ, URZ, URZ, URZ ;  /* 0x0000003f3f3ff290 */ /* 0x000fe8000fffe03f */
[----:B------:R-:W-:Y:S01]  /*59d20*/  STL.64 [R1+0xb0], R8 ;  /* 0x0000b00801007387 */ /* 0x000fe20000100a00 */
[----:B------:R-:W-:Y:S02]  /*59d30*/  STL.64 [R1+0xb8], R10 ;  /* 0x0000b80a01007387 */ /* 0x000fe40000100a00 */
[----:B------:R-:W2:Y:S02]  /*59d40*/  LDL.LU R17, [R1+0x544] ;  /* 0x0005440001117983 */ /* 0x000ea40000300800 */
[----:B------:R-:W2:Y:S01]  /*59d50*/  LDL.LU R18, [R1+0x548] ;  /* 0x0005480001127983 */ /* 0x000ea20000300800 */
[----:B------:R-:W2:Y:S01]  /*59d60*/  LDL.LU R19, [R1+0x54c] ;  /* 0x00054c0001137983 */ /* 0x000ea20000300800 */
[----:B------:R-:W-:Y:S02]  /*59d70*/  STL.64 [R1+0x3080], R6 ;  /* 0x0030800601007387 */ /* 0x000fe40000100a00 */
[----:B------:R0:W-:Y:S02]  /*59d80*/  STL.64 [R1+0x3078], R4 ;  /* 0x0030780401007387 */ /* 0x0001e40000100a00 */
[----:B0-----:R-:W-:Y:S01]  /*59d90*/  IMAD.MOV.U32 R4, RZ, RZ, R20 ;  /* 0x000000ffff047224 */ /* 0x001fe200078e0014 */
[----:B------:R-:W-:Y:S01]  /*59da0*/  MOV R5, R21 ;  /* 0x0000001500057202 */ /* 0x000fe20000000f00 */
[----:B------:R-:W4:Y:S01]  /*59db0*/  LDL.LU R20, [R1+0x30e4] ;  /* 0x0030e40001147983 */ /* 0x000f220000300800 */
[----:B------:R-:W4:Y:S02]  /*59dc0*/  LDL.LU R21, [R1+0x30e0] ;  /* 0x0030e00001157983 */ /* 0x000f240000300800 */
[----:B------:R-:W4:Y:S02]  /*59dd0*/  LDL.LU R22, [R1+0x30dc] ;  /* 0x0030dc0001167983 */ /* 0x000f240000300800 */
[----:B------:R-:W4:Y:S01]  /*59de0*/  LDL.LU R23, [R1+0x30d8] ;  /* 0x0030d80001177983 */ /* 0x000f220000300800 */
[----:B------:R-:W3:Y:S01]  /*59df0*/  LDL R26, [R1+0x8] ;  /* 0x00000800011a7983 */ /* 0x000ee20000100800 */
[----:B------:R-:W-:-:S02]  /*59e00*/  IMAD.MOV.U32 R27, RZ, RZ, R29 ;  /* 0x000000ffff1b7224 */ /* 0x000fc400078e001d */
[----:B------:R-:W2:Y:S02]  /*59e10*/  LDL.LU R29, [R1+0x30d4] ;  /* 0x0030d400011d7983 */ /* 0x000ea40000300800 */
[----:B------:R-:W-:Y:S01]  /*59e20*/  IMAD.MOV.U32 R8, RZ, RZ, R2 ;  /* 0x000000ffff087224 */ /* 0x000fe200078e0002 */
[----:B------:R-:W-:Y:S01]  /*59e30*/  MOV R9, R0 ;  /* 0x0000000000097202 */ /* 0x000fe20000000f00 */
[----:B---3--:R-:W-:Y:S01]  /*59e40*/  STL.64 [R1+0x30b0], R26 ;  /* 0x0030b01a01007387 */ /* 0x008fe20000100a00 */
[----:B------:R0:W-:Y:S02]  /*59e50*/  STL.64 [R1+0x30a8], R24 ;  /* 0x0030a81801007387 */ /* 0x0001e40000100a00 */
[----:B0-----:R-:W-:Y:S02]  /*59e60*/  MOV R24, R3 ;  /* 0x0000000300187202 */ /* 0x001fe40000000f00 */
[----:B------:R-:W3:Y:S01]  /*59e70*/  LDL.LU R3, [R1+0x30d0] ;  /* 0x0030d00001037983 */ /* 0x000ee20000300800 */
[----:B----4-:R-:W-:Y:S01]  /*59e80*/  HMMA.16816.F32 R4, R20, R4, R12 ;  /* 0x000000041404723c */ /* 0x010fe2000000180c */
[----:B------:R-:W4:Y:S02]  /*59e90*/  LDL.LU R25, [R1+0x14] ;  /* 0x0000140001197983 */ /* 0x000f240000300800 */
[----:B------:R0:W-:Y:S02]  /*59ea0*/  STL.64 [R1+0x30b8], R8 ;  /* 0x0030b80801007387 */ /* 0x0001e40000100a00 */
[----:B0-----:R-:W4:Y:S01]  /*59eb0*/  LDL.LU R8, [R1+0x530] ;  /* 0x0005300001087983 */ /* 0x001f220000300800 */
[----:B------:R-:W4:Y:S02]  /*59ec0*/  LDL.LU R9, [R1+0x534] ;  /* 0x0005340001097983 */ /* 0x000f240000300800 */
[----:B------:R-:W4:Y:S02]  /*59ed0*/  LDL.LU.64 R14, [R1+0x30c8] ;  /* 0x0030c800010e7983 */ /* 0x000f240000300a00 */
[----:B------:R-:W4:Y:S02]  /*59ee0*/  LDL.LU.64 R12, [R1+0x30c0] ;  /* 0x0030c000010c7983 */ /* 0x000f240000300a00 */
[----:B--2---:R-:W-:-:S11]  /*59ef0*/  IMAD.MOV.U32 R10, RZ, RZ, R29 ;  /* 0x000000ffff0a7224 */ /* 0x004fd600078e001d */
[----:B------:R0:W-:Y:S01]  /*59f00*/  STL.64 [R1+0xa0], R4 ;  /* 0x0000a00401007387 */ /* 0x0001e20000100a00 */
[----:B------:R-:W-:-:S03]  /*59f10*/  IMAD.MOV.U32 R29, RZ, RZ, R6 ;  /* 0x000000ffff1d7224 */ /* 0x000fc600078e0006 */
[----:B0-----:R-:W2:Y:S01]  /*59f20*/  LDL.LU R4, [R1+0x4f0] ;  /* 0x0004f00001047983 */ /* 0x001ea20000300800 */
[----:B------:R-:W2:Y:S02]  /*59f30*/  LDL.LU R5, [R1+0x4f4] ;  /* 0x0004f40001057983 */ /* 0x000ea40000300800 */
[----:B------:R-:W2:Y:S01]  /*59f40*/  LDL.LU R6, [R1+0x4f8] ;  /* 0x0004f80001067983 */ /* 0x000ea20000300800 */
[----:B---3--:R-:W-:Y:S01]  /*59f50*/  MOV R11, R3 ;  /* 0x00000003000b7202 */ /* 0x008fe20000000f00 */
[----:B------:R-:W-:Y:S02]  /*59f60*/  MOV R3, R7 ;  /* 0x0000000700037202 */ /* 0x000fe40000000f00 */
[----:B------:R-:W2:Y:S01]  /*59f70*/  LDL.LU R7, [R1+0x4fc] ;  /* 0x0004fc0001077983 */ /* 0x000ea20000300800 */
[C---:B----4-:R-:W-:Y:S08]  /*59f80*/  HMMA.16816.F32 R16, R20.reuse, R12, R16 ;  /* 0x0000000c1410723c */ /* 0x050ff00000001810 */
[C---:B------:R-:W-:Y:S01]  /*59f90*/  HMMA.16816.F32 R24, R20.reuse, R24, R8 ;  /* 0x000000181418723c */ /* 0x040fe20000001808 */
[----:B--2---:R-:W-:Y:S01]  /*59fa0*/  STL.64 [R1+0x30a0], R6 ;  /* 0x0030a00601007387 */ /* 0x004fe20000100a00 */
[----:B------:R0:W-:Y:S03]  /*59fb0*/  STL.64 [R1+0x3098], R4 ;  /* 0x0030980401007387 */ /* 0x0001e60000100a00 */
[----:B0-----:R-:W2:Y:S01]  /*59fc0*/  LDL.LU R4, [R1+0x510] ;  /* 0x0005100001047983 */ /* 0x001ea20000300800 */
[----:B------:R-:W2:Y:S02]  /*59fd0*/  LDL.LU R5, [R1+0x514] ;  /* 0x0005140001057983 */ /* 0x000ea40000300800 */
[----:B------:R-:W2:Y:S02]  /*59fe0*/  LDL.LU R6, [R1+0x518] ;  /* 0x0005180001067983 */ /* 0x000ea40000300800 */
[----:B------:R-:W2:Y:S01]  /*59ff0*/  LDL.LU R7, [R1+0x51c] ;  /* 0x00051c0001077983 */ /* 0x000ea20000300800 */
[----:B------:R-:W-:Y:S01]  /*5a000*/  STL [R1+0x2d34], R3 ;  /* 0x002d340301007387 */ /* 0x000fe20000100800 */
[----:B------:R-:W-:Y:S03]  /*5a010*/  STL [R1+0x2d30], R29 ;  /* 0x002d301d01007387 */ /* 0x000fe60000100800 */
[----:B------:R0:W-:Y:S02]  /*5a020*/  STL.64 [R1+0x90], R16 ;  /* 0x0000901001007387 */ /* 0x0001e40000100a00 */
[----:B------:R1:W-:Y:S01]  /*5a030*/  STL.64 [R1+0x98], R18 ;  /* 0x0000981201007387 */ /* 0x0003e20000100a00 */
[----:B0-----:R-:W3:Y:S01]  /*5a040*/  LDL.LU R16, [R1+0x4d0] ;  /* 0x0004d00001107983 */ /* 0x001ee20000300800 */
[----:B------:R-:W3:Y:S02]  /*5a050*/  LDL.LU R17, [R1+0x4d4] ;  /* 0x0004d40001117983 */ /* 0x000ee40000300800 */
[----:B-1----:R-:W3:Y:S02]  /*5a060*/  LDL.LU R18, [R1+0x4d8] ;  /* 0x0004d80001127983 */ /* 0x002ee40000300800 */
[----:B------:R-:W3:Y:S01]  /*5a070*/  LDL.LU R19, [R1+0x4dc] ;  /* 0x0004dc0001137983 */ /* 0x000ee20000300800 */
[----:B------:R0:W-:Y:S01]  /*5a080*/  STL.64 [R1+0x3050], R14 ;  /* 0x0030500e01007387 */ /* 0x0001e20000100a00 */
[----:B------:R-:W4:Y:S02]  /*5a090*/  LDL.LU R12, [R1+0x520] ;  /* 0x00052000010c7983 */ /* 0x000f240000300800 */
[----:B------:R-:W4:Y:S02]  /*5a0a0*/  LDL.LU R13, [R1+0x524] ;  /* 0x00052400010d7983 */ /* 0x000f240000300800 */
[----:B------:R-:W-:Y:S01]  /*5a0b0*/  IMAD.MOV.U32 R3, RZ, RZ, R26 ;  /* 0x000000ffff037224 */ /* 0x000fe200078e001a */
[----:B------:R-:W-:Y:S01]  /*5a0c0*/  MOV R29, R27 ;  /* 0x0000001b001d7202 */ /* 0x000fe20000000f00 */
[----:B0-----:R-:W4:Y:S01]  /*5a0d0*/  LDL.LU R14, [R1+0x528] ;  /* 0x00052800010e7983 */ /* 0x001f220000300800 */
[----:B------:R-:W4:Y:S02]  /*5a0e0*/  LDL.LU R15, [R1+0x52c] ;  /* 0x00052c00010f7983 */ /* 0x000f240000300800 */
[----:B------:R-:W2:Y:S02]  /*5a0f0*/  LDL.LU.64 R8, [R1+0x30b8] ;  /* 0x0030b80001087983 */ /* 0x000ea40000300a00 */
[----:B------:R0:W-:Y:S01]  /*5a100*/  STL.64 [R1+0x80], R24 ;  /* 0x0000801801007387 */ /* 0x0001e20000100a00 */
[----:B------:R-:W3:Y:S04]  /*5a110*/  LDL.LU.64 R26, [R1+0x30b0] ;  /* 0x0030b000011a7983 */ /* 0x000ee80000300a00 */
[----:B0-----:R-:W4:Y:S01]  /*5a120*/  LDL.LU.64 R24, [R1+0x30a8] ;  /* 0x0030a80001187983 */ /* 0x001f220000300a00 */
[----:B------:R0:W-:Y:S02]  /*5a130*/  STL [R1+0x2d8c], R29 ;  /* 0x002d8c1d01007387 */ /* 0x0001e40000100800 */
[----:B------:R1:W-:Y:S01]  /*5a140*/  STL [R1+0x2d88], R3 ;  /* 0x002d880301007387 */ /* 0x0003e20000100800 */
[C---:B--2---:R-:W-:Y:S08]  /*5a150*/  HMMA.16816.F32 R8, R20.reuse, R8, R4 ;  /* 0x000000081408723c */ /* 0x044ff00000001804 */
[----:B----4-:R-:W-:Y:S11]  /*5a160*/  HMMA.16816.F32 R12, R20, R24, R12 ;  /* 0x00000018140c723c */ /* 0x010ff6000000180c */
[----:B------:R-:W-:Y:S05]  /*5a170*/  @!UPT UIADD3 URZ, URZ, URZ, URZ ;  /* 0x0000003f3f3ff290 */ /* 0x000fea000fffe03f */
[----:B0-----:R-:W-:Y:S01]  /*5a180*/  IMAD.MOV.U32 R29, RZ, RZ, R10 ;  /* 0x000000ffff1d7224 */ /* 0x001fe200078e000a */
[----:B-1----:R-:W-:-:S06]  /*5a190*/  MOV R3, R11 ;  /* 0x0000000b00037202 */ /* 0x002fcc0000000f00 */
[----:B------:R-:W-:Y:S01]  /*5a1a0*/  STL.64 [R1+0x50], R12 ;  /* 0x0000500c01007387 */ /* 0x000fe20000100a00 */
[----:B------:R-:W-:Y:S01]  /*5a1b0*/  IMAD.MOV.U32 R2, RZ, RZ, R14 ;  /* 0x000000ffff027224 */ /* 0x000fe200078e000e */
[----:B------:R-:W-:Y:S01]  /*5a1c0*/  MOV R0, R15 ;  /* 0x0000000f00007202 */ /* 0x000fe20000000f00 */
[----:B------:R-:W2:Y:S01]  /*5a1d0*/  LDL R14, [R1+0x48] ;  /* 0x00004800010e7983 */ /* 0x000ea20000100800 */
[----:B------:R-:W2:Y:S01]  /*5a1e0*/  LDL R15, [R1+0x4c] ;  /* 0x00004c00010f7983 */ /* 0x000ea20000100800 */
[----:B---3--:R0:W-:Y:S02]  /*5a1f0*/  STL.64 [R1+0x3040], R26 ;  /* 0x0030401a01007387 */ /* 0x0081e40000100a00 */
[----:B------:R-:W3:Y:S02]  /*5a200*/  LDL.LU R24, [R1+0x4a0] ;  /* 0x0004a00001187983 */ /* 0x000ee40000300800 */
[----:B------:R-:W3:Y:S01]  /*5a210*/  LDL.LU R25, [R1+0x4a4] ;  /* 0x0004a40001197983 */ /* 0x000ee20000300800 */
[----:B0-----:R-:W3:Y:S01]  /*5a220*/  LDL.LU R26, [R1+0x4a8] ;  /* 0x0004a800011a7983 */ /* 0x001ee20000300800 */
[----:B------:R-:W3:Y:S02]  /*5a230*/  LDL.LU R27, [R1+0x4ac] ;  /* 0x0004ac00011b7983 */ /* 0x000ee40000300800 */
[----:B------:R-:W-:Y:S02]  /*5a240*/  STL [R1+0x2d94], R0 ;  /* 0x002d940001007387 */ /* 0x000fe40000100800 */
[----:B------:R-:W-:Y:S01]  /*5a250*/  STL [R1+0x2d90], R2 ;  /* 0x002d900201007387 */ /* 0x000fe20000100800 */
[----:B------:R-:W4:Y:S01]  /*5a260*/  LDL.LU.64 R6, [R1+0x30a0] ;  /* 0x0030a00001067983 */ /* 0x000f220000300a00 */
[----:B------:R-:W4:Y:S02]  /*5a270*/  LDL.LU.64 R4, [R1+0x3098] ;  /* 0x0030980001047983 */ /* 0x000f240000300a00 */
[----:B------:R0:W-:Y:S02]  /*5a280*/  STL.64 [R1+0x140], R8 ;  /* 0x0001400801007387 */ /* 0x0001e40000100a00 */
[----:B------:R-:W2:Y:S01]  /*5a290*/  LDL.LU.64 R10, [R1+0x3090] ;  /* 0x00309000010a7983 */ /* 0x000ea20000300a00 */
[----:B0-----:R-:W4:Y:S01]  /*5a2a0*/  LDL.LU.64 R8, [R1+0x3088] ;  /* 0x0030880001087983 */ /* 0x001f220000300a00 */
[----:B------:R-:W-:Y:S02]  /*5a2b0*/  STL [R1+0x2ec8], R3 ;  /* 0x002ec80301007387 */ /* 0x000fe40000100800 */
[----:B------:R-:W-:Y:S01]  /*5a2c0*/  STL [R1+0x2da8], R29 ;  /* 0x002da81d01007387 */ /* 0x000fe20000100800 */
[----:B----4-:R-:W-:Y:S11]  /*5a2d0*/  HMMA.16816.F32 R4, R20, R8, R4 ;  /* 0x000000081404723c */ /* 0x010ff60000001804 */
[----:B------:R-:W-:Y:S11]  /*5a2e0*/  @!UPT UIADD3 URZ, URZ, URZ, URZ ;  /* 0x0000003f3f3ff290 */ /* 0x000ff6000fffe03f */
[----:B------:R-:W-:Y:S01]  /*5a2f0*/  @!UPT UIADD3 URZ, URZ, URZ, URZ ;  /* 0x0000003f3f3ff290 */ /* 0x000fe2000fffe03f */
[----:B------:R0:W-:Y:S01]  /*5a300*/  STL.64 [R1+0x1d0], R4 ;  /* 0x0001d00401007387 */ /* 0x0001e20000100a00 */
[----:B------:R-:W-:Y:S01]  /*5a310*/  IMAD.MOV.U32 R0, RZ, RZ, R6 ;  /* 0x000000ffff007224 */ /* 0x000fe200078e0006 */
[----:B------:R-:W-:Y:S02]  /*5a320*/  MOV R2, R7 ;  /* 0x0000000700027202 */ /* 0x000fe40000000f00 */
[----:B------:R-:W4:Y:S04]  /*5a330*/  LDL.LU.64 R6, [R1+0x3080] ;  /* 0x0030800001067983 */ /* 0x000f280000300a00 */
[----:B0-----:R-:W3:Y:S01]  /*5a340*/  LDL.LU.64 R4, [R1+0x3078] ;  /* 0x0030780001047983 */ /* 0x001ee20000300a00 */
[----:B------:R-:W-:Y:S01]  /*5a350*/  MOV R9, R28 ;  /* 0x0000001c00097202 */ /* 0x000fe20000000f00 */
[----:B--2---:R0:W-:Y:S02]  /*5a360*/  STL.64 [R1+0x3048], R10 ;  /* 0x0030480a01007387 */ /* 0x0041e40000100a00 */
[----:B----4-:R-:W-:-:S02]  /*5a370*/  IMAD.MOV.U32 R8, RZ, RZ, R7 ;  /* 0x000000ffff087224 */ /* 0x010fc400078e0007 */
[----:B------:R-:W2:Y:S01]  /*5a380*/  LDL.LU R7, [R1+0x3074] ;  /* 0x0030740001077983 */ /* 0x000ea20000300800 */
[----:B------:R-:W4:Y:S04]  /*5a390*/  LDL.LU R28, [R1+0x3070] ;  /* 0x00307000011c7983 */ /* 0x000f280000300800 */
[C---:B0-----:R-:W-:Y:S01]  /*5a3a0*/  HMMA.16816.F32 R8, R20.reuse, R8, R16 ;  /* 0x000000081408723c */ /* 0x041fe20000001810 */
[----:B------:R-:W-:Y:S01]  /*5a3b0*/  STL [R1+0x2ed0], R2 ;  /* 0x002ed00201007387 */ /* 0x000fe20000100800 */
[----:B------:R-:W-:Y:S02]  /*5a3c0*/  STL [R1+0x2ecc], R0 ;  /* 0x002ecc0001007387 */ /* 0x000fe40000100800 */
[----:B------:R-:W2:Y:S02]  /*5a3d0*/  LDL.LU.64 R18, [R1+0x3068] ;  /* 0x0030680001127983 */ /* 0x000ea40000300a00 */
[----:B------:R-:W2:Y:S11]  /*5a3e0*/  LDL.LU.64 R16, [R1+0x3060] ;  /* 0x0030600001107983 */ /* 0x000eb60000300a00 */
[----:B------:R-:W-:Y:S06]  /*5a3f0*/  @!UPT UIADD3 URZ, URZ, URZ, URZ ;  /* 0x0000003f3f3ff290 */ /* 0x000fec000fffe03f */
[----:B------:R-:W-:Y:S01]  /*5a400*/  STL.64 [R1+0x260], R8 ;  /* 0x0002600801007387 */ /* 0x000fe20000100a00 */
[----:B------:R3:W-:Y:S02]  /*5a410*/  STL.64 [R1+0x268], R10 ;  /* 0x0002680a01007387 */ /* 0x0007e40000100a00 */
[----:B---3--:R-:W-:Y:S01]  /*5a420*/  HMMA.16816.F32 R8, R20, R4, R24 ;  /* 0x000000041408723c */ /* 0x008fe20000001818 */
[----:B------:R-:W3:Y:S11]  /*5a430*/  LDL R26, [R1+0x18] ;  /* 0x00001800011a7983 */ /* 0x000ef60000100800 */
[----:B------:R-:W-:Y:S11]  /*5a440*/  @!UPT UIADD3 URZ, URZ, URZ, URZ ;  /* 0x0000003f3f3ff290 */ /* 0x000ff6000fffe03f */
[----:B------:R-:W-:Y:S01]  /*5a450*/  STL.64 [R1+0x250], R8 ;  /* 0x0002500801007387 */ /* 0x000fe20000100a00 */
[----:B------:R-:W-:Y:S02]  /*5a460*/  STL.64 [R1+0x258], R10 ;  /* 0x0002580a01007387 */ /* 0x000fe40000100a00 */
[----:B------:R-:W3:Y:S02]  /*5a470*/  LDL R27, [R1+0x1c] ;  /* 0x00001c00011b7983 */ /* 0x000ee40000100800 */
[----:B---3--:R0:W-:Y:S01]  /*5a480*/  STL.64 [R1+0x3058], R26 ;  /* 0x0030581a01007387 */ /* 0x0081e20000100a00 */
[----:B------:R-:W3:Y:S02]  /*5a490*/  LDL.LU R24, [R1+0x490] ;  /* 0x0004900001187983 */ /* 0x000ee40000300800 */
[----:B------:R-:W3:Y:S01]  /*5a4a0*/  LDL.LU R25, [R1+0x494] ;  /* 0x0004940001197983 */ /* 0x000ee20000300800 */
[----:B0-----:R-:W3:Y:S01]  /*5a4b0*/  LDL.LU R26, [R1+0x498] ;  /* 0x00049800011a7983 */ /* 0x001ee20000300800 */
[----:B------:R-:W3:Y:S02]  /*5a4c0*/  LDL.LU R27, [R1+0x49c] ;  /* 0x00049c00011b7983 */ /* 0x000ee40000300800 */
[----:B------:R-:W4:Y:S02]  /*5a4d0*/  LDL.LU R8, [R1+0x470] ;  /* 0x0004700001087983 */ /* 0x000f240000300800 */
[----:B------:R-:W4:Y:S01]  /*5a4e0*/  LDL.LU R9, [R1+0x474] ;  /* 0x0004740001097983 */ /* 0x000f220000300800 */
[----:B------:R-:W4:Y:S01]  /*5a4f0*/  LDL.LU R10, [R1+0x478] ;  /* 0x00047800010a7983 */ /* 0x000f220000300800 */
[----:B------:R-:W4:Y:S02]  /*5a500*/  LDL.LU R11, [R1+0x47c] ;  /* 0x00047c00010b7983 */ /* 0x000f240000300800 */
[----:B--2---:R0:W-:Y:S02]  /*5a510*/  STL.64 [R1+0x3000], R6 ;  /* 0x0030000601007387 */ /* 0x0041e40000100a00 */
[----:B------:R-:W2:Y:S01]  /*5a520*/  LDL.LU R4, [R1+0x480] ;  /* 0x0004800001047983 */ /* 0x000ea20000300800 */
[----:B------:R-:W2:Y:S04]  /*5a530*/  LDL.LU R5, [R1+0x484] ;  /* 0x0004840001057983 */ /* 0x000ea80000300800 */
[----:B0-----:R-:W2:Y:S01]  /*5a540*/  LDL.LU R6, [R1+0x488] ;  /* 0x0004880001067983 */ /* 0x001ea20000300800 */
[----:B------:R-:W2:Y:S02]  /*5a550*/  LDL.LU R7, [R1+0x48c] ;  /* 0x00048c0001077983 */ /* 0x000ea40000300800 */
[----:B------:R-:W2:Y:S02]  /*5a560*/  LDL R22, [R1+0x38] ;  /* 0x0000380001167983 */ /* 0x000ea40000100800 */
[----:B------:R-:W2:Y:S01]  /*5a570*/  LDL R23, [R1+0x3c] ;  /* 0x00003c0001177983 */ /* 0x000ea20000100800 */
[C---:B---3--:R-:W-:Y:S01]  /*5a580*/  HMMA.16816.F32 R12, R16.reuse, R14, R24 ;  /* 0x0000000e100c723c */ /* 0x048fe20000001818 */
[----:B--2---:R0:W-:Y:S01]  /*5a590*/  STL.64 [R1+0x3038], R22 ;  /* 0x0030381601007387 */ /* 0x0041e20000100a00 */
[----:B------:R-:W2:Y:S02]  /*5a5a0*/  LDL.LU R20, [R1+0x460] ;  /* 0x0004600001147983 */ /* 0x000ea40000300800 */
[----:B------:R-:W2:Y:S01]  /*5a5b0*/  LDL.LU R21, [R1+0x464] ;  /* 0x0004640001157983 */ /* 0x000ea20000300800 */
[----:B0-----:R-:W2:Y:S01]  /*5a5c0*/  LDL.LU R22, [R1+0x468] ;  /* 0x0004680001167983 */ /* 0x001ea20000300800 */
[----:B------:R-:W2:Y:S02]  /*5a5d0*/  LDL.LU R23, [R1+0x46c] ;  /* 0x00046c0001177983 */ /* 0x000ea40000300800 */
[----:B------:R-:W4:Y:S11]  /*5a5e0*/  LDL.LU.64 R26, [R1+0x3058] ;  /* 0x00305800011a7983 */ /* 0x000f360000300a00 */
[----:B------:R-:W-:Y:S04]  /*5a5f0*/  @!UPT UIADD3 URZ, URZ, URZ, URZ ;  /* 0x0000003f3f3ff290 */ /* 0x000fe8000fffe03f */
[----:B------:R-:W-:Y:S01]  /*5a600*/  STL.64 [R1+0x270], R12 ;  /* 0x0002700c01007387 */ /* 0x000fe20000100a00 */
[----:B------:R0:W-:Y:S04]  /*5a610*/  STL.64 [R1+0x278], R14 ;  /* 0x0002780e01007387 */ /* 0x0001e80000100a00 */
[----:B0-----:R-:W3:Y:S02]  /*5a620*/  LDL.LU.64 R14, [R1+0x3050] ;  /* 0x00305000010e7983 */ /* 0x001ee40000300a00 */
[C---:B---3--:R-:W-:Y:S02]  /*5a630*/  HMMA.16816.F32 R12, R16.reuse, R14, R4 ;  /* 0x0000000e100c723c */ /* 0x048fe40000001804 */
[----:B------:R-:W3:Y:S04]  /*5a640*/  LDL.64 R6, [R1+0x68] ;  /* 0x0000680001067983 */ /* 0x000ee80000100a00 */
[----:B---3--:R0:W-:Y:S11]  /*5a650*/  STL.64 [R1+0x3018], R6 ;  /* 0x0030180601007387 */ /* 0x0081f60000100a00 */
[----:B------:R-:W-:Y:S06]  /*5a660*/  @!UPT UIADD3 URZ, URZ, URZ, URZ ;  /* 0x0000003f3f3ff290 */ /* 0x000fec000fffe03f */
[----:B------:R-:W-:Y:S02]  /*5a670*/  STL.64 [R1+0x280], R12 ;  /* 0x0002800c01007387 */ /* 0x000fe40000100a00 */
[----:B------:R-:W-:Y:S02]  /*5a680*/  STL.64 [R1+0x288], R14 ;  /* 0x0002880e01007387 */ /* 0x000fe40000100a00 */
[----:B------:R-:W3:Y:S01]  /*5a690*/  LDL.LU R4, [R1+0x430] ;  /* 0x0004300001047983 */ /* 0x000ee20000300800 */
[----:B------:R-:W3:Y:S04]  /*5a6a0*/  LDL.LU R5, [R1+0x434] ;  /* 0x0004340001057983 */ /* 0x000ee80000300800 */
[----:B0-----:R-:W2:Y:S01]  /*5a6b0*/  LDL.LU R6, [R1+0x438] ;  /* 0x0004380001067983 */ /* 0x001ea20000300800 */
[----:B------:R-:W2:Y:S01]  /*5a6c0*/  LDL.LU R7, [R1+0x43c] ;  /* 0x00043c0001077983 */ /* 0x000ea20000300800 */
[C---:B----4-:R-:W-:Y:S02]  /*5a6d0*/  HMMA.16816.F32 R24, R16.reuse, R26, R8 ;  /* 0x0000001a1018723c */ /* 0x050fe40000001808 */
[----:B--2---:R-:W-:Y:S01]  /*5a6e0*/  STL.64 [R1+0x3028], R6 ;  /* 0x0030280601007387 */ /* 0x004fe20000100a00 */
[----:B---3--:R0:W-:Y:S03]  /*5a6f0*/  STL.64 [R1+0x3020], R4 ;  /* 0x0030200401007387 */ /* 0x0081e60000100a00 */
[----:B0-----:R-:W2:Y:S01]  /*5a700*/  LDL.LU R4, [R1+0x450] ;  /* 0x0004500001047983 */ /* 0x001ea20000300800 */
[----:B------:R-:W2:Y:S02]  /*5a710*/  LDL.LU R5, [R1+0x454] ;  /* 0x0004540001057983 */ /* 0x000ea40000300800 */
[----:B------:R-:W2:Y:S02]  /*5a720*/  LDL.LU R6, [R1+0x458] ;  /* 0x0004580001067983 */ /* 0x000ea40000300800 */
[----:B------:R-:W2:Y:S01]  /*5a730*/  LDL.LU R7, [R1+0x45c] ;  /* 0x00045c0001077983 */ /* 0x000ea20000300800 */
[----:B------:R-:W3:Y:S01]  /*5a740*/  LDL.LU R12, [R1+0x3e0] ;  /* 0x0003e000010c7983 */ /* 0x000ee20000300800 */
[----:B------:R-:W3:Y:S02]  /*5a750*/  LDL.LU R13, [R1+0x3e4] ;  /* 0x0003e400010d7983 */ /* 0x000ee40000300800 */
[----:B------:R-:W4:Y:S02]  /*5a760*/  LDL.LU R14, [R1+0x3e8] ;  /* 0x0003e800010e7983 */ /* 0x000f240000300800 */
[----:B------:R-:W4:Y:S07]  /*5a770*/  LDL.LU R15, [R1+0x3ec] ;  /* 0x0003ec00010f7983 */ /* 0x000f2e0000300800 */
[----:B------:R-:W-:Y:S01]  /*5a780*/  IMAD.MOV.U32 R9, RZ, RZ, R26 ;  /* 0x000000ffff097224 */ /* 0x000fe200078e001a */
[----:B------:R-:W-:Y:S01]  /*5a790*/  MOV R8, R27 ;  /* 0x0000001b00087202 */ /* 0x000fe20000000f00 */
[----:B----4-:R-:W-:Y:S01]  /*5a7a0*/  STL.64 [R1+0x3010], R14 ;  /* 0x0030100e01007387 */ /* 0x010fe20000100a00 */
[----:B---3--:R0:W-:Y:S03]  /*5a7b0*/  STL.64 [R1+0x3008], R12 ;  /* 0x0030080c01007387 */ /* 0x0081e60000100a00 */
[----:B0-----:R-:W3:Y:S01]  /*5a7c0*/  LDL.LU R12, [R1+0x420] ;  /* 0x00042000010c7983 */ /* 0x001ee20000300800 */
[----:B------:R-:W3:Y:S02]  /*5a7d0*/  LDL.LU R13, [R1+0x424] ;  /* 0x00042400010d7983 */ /* 0x000ee40000300800 */
[----:B------:R-:W3:Y:S02]  /*5a7e0*/  LDL.LU R14, [R1+0x428] ;  /* 0x00042800010e7983 */ /* 0x000ee40000300800 */
[----:B------:R-:W3:Y:S01]  /*5a7f0*/  LDL.LU R15, [R1+0x42c] ;  /* 0x00042c00010f7983 */ /* 0x000ee20000300800 */
[----:B------:R-:W4:Y:S01]  /*5a800*/  LDL.LU.64 R10, [R1+0x3048] ;  /* 0x00304800010a7983 */ /* 0x000f220000300a00 */
[----:B------:R-:W-:Y:S02]  /*5a810*/  STL.64 [R1+0x4a0], R24 ;  /* 0x0004a01801007387 */ /* 0x000fe40000100a00 */
[----:B------:R-:W2:Y:S02]  /*5a820*/  LDL.LU.64 R26, [R1+0x3040] ;  /* 0x00304000011a7983 */ /* 0x000ea40000300a00 */
[----:B------:R-:W-:Y:S01]  /*5a830*/  STL [R1+0x2ed4], R9 ;  /* 0x002ed40901007387 */ /* 0x000fe20000100800 */
[----:B--2---:R-:W-:Y:S11]  /*5a840*/  HMMA.16816.F32 R20, R16, R26, R20 ;  /* 0x0000001a1014723c */ /* 0x004ff60000001814 */
[----:B------:R-:W-:Y:S11]  /*5a850*/  @!UPT UIADD3 URZ, URZ, URZ, URZ ;  /* 0x0000003f3f3ff290 */ /* 0x000ff6000fffe03f */
[----:B------:R-:W-:Y:S01]  /*5a860*/  @!UPT UIADD3 URZ, URZ, URZ, URZ ;  /* 0x0000003f3f3ff290 */ /* 0x000fe2000fffe03f */
[----:B------:R-:W-:Y:S01]  /*5a870*/  STL.64 [R1+0x460], R20 ;  /* 0x0004601401007387 */ /* 0x000fe20000100a00 */
[----:B------:R0:W-:Y:S03]  /*5a880*/  STL.64 [R1+0x468], R22 ;  /* 0x0004681601007387 */ /* 0x0001e60000100a00 */
[----:B0-----:R-:W2:Y:S01]  /*5a890*/  LDL.LU.64 R22, [R1+0x3038] ;  /* 0x0030380001167983 */ /* 0x001ea20000300a00 */
[----:B------:R0:W-:Y:S02]  /*5a8a0*/  STL.64 [R1+0x2fc8], R26 ;  /* 0x002fc81a01007387 */ /* 0x0001e40000100a00 */
[----:B------:R-:W2:Y:S02]  /*5a8b0*/  LDL.LU R24, [R1+0x3b0] ;  /* 0x0003b00001187983 */ /* 0x000ea40000300800 */
[----:B------:R-:W2:Y:S01]  /*5a8c0*/  LDL.LU R25, [R1+0x3b4] ;  /* 0x0003b40001197983 */ /* 0x000ea20000300800 */
[----:B0-----:R-:W2:Y:S01]  /*5a8d0*/  LDL.LU R26, [R1+0x3b8] ;  /* 0x0003b800011a7983 */ /* 0x001ea20000300800 */
[----:B------:R-:W2:Y:S03]  /*5a8e0*/  LDL.LU R27, [R1+0x3bc] ;  /* 0x0003bc00011b7983 */ /* 0x000ea60000300800 */
[----:B--2---:R4:W-:Y:S01]  /*5a8f0*/  STL.64 [R1+0x2fd8], R26 ;  /* 0x002fd81a01007387 */ /* 0x0049e20000100a00 */
[----:B------:R0:W-:Y:S01]  /*5a900*/  STL.64 [R1+0x2fd0], R24 ;  /* 0x002fd01801007387 */ /* 0x0001e20000100a00 */
[----:B----4-:R-:W-:-:S02]  /*5a910*/  MOV R26, R11 ;  /* 0x0000000b001a7202 */ /* 0x010fc40000000f00 */
[----:B0-----:R-:W2:Y:S01]  /*5a920*/  LDL.LU R24, [R1+0x3c0] ;  /* 0x0003c00001187983 */ /* 0x001ea20000300800 */
[----:B------:R-:W-:Y:S02]  /*5a930*/  IMAD.MOV.U32 R25, RZ, RZ, R10 ;  /* 0x000000ffff197224 */ /* 0x000fe400078e000a */
[----:B------:R-:W4:Y:S02]  /*5a940*/  LDL.LU R10, [R1+0x3034] ;  /* 0x00303400010a7983 */ /* 0x000f240000300800 */
[----:B------:R-:W4:Y:S01]  /*5a950*/  LDL.LU R11, [R1+0x3030] ;  /* 0x00303000010b7983 */ /* 0x000f220000300800 */
[----:B------:R-:W2:Y:S01]  /*5a960*/  LDL.LU R27, [R1+0x3cc] ;  /* 0x0003cc00011b7983 */ /* 0x000ea20000300800 */
[C---:B------:R-:W-:Y:S03]  /*5a970*/  HMMA.16816.F32 R4, R16.reuse, R22, R4 ;  /* 0x000000161004723c */ /* 0x040fe60000001804 */
[----:B--2---:R0:W-:Y:S01]  /*5a980*/  STL.64 [R1+0x2fe8], R26 ;  /* 0x002fe81a01007387 */ /* 0x0041e20000100a00 */
[----:B------:R-:W-:Y:S03]  /*5a990*/  STL.64 [R1+0x2fe0], R24 ;  /* 0x002fe01801007387 */ /* 0x000fe60000100a00 */
[----:B0-----:R-:W2:Y:S11]  /*5a9a0*/  LDL.64 R26, [R1+0x48] ;  /* 0x00004800011a7983 */ /* 0x001eb60000100a00 */
[----:B------:R-:W-:Y:S05]  /*5a9b0*/  @!UPT UIADD3 URZ, URZ, URZ, URZ ;  /* 0x0000003f3f3ff290 */ /* 0x000fea000fffe03f */
        /* <DEDUP_REMOVED lines=9> */
[----:B0-----:R-:W3:Y:S01]  /*5aa50*/  LDL.LU.64 R6, [R1+0x3018] ;  /* 0x0030180001067983 */ /* 0x001ee20000300a00 */
[----:B------:R-:W-:Y:S02]  /*5aa60*/  STL.64 [R1+0x2fc0], R10 ;  /* 0x002fc00a01007387 */ /* 0x000fe40000100a00 */
[----:B------:R0:W-:Y:S02]  /*5aa70*/  STL [R1+0x2fb8], R8 ;  /* 0x002fb80801007387 */ /* 0x0001e40000100800 */
[----:B0-----:R-:W4:Y:S01]  /*5aa80*/  LDL.LU R8, [R1+0x3a0] ;  /* 0x0003a00001087983 */ /* 0x001f220000300800 */
[----:B------:R-:W4:Y:S02]  /*5aa90*/  LDL.LU R9, [R1+0x3a4] ;  /* 0x0003a40001097983 */ /* 0x000f240000300800 */
[----:B------:R-:W4:Y:S02]  /*5aaa0*/  LDL.LU R10, [R1+0x3a8] ;  /* 0x0003a800010a7983 */ /* 0x000f240000300800 */
[----:B------:R-:W4:Y:S01]  /*5aab0*/  LDL.LU R11, [R1+0x3ac] ;  /* 0x0003ac00010b7983 */ /* 0x000f220000300800 */
[C---:B---3--:R-:W-:Y:S01]  /*5aac0*/  HMMA.16816.F32 R12, R16.reuse, R6, R12 ;  /* 0x00000006100c723c */ /* 0x048fe2000000180c */
[----:B------:R-:W-:Y:S01]  /*5aad0*/  IMAD.MOV.U32 R2, RZ, RZ, R6 ;  /* 0x000000ffff027224 */ /* 0x000fe200078e0006 */
[----:B------:R-:W-:Y:S11]  /*5aae0*/  MOV R0, R7 ;  /* 0x0000000700007202 */ /* 0x000ff60000000f00 */
[----:B------:R-:W-:Y:S10]  /*5aaf0*/  @!UPT UIADD3 URZ, URZ, URZ, URZ ;  /* 0x0000003f3f3ff290 */ /* 0x000ff4000fffe03f */
[----:B------:R-:W-:Y:S01]  /*5ab00*/  STL.64 [R1+0x550], R12 ;  /* 0x0005500c01007387 */ /* 0x000fe20000100a00 */
[----:B------:R0:W-:Y:S03]  /*5ab10*/  STL.64 [R1+0x558], R14 ;  /* 0x0005580e01007387 */ /* 0x0001e60000100a00 */
[----:B0-----:R-:W3:Y:S01]  /*5ab20*/  LDL.LU.64 R14, [R1+0x3010] ;  /* 0x00301000010e7983 */ /* 0x001ee20000300a00 */
[----:B------:R-:W3:Y:S02]  /*5ab30*/  LDL.LU.64 R12, [R1+0x3008] ;  /* 0x00300800010c7983 */ /* 0x000ee40000300a00 */
[----:B------:R-:W3:Y:S02]  /*5ab40*/  LDL.LU.64 R6, [R1+0x3000] ;  /* 0x0030000001067983 */ /* 0x000ee40000300a00 */
[----:B---3--:R-:W-:Y:S01]  /*5ab50*/  HMMA.16816.F32 R16, R16, R6, R12 ;  /* 0x000000061010723c */ /* 0x008fe2000000180c */
[----:B------:R-:W3:Y:S01]  /*5ab60*/  LDL.LU.64 R14, [R1+0x2ff8] ;  /* 0x002ff800010e7983 */ /* 0x000ee20000300a00 */
[----:B------:R-:W3:Y:S02]  /*5ab70*/  LDL.LU.64 R12, [R1+0x2ff0] ;  /* 0x002ff000010c7983 */ /* 0x000ee40000300a00 */
[----:B------:R0:W-:Y:S02]  /*5ab80*/  STL.64 [R1+0x2f98], R6 ;  /* 0x002f980601007387 */ /* 0x0001e40000100a00 */
[----:B------:R-:W3:Y:S11]  /*5ab90*/  LDL.LU R4, [R1+0x3d0] ;  /* 0x0003d00001047983 */ /* 0x000ef60000300800 */
[----:B------:R-:W-:Y:S06]  /*5aba0*/  @!UPT UIADD3 URZ, URZ, URZ, URZ ;  /* 0x0000003f3f3ff290 */ /* 0x000fec000fffe03f */
[----:B------:R-:W-:Y:S01]  /*5abb0*/  STL.64 [R1+0x540], R16 ;  /* 0x0005401001007387 */ /* 0x000fe20000100a00 */
[----:B------:R1:W-:Y:S02]  /*5abc0*/  STL.64 [R1+0x548], R18 ;  /* 0x0005481201007387 */ /* 0x0003e40000100a00 */
[----:B------:R-:W3:Y:S02]  /*5abd0*/  LDL.LU R5, [R1+0x3d4] ;  /* 0x0003d40001057983 */ /* 0x000ee40000300800 */
[----:B0-----:R-:W3:Y:S01]  /*5abe0*/  LDL.LU R6, [R1+0x3d8] ;  /* 0x0003d80001067983 */ /* 0x001ee20000300800 */
[----:B------:R-:W3:Y:S01]  /*5abf0*/  LDL.LU R7, [R1+0x3dc] ;  /* 0x0003dc0001077983 */ /* 0x000ee20000300800 */
[----:B--2---:R-:W-:-:S03]  /*5ac00*/  MOV R3, R27 ;  /* 0x0000001b00037202 */ /* 0x004fc60000000f00 */
[----:B-1----:R-:W2:Y:S01]  /*5ac10*/  LDL.64 R18, [R1+0x28] ;  /* 0x0000280001127983 */ /* 0x002ea20000100a00 */
[C---:B---3--:R-:W-:Y:S11]  /*5ac20*/  HMMA.16816.F32 R4, R12.reuse, R26, R4 ;  /* 0x0000001a0c04723c */ /* 0x048ff60000001804 */
[----:B------:R-:W-:Y:S11]  /*5ac30*/  @!UPT UIADD3 URZ, URZ, URZ, URZ ;  /* 0x0000003f3f3ff290 */ /* 0x000ff6000fffe03f */
[----:B------:R-:W-:Y:S01]  /*5ac40*/  @!UPT UIADD3 URZ, URZ, URZ, URZ ;  /* 0x0000003f3f3ff290 */ /* 0x000fe2000fffe03f */
[----:B------:R0:W-:Y:S01]  /*5ac50*/  STL.64 [R1+0x610], R4 ;  /* 0x0006100401007387 */ /* 0x0001e20000100a00 */
[----:B------:R-:W-:Y:S02]  /*5ac60*/  STL.64 [R1+0x618], R6 ;  /* 0x0006180601007387 */ /* 0x000fe40000100a00 */
[----:B0-----:R-:W-:Y:S02]  /*5ac70*/  IMAD.MOV.U32 R4, RZ, RZ, R26 ;  /* 0x000000ffff047224 */ /* 0x001fe400078e001a */
        /* <DEDUP_REMOVED lines=9> */
[----:B------:R0:W-:Y:S02]  /*5ad10*/  STL.64 [R1+0x2f68], R18 ;  /* 0x002f681201007387 */ /* 0x0001e40000100a00 */
[----:B0-----:R-:W2:Y:S02]  /*5ad20*/  LDL.64 R18, [R1+0x18] ;  /* 0x0000180001127983 */ /* 0x001ea40000100a00 */
[C---:B--2---:R-:W-:Y:S11]  /*5ad30*/  HMMA.16816.F32 R24, R12.reuse, R18, R24 ;  /* 0x000000120c18723c */ /* 0x044ff60000001818 */
[----:B------:R-:W-:Y:S11]  /*5ad40*/  @!UPT UIADD3 URZ, URZ, URZ, URZ ;  /* 0x0000003f3f3ff290 */ /* 0x000ff6000fffe03f */
[----:B------:R-:W-:Y:S01]  /*5ad50*/  @!UPT UIADD3 URZ, URZ, URZ, URZ ;  /* 0x0000003f3f3ff290 */ /* 0x000fe2000fffe03f */
[----:B------:R-:W-:Y:S01]  /*5ad60*/  STL.64 [R1+0x5f0], R24 ;  /* 0x0005f01801007387 */ /* 0x000fe20000100a00 */
[----:B------:R0:W-:Y:S03]  /*5ad70*/  STL.64 [R1+0x5f8], R26 ;  /* 0x0005f81a01007387 */ /* 0x0001e60000100a00 */
[----:B0-----:R-:W4:Y:S01]  /*5ad80*/  LDL.LU.64 R26, [R1+0x2fc8] ;  /* 0x002fc800011a7983 */ /* 0x001f220000300a00 */
[----:B------:R-:W-:Y:S01]  /*5ad90*/  IMAD.MOV.U32 R6, RZ, RZ, R18 ;  /* 0x000000ffff067224 */ /* 0x000fe200078e0012 */
[----:B------:R-:W-:Y:S02]  /*5ada0*/  MOV R5, R19 ;  /* 0x0000001300057202 */ /* 0x000fe40000000f00 */
[----:B------:R-:W-:Y:S01]  /*5adb0*/  MOV R7, R0 ;  /* 0x0000000000077202 */ /* 0x000fe20000000f00 */
[----:B------:R-:W-:Y:S01]  /*5adc0*/  IMAD.MOV.U32 R18, RZ, RZ, R4 ;  /* 0x000000ffff127224 */ /* 0x000fe200078e0004 */
[----:B------:R-:W-:Y:S01]  /*5add0*/  MOV R19, R3 ;  /* 0x0000000300137202 */ /* 0x000fe20000000f00 */
[----:B----4-:R-:W-:Y:S01]  /*5ade0*/  HMMA.16816.F32 R8, R12, R26, R8 ;  /* 0x0000001a0c08723c */ /* 0x010fe20000001808 */
[----:B------:R0:W-:Y:S06]  /*5adf0*/  STL.64 [R1+0x2f48], R26 ;  /* 0x002f481a01007387 */ /* 0x0001ec0000100a00 */
[----:B0-----:R-:W-:-:S02]  /*5ae00*/  IMAD.MOV.U32 R26, RZ, RZ, R6 ;  /* 0x000000ffff1a7224 */ /* 0x001fc400078e0006 */
[----:B------:R-:W-:Y:S11]  /*5ae10*/  IMAD.MOV.U32 R6, RZ, RZ, R2 ;  /* 0x000000ffff067224 */ /* 0x000ff600078e0002 */
[----:B------:R-:W-:Y:S03]  /*5ae20*/  @!UPT UIADD3 URZ, URZ, URZ, URZ ;  /* 0x0000003f3f3ff290 */ /* 0x000fe6000fffe03f */
[----:B------:R0:W-:Y:S01]  /*5ae30*/  STL.64 [R1+0x5e0], R8 ;  /* 0x0005e00801007387 */ /* 0x0001e20000100a00 */
[----:B------:R1:W-:Y:S03]  /*5ae40*/  STL.64 [R1+0x5e8], R10 ;  /* 0x0005e80a01007387 */ /* 0x0003e60000100a00 */
[----:B0-----:R-:W2:Y:S01]  /*5ae50*/  LDL.LU R8, [R1+0x390] ;  /* 0x0003900001087983 */ /* 0x001ea20000300800 */
[----:B------:R-:W2:Y:S02]  /*5ae60*/  LDL.LU R9, [R1+0x394] ;  /* 0x0003940001097983 */ /* 0x000ea40000300800 */
[----:B-1----:R-:W2:Y:S02]  /*5ae70*/  LDL.LU R10, [R1+0x398] ;  /* 0x00039800010a7983 */ /* 0x002ea40000300800 */
[----:B------:R-:W2:Y:S01]  /*5ae80*/  LDL.LU R11, [R1+0x39c] ;  /* 0x00039c00010b7983 */ /* 0x000ea20000300800 */
[----:B------:R-:W-:Y:S01]  /*5ae90*/  STL.64 [R1+0x2fb0], R6 ;  /* 0x002fb00601007387 */ /* 0x000fe20000100a00 */
[----:B------:R0:W-:Y:S02]  /*5aea0*/  STL.64 [R1+0x2f90], R18 ;  /* 0x002f901201007387 */ /* 0x0001e40000100a00 */
[----:B------:R-:W3:Y:S02]  /*5aeb0*/  LDL.LU R16, [R1+0x330] ;  /* 0x0003300001107983 */ /* 0x000ee40000300800 */
[----:B------:R-:W3:Y:S01]  /*5aec0*/  LDL.LU R17, [R1+0x334] ;  /* 0x0003340001117983 */ /* 0x000ee20000300800 */
[----:B0-----:R-:W4:Y:S01]  /*5aed0*/  LDL.LU R18, [R1+0x338] ;  /* 0x0003380001127983 */ /* 0x001f220000300800 */
[----:B------:R-:W4:Y:S01]  /*5aee0*/  LDL.LU R19, [R1+0x33c] ;  /* 0x00033c0001137983 */ /* 0x000f220000300800 */
[----:B------:R-:W-:Y:S01]  /*5aef0*/  MOV R27, R5 ;  /* 0x00000005001b7202 */ /* 0x000fe20000000f00 */
[----:B------:R-:W2:Y:S01]  /*5af00*/  LDL.LU R4, [R1+0x370] ;  /* 0x0003700001047983 */ /* 0x000ea20000300800 */
[----:B------:R-:W2:Y:S01]  /*5af10*/  LDL.LU R5, [R1+0x374] ;  /* 0x0003740001057983 */ /* 0x000ea20000300800 */
[----:B------:R-:W2:Y:S02]  /*5af20*/  LDL.LU R6, [R1+0x378] ;  /* 0x0003780001067983 */ /* 0x000ea40000300800 */
[----:B------:R-:W2:Y:S01]  /*5af30*/  LDL.LU R7, [R1+0x37c] ;  /* 0x00037c0001077983 */ /* 0x000ea20000300800 */
[----:B----4-:R-:W-:Y:S01]  /*5af40*/  STL.64 [R1+0x2fa8], R18 ;  /* 0x002fa81201007387 */ /* 0x010fe20000100a00 */
[----:B---3--:R0:W-:Y:S03]  /*5af50*/  STL.64 [R1+0x2fa0], R16 ;  /* 0x002fa01001007387 */ /* 0x0081e60000100a00 */
[----:B0-----:R-:W3:Y:S01]  /*5af60*/  LDL.LU R16, [R1+0x360] ;  /* 0x0003600001107983 */ /* 0x001ee20000300800 */
[----:B------:R-:W3:Y:S02]  /*5af70*/  LDL.LU R17, [R1+0x364] ;  /* 0x0003640001117983 */ /* 0x000ee40000300800 */
[----:B------:R-:W3:Y:S02]  /*5af80*/  LDL.LU R18, [R1+0x368] ;  /* 0x0003680001127983 */ /* 0x000ee40000300800 */
[----:B------:R-:W3:Y:S01]  /*5af90*/  LDL.LU R19, [R1+0x36c] ;  /* 0x00036c0001137983 */ /* 0x000ee20000300800 */
[----:B------:R0:W-:Y:S01]  /*5afa0*/  STL.64 [R1+0x2f60], R26 ;  /* 0x002f601a01007387 */ /* 0x0001e20000100a00 */
[----:B------:R-:W4:Y:S02]  /*5afb0*/  LDL.LU R24, [R1+0x310] ;  /* 0x0003100001187983 */ /* 0x000f240000300800 */
[----:B------:R-:W4:Y:S01]  /*5afc0*/  LDL.LU R25, [R1+0x314] ;  /* 0x0003140001197983 */ /* 0x000f220000300800 */
[----:B0-----:R-:W3:Y:S01]  /*5afd0*/  LDL.LU R26, [R1+0x318] ;  /* 0x00031800011a7983 */ /* 0x001ee20000300800 */
[----:B------:R-:W3:Y:S01]  /*5afe0*/  LDL.LU R27, [R1+0x31c] ;  /* 0x00031c00011b7983 */ /* 0x000ee20000300800 */
[C---:B--2---:R-:W-:Y:S02]  /*5aff0*/  HMMA.16816.F32 R8, R12.reuse, R22, R8 ;  /* 0x000000160c08723c */ /* 0x044fe40000001808 */
[----:B---3--:R-:W-:Y:S01]  /*5b000*/  STL.64 [R1+0x2f78], R26 ;  /* 0x002f781a01007387 */ /* 0x008fe20000100a00 */
[----:B----4-:R0:W-:Y:S03]  /*5b010*/  STL.64 [R1+0x2f70], R24 ;  /* 0x002f701801007387 */ /* 0x0101e60000100a00 */
[----:B0-----:R-:W2:Y:S01]  /*5b020*/  LDL.LU R24, [R1+0x320] ;  /* 0x0003200001187983 */ /* 0x001ea20000300800 */
[----:B------:R-:W2:Y:S02]  /*5b030*/  LDL.LU R25, [R1+0x324] ;  /* 0x0003240001197983 */ /* 0x000ea40000300800 */
[----:B------:R-:W2:Y:S02]  /*5b040*/  LDL.LU R26, [R1+0x328] ;  /* 0x00032800011a7983 */ /* 0x000ea40000300800 */
[----:B------:R-:W-:Y:S11]  /*5b050*/  IMAD.MOV.U32 R27, RZ, RZ, R28 ;  /* 0x000000ffff1b7224 */ /* 0x000ff600078e001c */
[----:B------:R-:W-:Y:S01]  /*5b060*/  @!UPT UIADD3 URZ, URZ, URZ, URZ ;  /* 0x0000003f3f3ff290 */ /* 0x000fe2000fffe03f */
[----:B------:R-:W-:Y:S01]  /*5b070*/  STL.64 [R1+0x5d0], R8 ;  /* 0x0005d00801007387 */ /* 0x000fe20000100a00 */
[----:B------:R0:W-:Y:S01]  /*5b080*/  STL [R1+0x5d8], R10 ;  /* 0x0005d80a01007387 */ /* 0x0001e20000100800 */
[----:B------:R-:W-:Y:S02]  /*5b090*/  MOV R28, R11 ;  /* 0x0000000b001c7202 */ /* 0x000fe40000000f00 */
[----:B0-----:R-:W3:Y:S01]  /*5b0a0*/  LDL.LU.64 R10, [R1+0x2fc0] ;  /* 0x002fc000010a7983 */ /* 0x001ee20000300a00 */
[----:B------:R-:W4:Y:S02]  /*5b0b0*/  LDL.LU R8, [R1+0x2fb8] ;  /* 0x002fb80001087983 */ /* 0x000f240000300800 */
[----:B------:R0:W-:Y:S02]  /*5b0c0*/  STL.64 [R1+0x2f40], R22 ;  /* 0x002f401601007387 */ /* 0x0001e40000100a00 */
[----:B------:R-:W2:Y:S01]  /*5b0d0*/  LDL.LU R20, [R1+0x2f0] ;  /* 0x0002f00001147983 */ /* 0x000ea20000300800 */
[----:B------:R-:W2:Y:S04]  /*5b0e0*/  LDL.LU R21, [R1+0x2f4] ;  /* 0x0002f40001157983 */ /* 0x000ea80000300800 */
[----:B0-----:R-:W2:Y:S01]  /*5b0f0*/  LDL.LU R22, [R1+0x2f8] ;  /* 0x0002f80001167983 */ /* 0x001ea20000300800 */
[----:B------:R-:W2:Y:S01]  /*5b100*/  LDL.LU R23, [R1+0x2fc] ;  /* 0x0002fc0001177983 */ /* 0x000ea20000300800 */
[C---:B---3--:R-:W-:Y:S02]  /*5b110*/  HMMA.16816.F32 R4, R12.reuse, R10, R4 ;  /* 0x0000000a0c04723c */ /* 0x048fe40000001804 */
[----:B--2---:R-:W-:Y:S01]  /*5b120*/  STL.64 [R1+0x2f58], R22 ;  /* 0x002f581601007387 */ /* 0x004fe20000100a00 */
[----:B------:R0:W-:Y:S03]  /*5b130*/  STL.64 [R1+0x2f50], R20 ;  /* 0x002f501401007387 */ /* 0x0001e60000100a00 */
[----:B0-----:R-:W2:Y:S01]  /*5b140*/  LDL.LU R20, [R1+0x300] ;  /* 0x0003000001147983 */ /* 0x001ea20000300800 */
[----:B------:R-:W2:Y:S02]  /*5b150*/  LDL.LU R21, [R1+0x304] ;  /* 0x0003040001157983 */ /* 0x000ea40000300800 */
[----:B------:R-:W2:Y:S02]  /*5b160*/  LDL.LU R22, [R1+0x308] ;  /* 0x0003080001167983 */ /* 0x000ea40000300800 */
[----:B------:R-:W2:Y:S01]  /*5b170*/  LDL.LU R23, [R1+0x30c] ;  /* 0x00030c0001177983 */ /* 0x000ea20000300800 */
[----:B------:R-:W-:Y:S11]  /*5b180*/  STL [R1+0x2c10], R28 ;  /* 0x002c101c01007387 */ /* 0x000ff60000100800 */
[----:B------:R-:W-:Y:S02]  /*5b190*/  STL.64 [R1+0x5c0], R4 ;  /* 0x0005c00401007387 */ /* 0x000fe40000100a00 */
[----:B------:R0:W-:Y:S02]  /*5b1a0*/  STL.64 [R1+0x5c8], R6 ;  /* 0x0005c80601007387 */ /* 0x0001e40000100a00 */
[----:B0-----:R-:W3:Y:S02]  /*5b1b0*/  LDL.LU.64 R6, [R1+0x2fb0] ;  /* 0x002fb00001067983 */ /* 0x001ee40000300a00 */
[C---:B---3--:R-:W-:Y:S02]  /*5b1c0*/  HMMA.16816.F32 R4, R12.reuse, R6, R16 ;  /* 0x000000060c04723c */ /* 0x048fe40000001810 */
[----:B------:R-:W3:Y:S01]  /*5b1d0*/  LDL.LU.64 R18, [R1+0x2fa8] ;  /* 0x002fa80001127983 */ /* 0x000ee20000300a00 */
[----:B------:R-:W3:Y:S11]  /*5b1e0*/  LDL.LU.64 R16, [R1+0x2fa0] ;  /* 0x002fa00001107983 */ /* 0x000ef60000300a00 */
[----:B------:R-:W-:Y:S09]  /*5b1f0*/  @!UPT UIADD3 URZ, URZ, URZ, URZ ;  /* 0x0000003f3f3ff290 */ /* 0x000ff2000fffe03f */
[----:B------:R-:W-:Y:S01]  /*5b200*/  STL.64 [R1+0x5b0], R4 ;  /* 0x0005b00401007387 */ /* 0x000fe20000100a00 */
[----:B------:R0:W-:Y:S03]  /*5b210*/  STL.64 [R1+0x5b8], R6 ;  /* 0x0005b80601007387 */ /* 0x0001e60000100a00 */
[----:B0-----:R-:W3:Y:S02]  /*5b220*/  LDL.LU.64 R6, [R1+0x2f98] ;  /* 0x002f980001067983 */ /* 0x001ee40000300a00 */
[----:B---3--:R-:W-:Y:S02]  /*5b230*/  HMMA.16816.F32 R12, R12, R6, R16 ;  /* 0x000000060c0c723c */ /* 0x008fe40000001810 */
[----:B------:R-:W3:Y:S01]  /*5b240*/  LDL.LU.64 R18, [R1+0x2f90] ;  /* 0x002f900001127983 */ /* 0x000ee20000300a00 */
[----:B------:R-:W-:Y:S01]  /*5b250*/  IMAD.MOV.U32 R28, RZ, RZ, R6 ;  /* 0x000000ffff1c7224 */ /* 0x000fe200078e0006 */
[----:B------:R-:W-:Y:S11]  /*5b260*/  MOV R9, R7 ;  /* 0x0000000700097202 */ /* 0x000ff60000000f00 */
[----:B------:R-:W-:Y:S08]  /*5b270*/  @!UPT UIADD3 URZ, URZ, URZ, URZ ;  /* 0x0000003f3f3ff290 */ /* 0x000ff0000fffe03f */
[----:B------:R0:W-:Y:S01]  /*5b280*/  STL.64 [R1+0x530], R12 ;  /* 0x0005300c01007387 */ /* 0x0001e20000100a00 */
[----:B------:R1:W-:Y:S02]  /*5b290*/  STL.64 [R1+0x538], R14 ;  /* 0x0005380e01007387 */ /* 0x0003e40000100a00 */
[----:B------:R-:W3:Y:S02]  /*5b2a0*/  LDL.LU.64 R6, [R1+0x2f88] ;  /* 0x002f880001067983 */ /* 0x000ee40000300a00 */
[----:B------:R-:W3:Y:S01]  /*5b2b0*/  LDL.LU.64 R4, [R1+0x2f80] ;  /* 0x002f800001047983 */ /* 0x000ee20000300a00 */
[----:B0-----:R-:W2:Y:S01]  /*5b2c0*/  LDL.LU R12, [R1+0x350] ;  /* 0x00035000010c7983 */ /* 0x001ea20000300800 */
[----:B------:R-:W2:Y:S02]  /*5b2d0*/  LDL.LU R13, [R1+0x354] ;  /* 0x00035400010d7983 */ /* 0x000ea40000300800 */
[----:B-1----:R-:W2:Y:S02]  /*5b2e0*/  LDL.LU R14, [R1+0x358] ;  /* 0x00035800010e7983 */ /* 0x002ea40000300800 */
[----:B------:R-:W2:Y:S01]  /*5b2f0*/  LDL.LU R15, [R1+0x35c] ;  /* 0x00035c00010f7983 */ /* 0x000ea20000300800 */
[C---:B---3--:R-:W-:Y:S01]  /*5b300*/  HMMA.16816.F32 R16, R4.reuse, R18, R24 ;  /* 0x000000120410723c */ /* 0x048fe20000001818 */
[----:B------:R-:W3:Y:S01]  /*5b310*/  LDL.LU.64 R26, [R1+0x2f78] ;  /* 0x002f7800011a7983 */ /* 0x000ee20000300a00 */
[----:B------:R-:W3:Y:S11]  /*5b320*/  LDL.LU.64 R24, [R1+0x2f70] ;  /* 0x002f700001187983 */ /* 0x000ef60000300a00 */
[----:B------:R-:W-:Y:S10]  /*5b330*/  @!UPT UIADD3 URZ, URZ, URZ, URZ ;  /* 0x0000003f3f3ff290 */ /* 0x000ff4000fffe03f */
[----:B------:R-:W-:Y:S01]  /*5b340*/  STL.64 [R1+0x520], R16 ;  /* 0x0005201001007387 */ /* 0x000fe20000100a00 */
[----:B------:R0:W-:Y:S03]  /*5b350*/  STL.64 [R1+0x528], R18 ;  /* 0x0005281201007387 */ /* 0x0001e60000100a00 */
[----:B0-----:R-:W3:Y:S02]  /*5b360*/  LDL.LU.64 R18, [R1+0x2f68] ;  /* 0x002f680001127983 */ /* 0x001ee40000300a00 */
[----:B---3--:R-:W-:Y:S11]  /*5b370*/  HMMA.16816.F32 R24, R4, R18, R24 ;  /* 0x000000120418723c */ /* 0x008ff60000001818 */
[----:B------:R-:W-:Y:S11]  /*5b380*/  @!UPT UIADD3 URZ, URZ, URZ, URZ ;  /* 0x0000003f3f3ff290 */ /* 0x000ff6000fffe03f */
[----:B------:R-:W-:Y:S01]  /*5b390*/  @!UPT UIADD3 URZ, URZ, URZ, URZ ;  /* 0x0000003f3f3ff290 */ /* 0x000fe2000fffe03f */
[----:B------:R-:W-:Y:S01]  /*5b3a0*/  STL.64 [R1+0x510], R24 ;  /* 0x0005101801007387 */ /* 0x000fe20000100a00 */
[----:B------:R0:W-:Y:S03]  /*5b3b0*/  STL.64 [R1+0x518], R26 ;  /* 0x0005181a01007387 */ /* 0x0001e60000100a00 */
[----:B0-----:R-:W2:Y:S04]  /*5b3c0*/  LDL.LU.64 R26, [R1+0x2f60] ;  /* 0x002f6000011a7983 */ /* 0x001ea80000300a00 */
[----:B------:R-:W0:Y:S04]  /*5b3d0*/  S2R R3, SR_TID.X ;  /* 0x0000000000037919 */ /* 0x000e280000002100 */
[----:B------:R-:W1:Y:S01]  /*5b3e0*/  S2R R29, SR_TID.X ;  /* 0x00000000001d7919 */ /* 0x000e620000002100 */
[----:B------:R-:W3:Y:S02]  /*5b3f0*/  LDL.LU R16, [R1+0x410] ;  /* 0x0004100001107983 */ /* 0x000ee40000300800 */
[----:B------:R-:W3:Y:S01]  /*5b400*/  LDL.LU R17, [R1+0x414] ;  /* 0x0004140001117983 */ /* 0x000ee20000300800 */
[----:B------:R-:W-:-:S02]  /*5b410*/  MOV R0, R19 ;  /* 0x0000001300007202 */ /* 0x000fc40000000f00 */
[----:B0-----:R-:W-:Y:S02]  /*5b420*/  LOP3.LUT R3, R3, 0x7, RZ, 0xc0, !PT ;  /* 0x0000000703037812 */ /* 0x001fe400078ec0ff */
[----:B-1----:R-:W-:-:S03]  /*5b430*/  SHF.L.U32 R2, R29, 0x8, RZ ;  /* 0x000000081d027819 */ /* 0x002fc600000006ff */
[----:B------:R-:W-:-:S05]  /*5b440*/  IMAD.SHL.U32 R3, R3, 0x10, RZ ;  /* 0x0000001003037824 */ /* 0x000fca00078e00ff */
[----:B------:R-:W-:Y:S01]  /*5b450*/  LOP3.LUT R3, R3, 0xf00, R2, 0xf8, !PT ;  /* 0x00000f0003037812 */ /* 0x000fe200078ef802 */
[----:B------:R-:W-:Y:S02]  /*5b460*/  IMAD.MOV.U32 R2, RZ, RZ, R18 ;  /* 0x000000ffff027224 */ /* 0x000fe400078e0012 */
[----:B------:R-:W3:Y:S01]  /*5b470*/  LDL.LU R18, [R1+0x418] ;  /* 0x0004180001127983 */ /* 0x000ee20000300800 */
[----:B------:R-:W3:Y:S01]  /*5b480*/  LDL.LU R19, [R1+0x41c] ;  /* 0x00041c0001137983 */ /* 0x000ee20000300800 */
[----:B--2---:R-:W-:Y:S02]  /*5b490*/  HMMA.16816.F32 R24, R4, R26, R20 ;  /* 0x0000001a0418723c */ /* 0x004fe40000001814 */
[----:B------:R-:W2:Y:S01]  /*5b4a0*/  LDL.LU.64 R22, [R1+0x2f58] ;  /* 0x002f580001167983 */ /* 0x000ea20000300a00 */
[----:B------:R-:W2:Y:S11]  /*5b4b0*/  LDL.LU.64 R20, [R1+0x2f50] ;  /* 0x002f500001147983 */ /* 0x000eb60000300a00 */
[----:B------:R-:W-:Y:S09]  /*5b4c0*/  @!UPT UIADD3 URZ, URZ, URZ, URZ ;  /* 0x0000003f3f3ff290 */ /* 0x000ff2000fffe03f */
[----:B------:R-:W-:Y:S01]  /*5b4d0*/  STL.64 [R1+0x500], R24 ;  /* 0x0005001801007387 */ /* 0x000fe20000100a00 */
[----:B------:R0:W-:Y:S03]  /*5b4e0*/  STL.64 [R1+0x508], R26 ;  /* 0x0005081a01007387 */ /* 0x0001e60000100a00 */
[----:B0-----:R-:W2:Y:S01]  /*5b4f0*/  LDL.LU.64 R26, [R1+0x2f48] ;  /* 0x002f4800011a7983 */ /* 0x001ea20000300a00 */
[----:B------:R-:W-:-:S04]  /*5b500*/  LOP3.LUT R3, R3, 0x10, R29, 0x78, !PT ;  /* 0x0000001003037812 */ /* 0x000fc800078e781d */
[----:B------:R-:W-:Y:S01]  /*5b510*/  LOP3.LUT R3, R3, 0x60, RZ, 0x3c, !PT ;  /* 0x0000006003037812 */ /* 0x000fe200078e3cff */
[C---:B--2---:R-:W-:Y:S01]  /*5b520*/  HMMA.16816.F32 R24, R4.reuse, R26, R20 ;  /* 0x0000001a0418723c */ /* 0x044fe20000001814 */
[----:B------:R-:W2:Y:S11]  /*5b530*/  LDL.LU.64 R22, [R1+0x2f40] ;  /* 0x002f400001167983 */ /* 0x000eb60000300a00 */
[----:B------:R-:W-:Y:S11]  /*5b540*/  @!UPT UIADD3 URZ, URZ, URZ, URZ ;  /* 0x0000003f3f3ff290 */ /* 0x000ff6000fffe03f */
[----:B------:R-:W-:Y:S01]  /*5b550*/  STL.64 [R1+0x4f0], R24 ;  /* 0x0004f01801007387 */ /* 0x000fe20000100a00 */
[----:B------:R-:W-:Y:S02]  /*5b560*/  STL.64 [R1+0x4f8], R26 ;  /* 0x0004f81a01007387 */ /* 0x000fe40000100a00 */
[----:B------:R-:W0:Y:S02]  /*5b570*/  LDSM.16.M88.4 R24, [R3+0x43000] ;  /* 0x043000000318783b */ /* 0x000e240000000200 */
[----:B0-----:R-:W-:Y:S02]  /*5b580*/  STL.64 [R1+0x2f28], R26 ;  /* 0x002f281a01007387 */ /* 0x001fe40000100a00 */
[----:B------:R-:W-:Y:S01]  /*5b590*/  STL.64 [R1+0x2f20], R24 ;  /* 0x002f201801007387 */ /* 0x000fe20000100a00 */
[C---:B--2---:R-:W-:Y:S01]  /*5b5a0*/  HMMA.16816.F32 R12, R4.reuse, R22, R12 ;  /* 0x00000016040c723c */ /* 0x044fe2000000180c */
[----:B------:R-:W0:Y:S04]  /*5b5b0*/  LDSM.16.M88.4 R20, [R3+0x44000] ;  /* 0x044000000314783b */ /* 0x000e280000000200 */
[----:B0-----:R0:W-:Y:S11]  /*5b5c0*/  STL.64 [R1+0x2e98], R22 ;  /* 0x002e981601007387 */ /* 0x0011f60000100a00 */
[----:B------:R-:W-:Y:S07]  /*5b5d0*/  @!UPT UIADD3 URZ, URZ, URZ, URZ ;  /* 0x0000003f3f3ff290 */ /* 0x000fee000fffe03f */
[----:B------:R-:W-:Y:S02]  /*5b5e0*/  STL.64 [R1+0x4e0], R12 ;  /* 0x0004e00c01007387 */ /* 0x000fe40000100a00 */
[----:B------:R-:W-:Y:S02]  /*5b5f0*/  STL.64 [R1+0x4e8], R14 ;  /* 0x0004e80e01007387 */ /* 0x000fe40000100a00 */
[----:B------:R1:W-:Y:S01]  /*5b600*/  STL.64 [R1+0x2e90], R20 ;  /* 0x002e901401007387 */ /* 0x0003e20000100a00 */
[----:B0-----:R-:W2:Y:S01]  /*5b610*/  LDL.64 R22, [R1+0x38] ;  /* 0x0000380001167983 */ /* 0x001ea20000100a00 */
[----:B------:R-:W-:Y:S01]  /*5b620*/  IMAD.MOV.U32 R26, RZ, RZ, R28 ;  /* 0x000000ffff1a7224 */ /* 0x000fe200078e001c */
[----:B------:R-:W-:Y:S02]  /*5b630*/  MOV R27, R9 ;  /* 0x00000009001b7202 */ /* 0x000fe40000000f00 */
[----:B--2---:R0:W-:Y:S01]  /*5b640*/  STL.64 [R1+0x2ed8], R22 ;  /* 0x002ed81601007387 */ /* 0x0041e20000100a00 */
[----:B-1----:R-:W2:Y:S02]  /*5b650*/  LDL.LU R20, [R1+0x2d0] ;  /* 0x0002d00001147983 */ /* 0x002ea40000300800 */
[----:B------:R-:W2:Y:S01]  /*5b660*/  LDL.LU R21, [R1+0x2d4] ;  /* 0x0002d40001157983 */ /* 0x000ea20000300800 */
[----:B0-----:R-:W2:Y:S01]  /*5b670*/  LDL.LU R22, [R1+0x2d8] ;  /* 0x0002d80001167983 */ /* 0x001ea20000300800 */
[----:B------:R-:W2:Y:S02]  /*5b680*/  LDL.LU R23, [R1+0x2dc] ;  /* 0x0002dc0001177983 */ /* 0x000ea40000300800 */
[----:B------:R0:W-:Y:S02]  /*5b690*/  STL.64 [R1+0x2f38], R26 ;  /* 0x002f381a01007387 */ /* 0x0001e40000100a00 */
[----:B------:R-:W3:Y:S01]  /*5b6a0*/  LDL.LU R24, [R1+0x440] ;  /* 0x0004400001187983 */ /* 0x000ee20000300800 */
[----:B------:R-:W3:Y:S04]  /*5b6b0*/  LDL.LU R25, [R1+0x444] ;  /* 0x0004440001197983 */ /* 0x000ee80000300800 */
[----:B0-----:R-:W3:Y:S01]  /*5b6c0*/  LDL.LU R26, [R1+0x448] ;  /* 0x00044800011a7983 */ /* 0x001ee20000300800 */
[----:B------:R-:W4:Y:S02]  /*5b6d0*/  LDL.LU R27, [R1+0x44c] ;  /* 0x00044c00011b7983 */ /* 0x000f240000300800 */
[----:B------:R-:W4:Y:S01]  /*5b6e0*/  LDL.64 R14, [R1+0x68] ;  /* 0x00006800010e7983 */ /* 0x000f220000100a00 */
[----:B--2---:R0:W-:Y:S01]  /*5b6f0*/  STL.64 [R1+0x2ee8], R22 ;  /* 0x002ee81601007387 */ /* 0x0041e20000100a00 */
[----:B------:R-:W-:Y:S03]  /*5b700*/  STL.64 [R1+0x2ee0], R20 ;  /* 0x002ee01401007387 */ /* 0x000fe60000100a00 */
[----:B0-----:R-:W2:Y:S01]  /*5b710*/  LDL.64 R22, [R1+0x18] ;  /* 0x0000180001167983 */ /* 0x001ea20000100a00 */
[----:B---3--:R-:W-:Y:S03]  /*5b720*/  HMMA.16816.F32 R16, R4, R10, R16 ;  /* 0x0000000a0410723c */ /* 0x008fe60000001810 */
[----:B--2---:R0:W-:Y:S02]  /*5b730*/  STL.64 [R1+0x2f00], R22 ;  /* 0x002f001601007387 */ /* 0x0041e40000100a00 */
[----:B0-----:R-:W-:Y:S01]  /*5b740*/  IMAD.MOV.U32 R22, RZ, RZ, R2 ;  /* 0x000000ffff167224 */ /* 0x001fe200078e0002 */
[----:B------:R-:W-:-:S05]  /*5b750*/  MOV R23, R0 ;  /* 0x0000000000177202 */ /* 0x000fca0000000f00 */
[----:B------:R0:W-:Y:S04]  /*5b760*/  STL.64 [R1+0x2f18], R22 ;  /* 0x002f181601007387 */ /* 0x0001e80000100a00 */
[----:B0-----:R-:W2:Y:S04]  /*5b770*/  LDL.64 R22, [R1+0x48] ;  /* 0x0000480001167983 */ /* 0x001ea80000100a00 */
[----:B--2---:R0:W-:Y:S04]  /*5b780*/  STL.64 [R1+0x2f30], R22 ;  /* 0x002f301601007387 */ /* 0x0041e80000100a00 */
[----:B------:R-:W-:Y:S02]  /*5b790*/  STL.64 [R1+0x4d0], R16 ;  /* 0x0004d01001007387 */ /* 0x000fe40000100a00 */
[----:B------:R-:W-:Y:S02]  /*5b7a0*/  STL.64 [R1+0x4d8], R18 ;  /* 0x0004d81201007387 */ /* 0x000fe40000100a00 */
[----:B------:R-:W1:Y:S04]  /*5b7b0*/  LDSM.16.M88.4 R16, [R3+0x45000] ;  /* 0x045000000310783b */ /* 0x000e680000000200 */
[----:B------:R-:W2:Y:S01]  /*5b7c0*/  LDL.LU R20, [R1+0x400] ;  /* 0x0004000001147983 */ /* 0x000ea20000300800 */
[----:B------:R-:W2:Y:S03]  /*5b7d0*/  LDL.LU R21, [R1+0x404] ;  /* 0x0004040001157983 */ /* 0x000ea60000300800 */
[----:B0-----:R-:W2:Y:S01]  /*5b7e0*/  LDL.LU R22, [R1+0x408] ;  /* 0x0004080001167983 */ /* 0x001ea20000300800 */
[----:B------:R-:W2:Y:S03]  /*5b7f0*/  LDL.LU R23, [R1+0x40c] ;  /* 0x00040c0001177983 */ /* 0x000ea60000300800 */
[----:B-1----:R-:W-:Y:S01]  /*5b800*/  STL.64 [R1+0x2e28], R18 ;  /* 0x002e281201007387 */ /* 0x002fe20000100a00 */
        /* <DEDUP_REMOVED lines=10> */
[----:B------:R-:W3:Y:S02]  /*5b8b0*/  LDL.LU R18, [R1+0x2e8] ;  /* 0x0002e80001127983 */ /* 0x000ee40000300800 */
[----:B------:R-:W3:Y:S02]  /*5b8c0*/  LDL.LU R19, [R1+0x2ec] ;  /* 0x0002ec0001137983 */ /* 0x000ee40000300800 */
[----:B------:R-:W-:Y:S01]  /*5b8d0*/  IMAD.MOV.U32 R9, RZ, RZ, R14 ;  /* 0x000000ffff097224 */ /* 0x000fe200078e000e */
[----:B------:R-:W-:-:S02]  /*5b8e0*/  MOV R2, R15 ;  /* 0x0000000f00027202 */ /* 0x000fc40000000f00 */
[----:B------:R-:W0:Y:S04]  /*5b8f0*/  LDSM.16.M88.4 R12, [R3+0x46000] ;  /* 0x04600000030c783b */ /* 0x000e280000000200 */
[----:B---3--:R-:W-:Y:S01]  /*5b900*/  STL.64 [R1+0x2f10], R18 ;  /* 0x002f101201007387 */ /* 0x008fe20000100a00 */
[----:B--2---:R1:W-:Y:S03]  /*5b910*/  STL.64 [R1+0x2f08], R16 ;  /* 0x002f081001007387 */ /* 0x0043e60000100a00 */
[----:B-1----:R-:W2:Y:S01]  /*5b920*/  LDL.LU R16, [R1+0x340] ;  /* 0x0003400001107983 */ /* 0x002ea20000300800 */
[----:B------:R-:W2:Y:S02]  /*5b930*/  LDL.LU R17, [R1+0x344] ;  /* 0x0003440001117983 */ /* 0x000ea40000300800 */
[----:B------:R-:W2:Y:S02]  /*5b940*/  LDL.LU R18, [R1+0x348] ;  /* 0x0003480001127983 */ /* 0x000ea40000300800 */
[----:B------:R-:W2:Y:S01]  /*5b950*/  LDL.LU R19, [R1+0x34c] ;  /* 0x00034c0001137983 */ /* 0x000ea20000300800 */
[----:B------:R-:W-:Y:S01]  /*5b960*/  STL.64 [R1+0x3e0], R24 ;  /* 0x0003e01801007387 */ /* 0x000fe20000100a00 */
[----:B------:R1:W-:Y:S03]  /*5b970*/  STL.64 [R1+0x3e8], R26 ;  /* 0x0003e81a01007387 */ /* 0x0003e60000100a00 */
[----:B-1----:R-:W3:Y:S01]  /*5b980*/  LDL.LU.64 R26, [R1+0x2f38] ;  /* 0x002f3800011a7983 */ /* 0x002ee20000300a00 */
[----:B0-----:R0:W-:Y:S02]  /*5b990*/  STL.64 [R1+0x2da0], R14 ;  /* 0x002da00e01007387 */ /* 0x0011e40000100a00 */
[----:B------:R-:W-:Y:S01]  /*5b9a0*/  STL.64 [R1+0x2d98], R12 ;  /* 0x002d980c01007387 */ /* 0x000fe20000100a00 */
[----:B0-----:R-:W4:Y:S01]  /*5b9b0*/  LDL.64 R14, [R1+0x8] ;  /* 0x00000800010e7983 */ /* 0x001f220000100a00 */
[----:B---3--:R-:W-:Y:S03]  /*5b9c0*/  HMMA.16816.F32 R4, R4, R26, R20 ;  /* 0x0000001a0404723c */ /* 0x008fe60000001814 */
[----:B------:R-:W3:Y:S01]  /*5b9d0*/  LDL.LU.64 R22, [R1+0x2f30] ;  /* 0x002f300001167983 */ /* 0x000ee20000300a00 */
[----:B------:R-:W3:Y:S02]  /*5b9e0*/  LDL.LU.64 R26, [R1+0x2f28] ;  /* 0x002f2800011a7983 */ /* 0x000ee40000300a00 */
[----:B------:R-:W3:Y:S11]  /*5b9f0*/  LDL.LU.64 R24, [R1+0x2f20] ;  /* 0x002f200001187983 */ /* 0x000ef60000300a00 */
[----:B------:R-:W-:Y:S06]  /*5ba00*/  @!UPT UIADD3 URZ, URZ, URZ, URZ ;  /* 0x0000003f3f3ff290 */ /* 0x000fec000fffe03f */
[----:B------:R-:W-:Y:S01]  /*5ba10*/  STL.64 [R1+0x3d0], R4 ;  /* 0x0003d00401007387 */ /* 0x000fe20000100a00 */
[----:B------:R-:W-:Y:S02]  /*5ba20*/  STL.64 [R1+0x3d8], R6 ;  /* 0x0003d80601007387 */ /* 0x000fe40000100a00 */
[----:B------:R-:W0:Y:S02]  /*5ba30*/  LDSM.16.M88.4 R4, [R3+0x47000] ;  /* 0x047000000304783b */ /* 0x000e240000000200 */
[----:B0-----:R0:W-:Y:S02]  /*5ba40*/  STL.64 [R1+0x2cf8], R6 ;  /* 0x002cf80601007387 */ /* 0x0011e40000100a00 */
[----:B------:R1:W-:Y:S02]  /*5ba50*/  STL.64 [R1+0x2cf0], R4 ;  /* 0x002cf00401007387 */ /* 0x0003e40000100a00 */
[----:B0-----:R-:W2:Y:S04]  /*5ba60*/  LDL.LU.64 R6, [R1+0x78] ;  /* 0x0000780001067983 */ /* 0x001ea80000300a00 */
[----:B--2---:R0:W-:Y:S01]  /*5ba70*/  STL.64 [R1+0x2ea0], R6 ;  /* 0x002ea00601007387 */ /* 0x0041e20000100a00 */
[----:B-1----:R-:W3:Y:S02]  /*5ba80*/  LDL.LU R4, [R1+0x3f0] ;  /* 0x0003f00001047983 */ /* 0x002ee40000300800 */
[----:B------:R-:W3:Y:S01]  /*5ba90*/  LDL.LU R5, [R1+0x3f4] ;  /* 0x0003f40001057983 */ /* 0x000ee20000300800 */
[----:B0-----:R-:W3:Y:S01]  /*5baa0*/  LDL.LU R6, [R1+0x3f8] ;  /* 0x0003f80001067983 */ /* 0x001ee20000300800 */
[----:B------:R-:W3:Y:S02]  /*5bab0*/  LDL.LU R7, [R1+0x3fc] ;  /* 0x0003fc0001077983 */ /* 0x000ee40000300800 */
[C---:B---3--:R-:W-:Y:S11]  /*5bac0*/  HMMA.16816.F32 R4, R24.reuse, R22, R4 ;  /* 0x000000161804723c */ /* 0x048ff60000001804 */
[----:B------:R-:W-:Y:S11]  /*5bad0*/  @!UPT UIADD3 URZ, URZ, URZ, URZ ;  /* 0x0000003f3f3ff290 */ /* 0x000ff6000fffe03f */
[----:B------:R-:W-:Y:S01]  /*5bae0*/  @!UPT UIADD3 URZ, URZ, URZ, URZ ;  /* 0x0000003f3f3ff290 */ /* 0x000fe2000fffe03f */
[----:B------:R0:W-:Y:S01]  /*5baf0*/  STL.64 [R1+0x4b0], R4 ;  /* 0x0004b00401007387 */ /* 0x0001e20000100a00 */
[----:B------:R-:W-:Y:S02]  /*5bb00*/  STL.64 [R1+0x4b8], R6 ;  /* 0x0004b80601007387 */ /* 0x000fe40000100a00 */
[----:B0-----:R-:W-:Y:S01]  /*5bb10*/  IMAD.MOV.U32 R5, RZ, RZ, R22 ;  /* 0x000000ffff057224 */ /* 0x001fe200078e0016 */
[----:B------:R-:W-:Y:S02]  /*5bb20*/  MOV R4, R23 ;  /* 0x0000001700047202 */ /* 0x000fe40000000f00 */
[----:B------:R-:W2:Y:S02]  /*5bb30*/  LDL.LU.64 R22, [R1+0x2f18] ;  /* 0x002f180001167983 */ /* 0x000ea40000300a00 */
[C---:B--2---:R-:W-:Y:S02]  /*5bb40*/  HMMA.16816.F32 R20, R24.reuse, R22, R16 ;  /* 0x000000161814723c */ /* 0x044fe40000001810 */
[----:B------:R-:W2:Y:S01]  /*5bb50*/  LDL.LU.64 R18, [R1+0x2f10] ;  /* 0x002f100001127983 */ /* 0x000ea20000300a00 */
[----:B------:R-:W2:Y:S11]  /*5bb60*/  LDL.LU.64 R16, [R1+0x2f08] ;  /* 0x002f080001107983 */ /* 0x000eb60000300a00 */
[----:B------:R-:W-:Y:S09]  /*5bb70*/  @!UPT UIADD3 URZ, URZ, URZ, URZ ;  /* 0x0000003f3f3ff290 */ /* 0x000ff2000fffe03f */
[----:B------:R-:W-:Y:S01]  /*5bb80*/  STL.64 [R1+0x440], R20 ;  /* 0x0004401401007387 */ /* 0x000fe20000100a00 */
[----:B------:R0:W-:Y:S03]  /*5bb90*/  STL.64 [R1+0x448], R22 ;  /* 0x0004481601007387 */ /* 0x0001e60000100a00 */
[----:B0-----:R-:W2:Y:S02]  /*5bba0*/  LDL.LU.64 R22, [R1+0x2f00] ;  /* 0x002f000001167983 */ /* 0x001ea40000300a00 */
[C---:B--2---:R-:W-:Y:S01]  /*5bbb0*/  HMMA.16816.F32 R16, R24.reuse, R22, R16 ;  /* 0x000000161810723c */ /* 0x044fe20000001810 */
[----:B------:R-:W-:Y:S01]  /*5bbc0*/  IMAD.MOV.U32 R7, RZ, RZ, R22 ;  /* 0x000000ffff077224 */ /* 0x000fe200078e0016 */
[----:B------:R-:W-:Y:S11]  /*5bbd0*/  MOV R6, R23 ;  /* 0x0000001700067202 */ /* 0x000ff60000000f00 */
[----:B------:R-:W-:Y:S10]  /*5bbe0*/  @!UPT UIADD3 URZ, URZ, URZ, URZ ;  /* 0x0000003f3f3ff290 */ /* 0x000ff4000fffe03f */
[----:B------:R-:W-:Y:S01]  /*5bbf0*/  STL.64 [R1+0x430], R16 ;  /* 0x0004301001007387 */ /* 0x000fe20000100a00 */
[----:B------:R0:W-:Y:S03]  /*5bc00*/  STL.64 [R1+0x438], R18 ;  /* 0x0004381201007387 */ /* 0x0001e60000100a00 */
[----:B0-----:R-:W2:Y:S01]  /*5bc10*/  LDL.LU.64 R18, [R1+0x2ef8] ;  /* 0x002ef80001127983 */ /* 0x001ea20000300a00 */
[----:B------:R-:W2:Y:S02]  /*5bc20*/  LDL.LU.64 R16, [R1+0x2ef0] ;  /* 0x002ef00001107983 */ /* 0x000ea40000300a00 */
[----:B------:R-:W4:Y:S02]  /*5bc30*/  LDL.LU.64 R22, [R1+0x2ee8] ;  /* 0x002ee80001167983 */ /* 0x000f240000300a00 */
[----:B------:R-:W4:Y:S02]  /*5bc40*/  LDL.LU.64 R20, [R1+0x2ee0] ;  /* 0x002ee00001147983 */ /* 0x000f240000300a00 */
[C---:B----4-:R-:W-:Y:S11]  /*5bc50*/  HMMA.16816.F32 R20, R24.reuse, R14, R20 ;  /* 0x0000000e1814723c */ /* 0x050ff60000001814 */
[----:B------:R-:W-:Y:S11]  /*5bc60*/  @!UPT UIADD3 URZ, URZ, URZ, URZ ;  /* 0x0000003f3f3ff290 */ /* 0x000ff6000fffe03f */
[----:B------:R-:W-:Y:S01]  /*5bc70*/  @!UPT UIADD3 URZ, URZ, URZ, URZ ;  /* 0x0000003f3f3ff290 */ /* 0x000fe2000fffe03f */
[----:B------:R-:W-:Y:S01]  /*5bc80*/  STL.64 [R1+0x420], R20 ;  /* 0x0004201401007387 */ /* 0x000fe20000100a00 */
[----:B------:R0:W-:Y:S03]  /*5bc90*/  STL.64 [R1+0x428], R22 ;  /* 0x0004281601007387 */ /* 0x0001e60000100a00 */
[----:B0-----:R-:W2:Y:S01]  /*5bca0*/  LDL.LU.64 R22, [R1+0x2ed8] ;  /* 0x002ed80001167983 */ /* 0x001ea20000300a00 */
[----:B------:R-:W-:Y:S01]  /*5bcb0*/  IMAD.MOV.U32 R29, RZ, RZ, R14 ;  /* 0x000000ffff1d7224 */ /* 0x000fe200078e000e */
[----:B------:R-:W-:Y:S02]  /*5bcc0*/  MOV R28, R15 ;  /* 0x0000000f001c7202 */ /* 0x000fe40000000f00 */
[C---:B--2---:R-:W-:Y:S11]  /*5bcd0*/  HMMA.16816.F32 R12, R24.reuse, R22, R16 ;  /* 0x00000016180c723c */ /* 0x044ff60000001810 */
[----:B------:R-:W-:Y:S11]  /*5bce0*/  @!UPT UIADD3 URZ, URZ, URZ, URZ ;  /* 0x0000003f3f3ff290 */ /* 0x000ff6000fffe03f */
[----:B------:R-:W-:Y:S01]  /*5bcf0*/  @!UPT UIADD3 URZ, URZ, URZ, URZ ;  /* 0x0000003f3f3ff290 */ /* 0x000fe2000fffe03f */
[----:B------:R-:W-:Y:S01]  /*5bd00*/  STL.64 [R1+0x410], R12 ;  /* 0x0004100c01007387 */ /* 0x000fe20000100a00 */
[----:B------:R-:W-:Y:S02]  /*5bd10*/  STL.64 [R1+0x418], R14 ;  /* 0x0004180e01007387 */ /* 0x000fe40000100a00 */
[----:B------:R-:W2:Y:S02]  /*5bd20*/  LDL.LU R16, [R1+0x210] ;  /* 0x0002100001107983 */ /* 0x000ea40000300800 */
[----:B------:R-:W2:Y:S01]  /*5bd30*/  LDL.LU R17, [R1+0x214] ;  /* 0x0002140001117983 */ /* 0x000ea20000300800 */
[----:B------:R-:W3:Y:S01]  /*5bd40*/  LDL.LU R18, [R1+0x218] ;  /* 0x0002180001127983 */ /* 0x000ee20000300800 */
[----:B------:R-:W3:Y:S02]  /*5bd50*/  LDL.LU R19, [R1+0x21c] ;  /* 0x00021c0001137983 */ /* 0x000ee40000300800 */
[----:B------:R-:W-:Y:S01]  /*5bd60*/  IMAD.MOV.U32 R0, RZ, RZ, R22 ;  /* 0x000000ffff007224 */ /* 0x000fe200078e0016 */
[----:B------:R-:W-:Y:S01]  /*5bd70*/  MOV R3, R23 ;  /* 0x0000001700037202 */ /* 0x000fe20000000f00 */
[----:B---3--:R0:W-:Y:S01]  /*5bd80*/  STL.64 [R1+0x2e70], R18 ;  /* 0x002e701201007387 */ /* 0x0081e20000100a00 */
[----:B--2---:R-:W-:Y:S02]  /*5bd90*/  STL.64 [R1+0x2e68], R16 ;  /* 0x002e681001007387 */ /* 0x004fe40000100a00 */
[----:B------:R-:W2:Y:S02]  /*5bda0*/  LDL.LU R20, [R1+0x290] ;  /* 0x0002900001147983 */ /* 0x000ea40000300800 */
[----:B------:R-:W2:Y:S01]  /*5bdb0*/  LDL.LU R21, [R1+0x294] ;  /* 0x0002940001157983 */ /* 0x000ea20000300800 */
[----:B------:R-:W3:Y:S01]  /*5bdc0*/  LDL.LU R22, [R1+0x298] ;  /* 0x0002980001167983 */ /* 0x000ee20000300800 */
[----:B------:R-:W3:Y:S02]  /*5bdd0*/  LDL.LU R23, [R1+0x29c] ;  /* 0x00029c0001177983 */ /* 0x000ee40000300800 */
[----:B0-----:R-:W-:Y:S01]  /*5bde0*/  IMAD.MOV.U32 R18, RZ, RZ, R7 ;  /* 0x000000ffff127224 */ /* 0x001fe200078e0007 */
[----:B------:R-:W-:Y:S01]  /*5bdf0*/  MOV R19, R6 ;  /* 0x0000000600137202 */ /* 0x000fe20000000f00 */
[----:B------:R-:W-:Y:S01]  /*5be00*/  IMAD.MOV.U32 R6, RZ, RZ, R9 ;  /* 0x000000ffff067224 */ /* 0x000fe200078e0009 */
[----:B------:R-:W-:Y:S01]  /*5be10*/  MOV R7, R2 ;  /* 0x0000000200077202 */ /* 0x000fe20000000f00 */
[----:B---3--:R-:W-:Y:S01]  /*5be20*/  STL.64 [R1+0x2eb0], R22 ;  /* 0x002eb01601007387 */ /* 0x008fe20000100a00 */
[----:B--2---:R-:W-:Y:S02]  /*5be30*/  STL.64 [R1+0x2ea8], R20 ;  /* 0x002ea81401007387 */ /* 0x004fe40000100a00 */
[----:B------:R-:W2:Y:S02]  /*5be40*/  LDL.LU R9, [R1+0x2ed4] ;  /* 0x002ed40001097983 */ /* 0x000ea40000300800 */
[----:B------:R-:W3:Y:S01]  /*5be50*/  LDL.LU R2, [R1+0x2ed0] ;  /* 0x002ed00001027983 */ /* 0x000ee20000300800 */
[----:B------:R-:W-:Y:S01]  /*5be60*/  STL.64 [R1+0x2ec0], R6 ;  /* 0x002ec00601007387 */ /* 0x000fe20000100a00 */
[----:B------:R0:W-:Y:S03]  /*5be70*/  STL.64 [R1+0x2eb8], R4 ;  /* 0x002eb80401007387 */ /* 0x0001e60000100a00 */
[----:B0-----:R-:W4:Y:S01]  /*5be80*/  LDL.LU R4, [R1+0x2b0] ;  /* 0x0002b00001047983 */ /* 0x001f220000300800 */
[----:B------:R-:W4:Y:S02]  /*5be90*/  LDL.LU R5, [R1+0x2b4] ;  /* 0x0002b40001057983 */ /* 0x000f240000300800 */
[----:B------:R-:W4:Y:S02]  /*5bea0*/  LDL.LU R6, [R1+0x2b8] ;  /* 0x0002b80001067983 */ /* 0x000f240000300800 */
[----:B------:R-:W4:Y:S01]  /*5beb0*/  LDL.LU R7, [R1+0x2bc] ;  /* 0x0002bc0001077983 */ /* 0x000f220000300800 */
[----:B------:R-:W2:Y:S01]  /*5bec0*/  LDL.LU R20, [R1+0x2a0] ;  /* 0x0002a00001147983 */ /* 0x000ea20000300800 */
[----:B------:R-:W2:Y:S02]  /*5bed0*/  LDL.LU R21, [R1+0x2a4] ;  /* 0x0002a40001157983 */ /* 0x000ea40000300800 */
[----:B------:R-:W2:Y:S02]  /*5bee0*/  LDL.LU R22, [R1+0x2a8] ;  /* 0x0002a80001167983 */ /* 0x000ea40000300800 */
[----:B------:R-:W2:Y:S01]  /*5bef0*/  LDL.LU R23, [R1+0x2ac] ;  /* 0x0002ac0001177983 */ /* 0x000ea20000300800 */
[----:B------:R0:W-:Y:S04]  /*5bf00*/  STL.64 [R1+0x2e80], R18 ;  /* 0x002e801201007387 */ /* 0x0001e80000100a00 */
[----:B0-----:R-:W2:Y:S04]  /*5bf10*/  LDL.64 R18, [R1+0x28] ;  /* 0x0000280001127983 */ /* 0x001ea80000100a00 */
[----:B--2---:R0:W-:Y:S01]  /*5bf20*/  STL.64 [R1+0x2e88], R18 ;  /* 0x002e881201007387 */ /* 0x0041e20000100a00 */
[----:B------:R-:W2:Y:S02]  /*5bf30*/  LDL.LU R16, [R1+0x240] ;  /* 0x0002400001107983 */ /* 0x000ea40000300800 */
[----:B------:R-:W2:Y:S01]  /*5bf40*/  LDL.LU R17, [R1+0x244] ;  /* 0x0002440001117983 */ /* 0x000ea20000300800 */
[----:B0-----:R-:W2:Y:S01]  /*5bf50*/  LDL.LU R18, [R1+0x248] ;  /* 0x0002480001127983 */ /* 0x001ea20000300800 */
[----:B------:R-:W2:Y:S02]  /*5bf60*/  LDL.LU R19, [R1+0x24c] ;  /* 0x00024c0001137983 */ /* 0x000ea40000300800 */
[----:B------:R-:W2:Y:S02]  /*5bf70*/  LDL.LU R12, [R1+0x150] ;  /* 0x00015000010c7983 */ /* 0x000ea40000300800 */
[----:B------:R-:W2:Y:S01]  /*5bf80*/  LDL.LU R13, [R1+0x154] ;  /* 0x00015400010d7983 */ /* 0x000ea20000300800 */
[----:B------:R-:W2:Y:S01]  /*5bf90*/  LDL.LU R14, [R1+0x158] ;  /* 0x00015800010e7983 */ /* 0x000ea20000300800 */
[----:B------:R-:W2:Y:S01]  /*5bfa0*/  LDL.LU R15, [R1+0x15c] ;  /* 0x00015c00010f7983 */ /* 0x000ea20000300800 */
[----:B----4-:R-:W-:Y:S02]  /*5bfb0*/  HMMA.16816.F32 R4, R24, R10, R4 ;  /* 0x0000000a1804723c */ /* 0x010fe40000001804 */
[----:B--2---:R-:W-:Y:S01]  /*5bfc0*/  STL.64 [R1+0x2db8], R14 ;  /* 0x002db80e01007387 */ /* 0x004fe20000100a00 */
[----:B------:R0:W-:Y:S03]  /*5bfd0*/  STL.64 [R1+0x2db0], R12 ;  /* 0x002db00c01007387 */ /* 0x0001e60000100a00 */
[----:B0-----:R-:W2:Y:S01]  /*5bfe0*/  LDL.LU R12, [R1+0x160] ;  /* 0x00016000010c7983 */ /* 0x001ea20000300800 */
[----:B------:R-:W2:Y:S02]  /*5bff0*/  LDL.LU R13, [R1+0x164] ;  /* 0x00016400010d7983 */ /* 0x000ea40000300800 */
[----:B------:R-:W4:Y:S02]  /*5c000*/  LDL.LU R14, [R1+0x168] ;  /* 0x00016800010e7983 */ /* 0x000f240000300800 */
[----:B------:R-:W4:Y:S02]  /*5c010*/  LDL.LU R15, [R1+0x16c] ;  /* 0x00016c00010f7983 */ /* 0x000f240000300800 */
[----:B----4-:R0:W-:Y:S01]  /*5c020*/  STL.64 [R1+0x2dc8], R14 ;  /* 0x002dc80e01007387 */ /* 0x0101e20000100a00 */
[----:B--2---:R1:W-:Y:S02]  /*5c030*/  STL.64 [R1+0x2dc0], R12 ;  /* 0x002dc00c01007387 */ /* 0x0043e40000100a00 */
[----:B0-----:R-:W-:Y:S01]  /*5c040*/  IMAD.MOV.U32 R14, RZ, RZ, R0 ;  /* 0x000000ffff0e7224 */ /* 0x001fe200078e0000 */
[----:B------:R-:W-:Y:S01]  /*5c050*/  MOV R15, R3 ;  /* 0x00000003000f7202 */ /* 0x000fe20000000f00 */
[----:B------:R-:W2:Y:S01]  /*5c060*/  LDL.LU R0, [R1+0x2ecc] ;  /* 0x002ecc0001007983 */ /* 0x000ea20000300800 */
[----:B------:R-:W4:Y:S03]  /*5c070*/  LDL.LU R3, [R1+0x2ec8] ;  /* 0x002ec80001037983 */ /* 0x000f260000300800 */
[----:B------:R0:W-:Y:S01]  /*5c080*/  STL.64 [R1+0x2e78], R14 ;  /* 0x002e780e01007387 */ /* 0x0001e20000100a00 */
[----:B-1----:R-:W2:Y:S02]  /*5c090*/  LDL.LU R12, [R1+0x220] ;  /* 0x00022000010c7983 */ /* 0x002ea40000300800 */
[----:B------:R-:W2:Y:S01]  /*5c0a0*/  LDL.LU R13, [R1+0x224] ;  /* 0x00022400010d7983 */ /* 0x000ea20000300800 */
[----:B0-----:R-:W2:Y:S01]  /*5c0b0*/  LDL.LU R14, [R1+0x228] ;  /* 0x00022800010e7983 */ /* 0x001ea20000300800 */
[----:B------:R-:W2:Y:S02]  /*5c0c0*/  LDL.LU R15, [R1+0x22c] ;  /* 0x00022c00010f7983 */ /* 0x000ea40000300800 */
[----:B------:R-:W-:Y:S02]  /*5c0d0*/  STL.64 [R1+0x400], R4 ;  /* 0x0004000401007387 */ /* 0x000fe40000100a00 */
[----:B------:R0:W-:Y:S02]  /*5c0e0*/  STL.64 [R1+0x408], R6 ;  /* 0x0004080601007387 */ /* 0x0001e40000100a00 */
[----:B0-----:R-:W2:Y:S01]  /*5c0f0*/  LDL.LU.64 R6, [R1+0x2ec0] ;  /* 0x002ec00001067983 */ /* 0x001ea20000300a00 */
[----:B------:R-:W2:Y:S02]  /*5c100*/  LDL.LU.64 R4, [R1+0x2eb8] ;  /* 0x002eb80001047983 */ /* 0x000ea40000300a00 */
[----:B------:R2:W-:Y:S02]  /*5c110*/  STL.64 [R1+0x2e60], R10 ;  /* 0x002e600a01007387 */ /* 0x0005e40000100a00 */
[----:B------:R-:W-:Y:S02]  /*5c120*/  STL.64 [R1+0x2e58], R8 ;  /* 0x002e580801007387 */ /* 0x000fe40000100a00 */
[----:B--2---:R-:W-:Y:S01]  /*5c130*/  IMAD.MOV.U32 R10, RZ, RZ, R5 ;  /* 0x000000ffff0a7224 */ /* 0x004fe200078e0005 */
[----:B------:R-:W-:-:S02]  /*5c140*/  MOV R11, R4 ;  /* 0x00000004000b7202 */ /* 0x000fc40000000f00 */
[C---:B------:R-:W-:Y:S01]  /*5c150*/  HMMA.16816.F32 R4, R24.reuse, R6, R20 ;  /* 0x000000061804723c */ /* 0x040fe20000001814 */
[----:B------:R-:W2:Y:S01]  /*5c160*/  LDL.LU.64 R22, [R1+0x2eb0] ;  /* 0x002eb00001167983 */ /* 0x000ea20000300a00 */
[----:B------:R-:W2:Y:S11]  /*5c170*/  LDL.LU.64 R20, [R1+0x2ea8] ;  /* 0x002ea80001147983 */ /* 0x000eb60000300a00 */
[----:B------:R-:W-:Y:S10]  /*5c180*/  @!UPT UIADD3 URZ, URZ, URZ, URZ ;  /* 0x0000003f3f3ff290 */ /* 0x000ff4000fffe03f */
[----:B------:R-:W-:Y:S01]  /*5c190*/  STL.64 [R1+0x3c0], R4 ;  /* 0x0003c00401007387 */ /* 0x000fe20000100a00 */
[----:B------:R0:W-:Y:S03]  /*5c1a0*/  STL.64 [R1+0x3c8], R6 ;  /* 0x0003c80601007387 */ /* 0x0001e60000100a00 */
[----:B0-----:R-:W2:Y:S02]  /*5c1b0*/  LDL.LU.64 R6, [R1+0x2ea0] ;  /* 0x002ea00001067983 */ /* 0x001ea40000300a00 */
[----:B--2---:R-:W-:Y:S02]  /*5c1c0*/  HMMA.16816.F32 R24, R24, R6, R20 ;  /* 0x000000061818723c */ /* 0x004fe40000001814 */
[----:B------:R-:W2:Y:S01]  /*5c1d0*/  LDL.LU.64 R22, [R1+0x2e98] ;  /* 0x002e980001167983 */ /* 0x000ea20000300a00 */
[----:B------:R-:W2:Y:S02]  /*5c1e0*/  LDL.LU.64 R20, [R1+0x2e90] ;  /* 0x002e900001147983 */ /* 0x000ea40000300a00 */
[----:B------:R0:W-:Y:S02]  /*5c1f0*/  STL.64 [R1+0x2e30], R6 ;  /* 0x002e300601007387 */ /* 0x0001e40000100a00 */
[----:B------:R-:W3:Y:S11]  /*5c200*/  LDL.LU R4, [R1+0x230] ;  /* 0x0002300001047983 */ /* 0x000ef60000300800 */
[----:B------:R-:W-:Y:S05]  /*5c210*/  @!UPT UIADD3 URZ, URZ, URZ, URZ ;  /* 0x0000003f3f3ff290 */ /* 0x000fea000fffe03f */
[----:B------:R-:W-:Y:S01]  /*5c220*/  STL.64 [R1+0x3b0], R24 ;  /* 0x0003b01801007387 */ /* 0x000fe20000100a00 */
[----:B------:R-:W-:Y:S02]  /*5c230*/  STL.64 [R1+0x3b8], R26 ;  /* 0x0003b81a01007387 */ /* 0x000fe40000100a00 */
[----:B------:R-:W3:Y:S02]  /*5c240*/  LDL.LU R5, [R1+0x234] ;  /* 0x0002340001057983 */ /* 0x000ee40000300800 */
[----:B0-----:R-:W3:Y:S01]  /*5c250*/  LDL.LU R6, [R1+0x238] ;  /* 0x0002380001067983 */ /* 0x001ee20000300800 */
[----:B------:R-:W3:Y:S01]  /*5c260*/  LDL.LU R7, [R1+0x23c] ;  /* 0x00023c0001077983 */ /* 0x000ee20000300800 */
[C---:B--2---:R-:W-:Y:S03]  /*5c270*/  HMMA.16816.F32 R8, R20.reuse, R10, R16 ;  /* 0x0000000a1408723c */ /* 0x044fe60000001810 */
[----:B------:R-:W3:Y:S11]  /*5c280*/  LDL.LU.64 R18, [R1+0x2e88] ;  /* 0x002e880001127983 */ /* 0x000ef60000300a00 */
[----:B------:R-:W-:Y:S09]  /*5c290*/  @!UPT UIADD3 URZ, URZ, URZ, URZ ;  /* 0x0000003f3f3ff290 */ /* 0x000ff2000fffe03f */
[----:B------:R0:W-:Y:S01]  /*5c2a0*/  STL.64 [R1+0x3a0], R8 ;  /* 0x0003a00801007387 */ /* 0x0001e20000100a00 */
[----:B------:R1:W-:Y:S03]  /*5c2b0*/  STL.64 [R1+0x3a8], R10 ;  /* 0x0003a80a01007387 */ /* 0x0003e60000100a00 */
[----:B0-----:R-:W2:Y:S01]  /*5c2c0*/  LDL.LU R8, [R1+0x200] ;  /* 0x0002000001087983 */ /* 0x001ea20000300800 */
[----:B------:R-:W2:Y:S02]  /*5c2d0*/  LDL.LU R9, [R1+0x204] ;  /* 0x0002040001097983 */ /* 0x000ea40000300800 */
[----:B-1----:R-:W2:Y:S02]  /*5c2e0*/  LDL.LU R10, [R1+0x208] ;  /* 0x00020800010a7983 */ /* 0x002ea40000300800 */
[----:B------:R-:W2:Y:S01]  /*5c2f0*/  LDL.LU R11, [R1+0x20c] ;  /* 0x00020c00010b7983 */ /* 0x000ea20000300800 */
[C---:B---3--:R-:W-:Y:S11]  /*5c300*/  HMMA.16816.F32 R4, R20.reuse, R18, R4 ;  /* 0x000000121404723c */ /* 0x048ff60000001804 */
[----:B------:R-:W-:Y:S11]  /*5c310*/  @!UPT UIADD3 URZ, URZ, URZ, URZ ;  /* 0x0000003f3f3ff290 */ /* 0x000ff6000fffe03f */
[----:B------:R-:W-:Y:S01]  /*5c320*/  @!UPT UIADD3 URZ, URZ, URZ, URZ ;  /* 0x0000003f3f3ff290 */ /* 0x000fe2000fffe03f */
[----:B------:R0:W-:Y:S01]  /*5c330*/  STL.64 [R1+0x390], R4 ;  /* 0x0003900401007387 */ /* 0x0001e20000100a00 */
[----:B------:R-:W-:Y:S02]  /*5c340*/  STL.64 [R1+0x398], R6 ;  /* 0x0003980601007387 */ /* 0x000fe40000100a00 */
[----:B0-----:R-:W-:Y:S01]  /*5c350*/  IMAD.MOV.U32 R5, RZ, RZ, R18 ;  /* 0x000000ffff057224 */ /* 0x001fe200078e0012 */
[----:B------:R-:W-:Y:S02]  /*5c360*/  MOV R4, R19 ;  /* 0x0000001300047202 */ /* 0x000fe40000000f00 */
[----:B------:R-:W3:Y:S02]  /*5c370*/  LDL.LU.64 R18, [R1+0x2e80] ;  /* 0x002e800001127983 */ /* 0x000ee40000300a00 */
[----:B---3--:R-:W-:Y:S02]  /*5c380*/  HMMA.16816.F32 R16, R20, R18, R12 ;  /* 0x000000121410723c */ /* 0x008fe4000000180c */
[----:B------:R-:W2:Y:S11]  /*5c390*/  LDL.LU.64 R14, [R1+0x2e78] ;  /* 0x002e7800010e7983 */ /* 0x000eb60000300a00 */
[----:B------:R-:W-:Y:S10]  /*5c3a0*/  @!UPT UIADD3 URZ, URZ, URZ, URZ ;  /* 0x0000003f3f3ff290 */ /* 0x000ff4000fffe03f */
[----:B------:R-:W-:Y:S01]  /*5c3b0*/  STL.64 [R1+0x370], R16 ;  /* 0x0003701001007387 */ /* 0x000fe20000100a00 */
[----:B------:R0:W-:Y:S03]  /*5c3c0*/  STL.64 [R1+0x378], R18 ;  /* 0x0003781201007387 */ /* 0x0001e60000100a00 */
[----:B0-----:R-:W3:Y:S01]  /*5c3d0*/  LDL.LU.64 R18, [R1+0x2e70] ;  /* 0x002e700001127983 */ /* 0x001ee20000300a00 */
[----:B------:R-:W3:Y:S02]  /*5c3e0*/  LDL.LU.64 R16, [R1+0x2e68] ;  /* 0x002e680001107983 */ /* 0x000ee40000300a00 */
[----:B------:R-:W-:Y:S01]  /*5c3f0*/  IMAD.MOV.U32 R26, RZ, RZ, R29 ;  /* 0x000000ffff1a7224 */ /* 0x000fe200078e001d */
[----:B------:R-:W-:-:S05]  /*5c400*/  MOV R27, R28 ;  /* 0x0000001c001b7202 */ /* 0x000fca0000000f00 */
[----:B------:R0:W-:Y:S02]  /*5c410*/  STL.64 [R1+0x2de8], R26 ;  /* 0x002de81a01007387 */ /* 0x0001e40000100a00 */
[C---:B---3--:R-:W-:Y:S02]  /*5c420*/  HMMA.16816.F32 R16, R20.reuse, R26, R16 ;  /* 0x0000001a1410723c */ /* 0x048fe40000001810 */
[----:B0-----:R-:W3:Y:S11]  /*5c430*/  LDL.LU.64 R26, [R1+0x18] ;  /* 0x00001800011a7983 */ /* 0x001ef60000300a00 */
[----:B------:R-:W-:Y:S10]  /*5c440*/  @!UPT UIADD3 URZ, URZ, URZ, URZ ;  /* 0x0000003f3f3ff290 */ /* 0x000ff4000fffe03f */
[----:B------:R0:W-:Y:S01]  /*5c450*/  STL.64 [R1+0x360], R16 ;  /* 0x0003601001007387 */ /* 0x0001e20000100a00 */
[----:B------:R1:W-:Y:S03]  /*5c460*/  STL.64 [R1+0x368], R18 ;  /* 0x0003681201007387 */ /* 0x0003e60000100a00 */
[----:B---3--:R-:W-:Y:S01]  /*5c470*/  STL.64 [R1+0x2e00], R26 ;  /* 0x002e001a01007387 */ /* 0x008fe20000100a00 */
[----:B0-----:R-:W3:Y:S02]  /*5c480*/  LDL.LU R16, [R1+0x1c0] ;  /* 0x0001c00001107983 */ /* 0x001ee40000300800 */
[----:B------:R-:W3:Y:S02]  /*5c490*/  LDL.LU R17, [R1+0x1c4] ;  /* 0x0001c40001117983 */ /* 0x000ee40000300800 */
[----:B-1----:R-:W3:Y:S01]  /*5c4a0*/  LDL.LU R18, [R1+0x1c8] ;  /* 0x0001c80001127983 */ /* 0x002ee20000300800 */
[----:B------:R-:W3:Y:S01]  /*5c4b0*/  LDL.LU R19, [R1+0x1cc] ;  /* 0x0001cc0001137983 */ /* 0x000ee20000300800 */
[C---:B--2---:R-:W-:Y:S03]  /*5c4c0*/  HMMA.16816.F32 R8, R20.reuse, R14, R8 ;  /* 0x0000000e1408723c */ /* 0x044fe60000001808 */
[----:B---3--:R-:W-:Y:S01]  /*5c4d0*/  STL.64 [R1+0x2e40], R18 ;  /* 0x002e401201007387 */ /* 0x008fe20000100a00 */
[----:B------:R0:W-:Y:S03]  /*5c4e0*/  STL.64 [R1+0x2e38], R16 ;  /* 0x002e381001007387 */ /* 0x0001e60000100a00 */
[----:B0-----:R-:W2:Y:S01]  /*5c4f0*/  LDL.LU R16, [R1+0x1e0] ;  /* 0x0001e00001107983 */ /* 0x001ea20000300800 */
[----:B------:R-:W2:Y:S02]  /*5c500*/  LDL.LU R17, [R1+0x1e4] ;  /* 0x0001e40001117983 */ /* 0x000ea40000300800 */
[----:B------:R-:W3:Y:S02]  /*5c510*/  LDL.LU R18, [R1+0x1e8] ;  /* 0x0001e80001127983 */ /* 0x000ee40000300800 */
[----:B------:R-:W3:Y:S02]  /*5c520*/  LDL.LU R19, [R1+0x1ec] ;  /* 0x0001ec0001137983 */ /* 0x000ee40000300800 */
        /* <DEDUP_REMOVED lines=8> */
[----:B------:R-:W3:Y:S01]  /*5c5b0*/  LDL.64 R6, [R1+0x68] ;  /* 0x0000680001067983 */ /* 0x000ee20000100a00 */
[----:B------:R0:W-:Y:S02]  /*5c5c0*/  STL.64 [R1+0x2e18], R26 ;  /* 0x002e181a01007387 */ /* 0x0001e40000100a00 */
[----:B------:R-:W2:Y:S02]  /*5c5d0*/  LDL.LU R24, [R1+0x1b0] ;  /* 0x0001b00001187983 */ /* 0x000ea40000300800 */
        /* <DEDUP_REMOVED lines=8> */
[----:B------:R-:W2:Y:S01]  /*5c660*/  LDL.LU R12, [R1+0x180] ;  /* 0x00018000010c7983 */ /* 0x000ea20000300800 */
[----:B------:R-:W2:Y:S04]  /*5c670*/  LDL.LU R13, [R1+0x184] ;  /* 0x00018400010d7983 */ /* 0x000ea80000300800 */
[----:B0-----:R-:W2:Y:S01]  /*5c680*/  LDL.LU R14, [R1+0x188] ;  /* 0x00018800010e7983 */ /* 0x001ea20000300800 */
[----:B------:R-:W2:Y:S03]  /*5c690*/  LDL.LU R15, [R1+0x18c] ;  /* 0x00018c00010f7983 */ /* 0x000ea60000300800 */
[----:B--2---:R-:W-:Y:S01]  /*5c6a0*/  STL.64 [R1+0x2df8], R14 ;  /* 0x002df80e01007387 */ /* 0x004fe20000100a00 */
[----:B------:R0:W-:Y:S03]  /*5c6b0*/  STL.64 [R1+0x2df0], R12 ;  /* 0x002df00c01007387 */ /* 0x0001e60000100a00 */
[----:B0-----:R-:W2:Y:S01]  /*5c6c0*/  LDL.LU R12, [R1+0x190] ;  /* 0x00019000010c7983 */ /* 0x001ea20000300800 */
[----:B------:R-:W2:Y:S02]  /*5c6d0*/  LDL.LU R13, [R1+0x194] ;  /* 0x00019400010d7983 */ /* 0x000ea40000300800 */
[----:B------:R-:W2:Y:S02]  /*5c6e0*/  LDL.LU R14, [R1+0x198] ;  /* 0x00019800010e7983 */ /* 0x000ea40000300800 */
[----:B------:R-:W2:Y:S01]  /*5c6f0*/  LDL.LU R15, [R1+0x19c] ;  /* 0x00019c00010f7983 */ /* 0x000ea20000300800 */
[C---:B------:R-:W-:Y:S01]  /*5c700*/  HMMA.16816.F32 R16, R20.reuse, R10, R16 ;  /* 0x0000000a1410723c */ /* 0x040fe20000001810 */
        /* <DEDUP_REMOVED lines=9> */
[----:B0-----:R-:W2:Y:S01]  /*5c7a0*/  LDL.LU.64 R18, [R1+0x2e50] ;  /* 0x002e500001127983 */ /* 0x001ea20000300a00 */
[----:B------:R-:W2:Y:S02]  /*5c7b0*/  LDL.LU.64 R16, [R1+0x2e48] ;  /* 0x002e480001107983 */ /* 0x000ea40000300a00 */
[----:B------:R-:W-:Y:S02]  /*5c7c0*/  STL.64 [R1+0x2dd8], R10 ;  /* 0x002dd80a01007387 */ /* 0x000fe40000100a00 */
[----:B------:R0:W-:Y:S02]  /*5c7d0*/  STL.64 [R1+0x2dd0], R8 ;  /* 0x002dd00801007387 */ /* 0x0001e40000100a00 */
[----:B---3--:R-:W-:Y:S01]  /*5c7e0*/  IMAD.MOV.U32 R29, RZ, RZ, R6 ;  /* 0x000000ffff1d7224 */ /* 0x008fe200078e0006 */
[----:B------:R-:W-:Y:S01]  /*5c7f0*/  MOV R28, R7 ;  /* 0x00000007001c7202 */ /* 0x000fe20000000f00 */
[----:B0-----:R-:W3:Y:S01]  /*5c800*/  LDL.LU R8, [R1+0x170] ;  /* 0x0001700001087983 */ /* 0x001ee20000300800 */
[----:B------:R-:W3:Y:S02]  /*5c810*/  LDL.LU R9, [R1+0x174] ;  /* 0x0001740001097983 */ /* 0x000ee40000300800 */
[----:B------:R-:W3:Y:S02]  /*5c820*/  LDL.LU R10, [R1+0x178] ;  /* 0x00017800010a7983 */ /* 0x000ee40000300800 */
        /* <DEDUP_REMOVED lines=9> */
[----:B--2---:R-:W-:Y:S01]  /*5c8c0*/  HMMA.16816.F32 R20, R20, R6, R16 ;  /* 0x000000061414723c */ /* 0x004fe20000001810 */
[----:B------:R-:W2:Y:S01]  /*5c8d0*/  LDL.LU.64 R18, [R1+0x2e28] ;  /* 0x002e280001127983 */ /* 0x000ea20000300a00 */
[----:B------:R-:W2:Y:S11]  /*5c8e0*/  LDL.LU.64 R16, [R1+0x2e20] ;  /* 0x002e200001107983 */ /* 0x000eb60000300a00 */
[----:B------:R-:W-:Y:S10]  /*5c8f0*/  @!UPT UIADD3 URZ, URZ, URZ, URZ ;  /* 0x0000003f3f3ff290 */ /* 0x000ff4000fffe03f */
[----:B------:R-:W-:Y:S01]  /*5c900*/  STL.64 [R1+0x2a0], R20 ;  /* 0x0002a01401007387 */ /* 0x000fe20000100a00 */
[----:B------:R0:W-:Y:S03]  /*5c910*/  STL.64 [R1+0x2a8], R22 ;  /* 0x0002a81601007387 */ /* 0x0001e60000100a00 */
[----:B0-----:R-:W2:Y:S02]  /*5c920*/  LDL.LU.64 R22, [R1+0x48] ;  /* 0x0000480001167983 */ /* 0x001ea40000300a00 */
[C---:B--2---:R-:W-:Y:S11]  /*5c930*/  HMMA.16816.F32 R24, R16.reuse, R22, R24 ;  /* 0x000000161018723c */ /* 0x044ff60000001818 */
[----:B------:R-:W-:Y:S11]  /*5c940*/  @!UPT UIADD3 URZ, URZ, URZ, URZ ;  /* 0x0000003f3f3ff290 */ /* 0x000ff6000fffe03f */
[----:B------:R-:W-:Y:S01]  /*5c950*/  @!UPT UIADD3 URZ, URZ, URZ, URZ ;  /* 0x0000003f3f3ff290 */ /* 0x000fe2000fffe03f */
[----:B------:R-:W-:Y:S01]  /*5c960*/  STL.64 [R1+0x290], R24 ;  /* 0x0002901801007387 */ /* 0x000fe20000100a00 */
[----:B------:R0:W-:Y:S03]  /*5c970*/  STL.64 [R1+0x298], R26 ;  /* 0x0002981a01007387 */ /* 0x0001e60000100a00 */
[----:B0-----:R-:W2:Y:S02]  /*5c980*/  LDL.LU.64 R26, [R1+0x2e18] ;  /* 0x002e1800011a7983 */ /* 0x001ea40000300a00 */
        /* <DEDUP_REMOVED lines=15> */
[----:B------:R-:W2:Y:S02]  /*5ca80*/  LDL.LU.64 R26, [R1+0x2de8] ;  /* 0x002de800011a7983 */ /* 0x000ea40000300a00 */
[C---:B--2---:R-:W-:Y:S01]  /*5ca90*/  HMMA.16816.F32 R24, R16.reuse, R26, R12 ;  /* 0x0000001a1018723c */ /* 0x044fe2000000180c */
[----:B------:R-:W3:Y:S11]  /*5caa0*/  LDL.LU.64 R14, [R1+0x2de0] ;  /* 0x002de000010e7983 */ /* 0x000ef60000300a00 */
[----:B------:R-:W-:Y:S11]  /*5cab0*/  @!UPT UIADD3 URZ, URZ, URZ, URZ ;  /* 0x0000003f3f3ff290 */ /* 0x000ff6000fffe03f */
[----:B------:R-:W-:Y:S01]  /*5cac0*/  STL.64 [R1+0x29b8], R26 ;  /* 0x0029b81a01007387 */ /* 0x000fe20000100a00 */
[----:B------:R0:W-:Y:S03]  /*5cad0*/  STL.64 [R1+0x29b0], R24 ;  /* 0x0029b01801007387 */ /* 0x0001e60000100a00 */
[----:B0-----:R-:W2:Y:S01]  /*5cae0*/  LDL.LU R24, [R1+0x130] ;  /* 0x0001300001187983 */ /* 0x001ea20000300800 */
[----:B------:R-:W2:Y:S02]  /*5caf0*/  LDL.LU R25, [R1+0x134] ;  /* 0x0001340001197983 */ /* 0x000ea40000300800 */
[----:B------:R-:W2:Y:S02]  /*5cb00*/  LDL.LU R26, [R1+0x138] ;  /* 0x00013800011a7983 */ /* 0x000ea40000300800 */
[----:B------:R-:W2:Y:S01]  /*5cb10*/  LDL.LU R27, [R1+0x13c] ;  /* 0x00013c00011b7983 */ /* 0x000ea20000300800 */
[C---:B---3--:R-:W-:Y:S01]  /*5cb20*/  HMMA.16816.F32 R12, R16.reuse, R14, R8 ;  /* 0x0000000e100c723c */ /* 0x048fe20000001808 */
[----:B------:R-:W3:Y:S01]  /*5cb30*/  LDL.LU.64 R10, [R1+0x2dd8] ;  /* 0x002dd800010a7983 */ /* 0x000ee20000300a00 */
        /* <DEDUP_REMOVED lines=13> */
[----:B------:R0:W-:Y:S02]  /*5cc10*/  STL.64 [R1+0x2d40], R10 ;  /* 0x002d400a01007387 */ /* 0x0001e40000100a00 */
[----:B--2---:R3:W-:Y:S02]  /*5cc20*/  STL.64 [R1+0x2d38], R8 ;  /* 0x002d380801007387 */ /* 0x0047e40000100a00 */
[----:B0-----:R-:W-:Y:S01]  /*5cc30*/  IMAD.MOV.U32 R10, RZ, RZ, R29 ;  /* 0x000000ffff0a7224 */ /* 0x001fe200078e001d */
[----:B------:R-:W-:Y:S01]  /*5cc40*/  MOV R11, R28 ;  /* 0x0000001c000b7202 */ /* 0x000fe20000000f00 */
[----:B------:R-:W2:Y:S06]  /*5cc50*/  LDL.LU R29, [R1+0x2da8] ;  /* 0x002da800011d7983 */ /* 0x000eac0000300800 */
[C---:B---3--:R-:W-:Y:S01]  /*5cc60*/  HMMA.16816.F32 R8, R16.reuse, R10, R12 ;  /* 0x0000000a1008723c */ /* 0x048fe2000000180c */
[----:B------:R-:W3:Y:S01]  /*5cc70*/  LDL.LU.64 R14, [R1+0x2da0] ;  /* 0x002da000010e7983 */ /* 0x000ee20000300a00 */
[----:B------:R-:W3:Y:S11]  /*5cc80*/  LDL.LU.64 R12, [R1+0x2d98] ;  /* 0x002d9800010c7983 */ /* 0x000ef60000300a00 */
[----:B------:R-:W-:Y:S10]  /*5cc90*/  @!UPT UIADD3 URZ, URZ, URZ, URZ ;  /* 0x0000003f3f3ff290 */ /* 0x000ff4000fffe03f */
[----:B------:R-:W-:Y:S01]  /*5cca0*/  STL.64 [R1+0x150], R8 ;  /* 0x0001500801007387 */ /* 0x000fe20000100a00 */
[----:B------:R0:W-:Y:S02]  /*5ccb0*/  STL.64 [R1+0x158], R10 ;  /* 0x0001580a01007387 */ /* 0x0001e40000100a00 */
[----:B0-----:R-:W-:Y:S01]  /*5ccc0*/  HMMA.16816.F32 R8, R16, R6, R24 ;  /* 0x000000061008723c */ /* 0x001fe20000001818 */
[----:B------:R-:W-:Y:S01]  /*5ccd0*/  STL.64 [R1+0x2d10], R6 ;  /* 0x002d100601007387 */ /* 0x000fe20000100a00 */
[----:B------:R-:W2:Y:S11]  /*5cce0*/  LDL.LU R24, [R1+0x1d0] ;  /* 0x0001d00001187983 */ /* 0x000eb60000300800 */
[----:B------:R-:W-:Y:S10]  /*5ccf0*/  @!UPT UIADD3 URZ, URZ, URZ, URZ ;  /* 0x0000003f3f3ff290 */ /* 0x000ff4000fffe03f */
[----:B------:R-:W-:Y:S01]  /*5cd00*/  STL.64 [R1+0x130], R8 ;  /* 0x0001300801007387 */ /* 0x000fe20000100a00 */
[----:B------:R-:W-:Y:S02]  /*5cd10*/  STL.64 [R1+0x138], R10 ;  /* 0x0001380a01007387 */ /* 0x000fe40000100a00 */
[----:B------:R-:W2:Y:S02]  /*5cd20*/  LDL.LU R25, [R1+0x1d4] ;  /* 0x0001d40001197983 */ /* 0x000ea40000300800 */
[----:B------:R-:W-:Y:S01]  /*5cd30*/  IMAD.MOV.U32 R26, RZ, RZ, R0 ;  /* 0x000000ffff1a7224 */ /* 0x000fe200078e0000 */
[----:B------:R-:W-:Y:S01]  /*5cd40*/  MOV R27, R2 ;  /* 0x00000002001b7202 */ /* 0x000fe20000000f00 */
[----:B------:R-:W3:Y:S01]  /*5cd50*/  LDL.LU R0, [R1+0x2d94] ;  /* 0x002d940001007983 */ /* 0x000ee20000300800 */
[----:B------:R-:W3:Y:S03]  /*5cd60*/  LDL.LU R2, [R1+0x2d90] ;  /* 0x002d900001027983 */ /* 0x000ee60000300800 */
[----:B------:R-:W-:Y:S04]  /*5cd70*/  STL.64 [R1+0x2c90], R26 ;  /* 0x002c901a01007387 */ /* 0x000fe80000100a00 */
[----:B--2---:R0:W-:Y:S04]  /*5cd80*/  STL.64 [R1+0x2c88], R24 ;  /* 0x002c881801007387 */ /* 0x0041e80000100a00 */
[----:B0-----:R-:W2:Y:S01]  /*5cd90*/  LDL.LU R24, [R1+0x140] ;  /* 0x0001400001187983 */ /* 0x001ea20000300800 */
[----:B------:R-:W2:Y:S02]  /*5cda0*/  LDL.LU R25, [R1+0x144] ;  /* 0x0001440001197983 */ /* 0x000ea40000300800 */
[----:B------:R-:W-:Y:S01]  /*5cdb0*/  IMAD.MOV.U32 R26, RZ, RZ, R29 ;  /* 0x000000ffff1a7224 */ /* 0x000fe200078e001d */
[----:B----4-:R-:W-:Y:S01]  /*5cdc0*/  MOV R27, R3 ;  /* 0x00000003001b7202 */ /* 0x010fe20000000f00 */
[----:B------:R-:W4:Y:S01]  /*5cdd0*/  LDL.LU R29, [R1+0x2d8c] ;  /* 0x002d8c00011d7983 */ /* 0x000f220000300800 */
[----:B------:R-:W3:Y:S02]  /*5cde0*/  LDL.LU R3, [R1+0x2d88] ;  /* 0x002d880001037983 */ /* 0x000ee40000300800 */
[----:B------:R-:W3:Y:S02]  /*5cdf0*/  LDL.LU R8, [R1+0x120] ;  /* 0x0001200001087983 */ /* 0x000ee40000300800 */
[----:B------:R-:W3:Y:S01]  /*5ce00*/  LDL.LU R9, [R1+0x124] ;  /* 0x0001240001097983 */ /* 0x000ee20000300800 */
[----:B------:R-:W3:Y:S01]  /*5ce10*/  LDL.LU R10, [R1+0x128] ;  /* 0x00012800010a7983 */ /* 0x000ee20000300800 */
[----:B------:R-:W3:Y:S02]  /*5ce20*/  LDL.LU R11, [R1+0x12c] ;  /* 0x00012c00010b7983 */ /* 0x000ee40000300800 */
[----:B------:R-:W-:Y:S01]  /*5ce30*/  STL.64 [R1+0x2ca0], R26 ;  /* 0x002ca01a01007387 */ /* 0x000fe20000100a00 */
[----:B--2---:R0:W-:Y:S04]  /*5ce40*/  STL.64 [R1+0x2c98], R24 ;  /* 0x002c981801007387 */ /* 0x0041e80000100a00 */
[----:B0-----:R-:W2:Y:S01]  /*5ce50*/  LDL.LU R24, [R1+0x50] ;  /* 0x0000500001187983 */ /* 0x001ea20000300800 */
[----:B------:R-:W2:Y:S02]  /*5ce60*/  LDL.LU R25, [R1+0x54] ;  /* 0x0000540001197983 */ /* 0x000ea40000300800 */
[----:B---3--:R-:W-:Y:S01]  /*5ce70*/  IMAD.MOV.U32 R26, RZ, RZ, R2 ;  /* 0x000000ffff1a7224 */ /* 0x008fe200078e0002 */
[----:B------:R-:W-:Y:S01]  /*5ce80*/  MOV R27, R0 ;  /* 0x00000000001b7202 */ /* 0x000fe20000000f00 */
[----:B------:R-:W3:Y:S01]  /*5ce90*/  LDL.LU R2, [R1+0x2d84] ;  /* 0x002d840001027983 */ /* 0x000ee20000300800 */
[----:B------:R-:W3:Y:S03]  /*5cea0*/  LDL.LU R0, [R1+0x2d80] ;  /* 0x002d800001007983 */ /* 0x000ee60000300800 */
[----:B------:R0:W-:Y:S02]  /*5ceb0*/  STL.64 [R1+0x2cb0], R26 ;  /* 0x002cb01a01007387 */ /* 0x0001e40000100a00 */
[----:B0-----:R-:W-:Y:S01]  /*5cec0*/  IMAD.MOV.U32 R26, RZ, RZ, R5 ;  /* 0x000000ffff1a7224 */ /* 0x001fe200078e0005 */
[----:B------:R-:W-:Y:S01]  /*5ced0*/  MOV R27, R4 ;  /* 0x00000004001b7202 */ /* 0x000fe20000000f00 */
[----:B--2---:R-:W-:Y:S04]  /*5cee0*/  STL.64 [R1+0x2ca8], R24 ;  /* 0x002ca81801007387 */ /* 0x004fe80000100a00 */
[----:B------:R0:W-:Y:S02]  /*5cef0*/  STL.64 [R1+0x2d60], R26 ;  /* 0x002d601a01007387 */ /* 0x0001e40000100a00 */
[----:B0-----:R-:W2:Y:S01]  /*5cf00*/  LDL.LU.64 R26, [R1+0x28] ;  /* 0x00002800011a7983 */ /* 0x001ea20000300a00 */
[----:B------:R-:W2:Y:S02]  /*5cf10*/  LDL R17, [R1+0x738] ;  /* 0x0007380001117983 */ /* 0x000ea40000100800 */
[----:B---3--:R-:W-:Y:S01]  /*5cf20*/  IMAD.MOV.U32 R18, RZ, RZ, R0 ;  /* 0x000000ffff127224 */ /* 0x008fe200078e0000 */
[----:B------:R-:W-:Y:S01]  /*5cf30*/  MOV R19, R2 ;  /* 0x0000000200137202 */ /* 0x000fe20000000f00 */
[----:B--2---:R0:W-:Y:S01]  /*5cf40*/  STL [R1+0x2d48], R17 ;  /* 0x002d481101007387 */ /* 0x0041e20000100800 */
[----:B------:R-:W2:Y:S03]  /*5cf50*/  LDL.LU R16, [R1+0xf0] ;  /* 0x0000f00001107983 */ /* 0x000ea60000300800 */
[----:B0-----:R-:W2:Y:S01]  /*5cf60*/  LDL.LU R17, [R1+0xf4] ;  /* 0x0000f40001117983 */ /* 0x001ea20000300800 */
[----:B------:R-:W3:Y:S02]  /*5cf70*/  LDL.LU R0, [R1+0x2d7c] ;  /* 0x002d7c0001007983 */ /* 0x000ee40000300800 */
[----:B------:R-:W3:Y:S02]  /*5cf80*/  LDL.LU R2, [R1+0x2d78] ;  /* 0x002d780001027983 */ /* 0x000ee40000300800 */
[----:B------:R-:W-:Y:S01]  /*5cf90*/  STL.64 [R1+0x2d58], R18 ;  /* 0x002d581201007387 */ /* 0x000fe20000100a00 */
[----:B--2---:R0:W-:Y:S04]  /*5cfa0*/  STL.64 [R1+0x2d50], R16 ;  /* 0x002d501001007387 */ /* 0x0041e80000100a00 */
        /* <DEDUP_REMOVED lines=9> */
[----:B---3--:R-:W-:Y:S01]  /*5d040*/  IMAD.MOV.U32 R18, RZ, RZ, R2 ;  /* 0x000000ffff127224 */ /* 0x008fe200078e0002 */
[----:B------:R-:W-:Y:S11]  /*5d050*/  MOV R19, R0 ;  /* 0x0000000000137202 */ /* 0x000ff60000000f00 */
[----:B------:R-:W-:Y:S03]  /*5d060*/  @!UPT UIADD3 URZ, URZ, URZ, URZ ;  /* 0x0000003f3f3ff290 */ /* 0x000fe6000fffe03f */
[----:B------:R-:W-:Y:S01]  /*5d070*/  STL.64 [R1+0x180], R8 ;  /* 0x0001800801007387 */ /* 0x000fe20000100a00 */
[----:B------:R-:W-:Y:S01]  /*5d080*/  MOV R0, R11 ;  /* 0x0000000b00007202 */ /* 0x000fe20000000f00 */
[----:B------:R-:W3:Y:S02]  /*5d090*/  LDL.LU R20, [R1+0xe0] ;  /* 0x0000e00001147983 */ /* 0x000ee40000300800 */
[----:B------:R-:W-:Y:S02]  /*5d0a0*/  IMAD.MOV.U32 R5, RZ, RZ, R22 ;  /* 0x000000ffff057224 */ /* 0x000fe400078e0016 */
[----:B------:R-:W-:Y:S01]  /*5d0b0*/  IMAD.MOV.U32 R2, RZ, RZ, R10 ;  /* 0x000000ffff027224 */ /* 0x000fe200078e000a */
[----:B------:R-:W3:Y:S01]  /*5d0c0*/  LDL.LU R21, [R1+0xe4] ;  /* 0x0000e40001157983 */ /* 0x000ee20000300800 */
[----:B------:R-:W-:Y:S01]  /*5d0d0*/  MOV R4, R23 ;  /* 0x0000001700047202 */ /* 0x000fe20000000f00 */
[----:B------:R-:W3:Y:S02]  /*5d0e0*/  LDL.LU R22, [R1+0xe8] ;  /* 0x0000e80001167983 */ /* 0x000ee40000300800 */
[----:B------:R-:W3:Y:S01]  /*5d0f0*/  LDL.LU R23, [R1+0xec] ;  /* 0x0000ec0001177983 */ /* 0x000ee20000300800 */
[----:B------:R-:W3:Y:S01]  /*5d100*/  LDL.LU.64 R10, [R1+0x38] ;  /* 0x00003800010a7983 */ /* 0x000ee20000300a00 */
[----:B------:R0:W-:Y:S02]  /*5d110*/  STL [R1+0x2974], R0 ;  /* 0x0029740001007387 */ /* 0x0001e40000100800 */
[----:B------:R1:W-:Y:S01]  /*5d120*/  STL [R1+0x2970], R2 ;  /* 0x0029700201007387 */ /* 0x0003e20000100800 */
[----:B0-----:R-:W-:Y:S01]  /*5d130*/  MOV R0, R27 ;  /* 0x0000001b00007202 */ /* 0x001fe20000000f00 */
[----:B-1----:R-:W-:Y:S01]  /*5d140*/  IMAD.MOV.U32 R2, RZ, RZ, R26 ;  /* 0x000000ffff027224 */ /* 0x002fe200078e001a */
        /* <DEDUP_REMOVED lines=8> */
[----:B--2---:R-:W-:Y:S11]  /*5d1d0*/  HMMA.16816.F32 R16, R12, R26, R16 ;  /* 0x0000001a0c10723c */ /* 0x004ff60000001810 */
[----:B------:R-:W-:Y:S11]  /*5d1e0*/  @!UPT UIADD3 URZ, URZ, URZ, URZ ;  /* 0x0000003f3f3ff290 */ /* 0x000ff6000fffe03f */
[----:B------:R-:W-:Y:S01]  /*5d1f0*/  @!UPT UIADD3 URZ, URZ, URZ, URZ ;  /* 0x0000003f3f3ff290 */ /* 0x000fe2000fffe03f */
[----:B------:R-:W-:Y:S01]  /*5d200*/  STL.64 [R1+0x590], R16 ;  /* 0x0005901001007387 */ /* 0x000fe20000100a00 */
[----:B------:R0:W-:Y:S03]  /*5d210*/  STL.64 [R1+0x598], R18 ;  /* 0x0005981201007387 */ /* 0x0001e60000100a00 */
[----:B0-----:R-:W2:Y:S01]  /*5d220*/  LDL.LU.64 R18, [R1+0x2d58] ;  /* 0x002d580001127983 */ /* 0x001ea20000300a00 */
[----:B------:R-:W2:Y:S02]  /*5d230*/  LDL.LU.64 R16, [R1+0x2d50] ;  /* 0x002d500001107983 */ /* 0x000ea40000300a00 */
[----:B------:R0:W-:Y:S02]  /*5d240*/  STL.64 [R1+0x2cc0], R26 ;  /* 0x002cc01a01007387 */ /* 0x0001e40000100a00 */
[----:B0-----:R-:W-:Y:S01]  /*5d250*/  IMAD.MOV.U32 R26, RZ, RZ, R2 ;  /* 0x000000ffff1a7224 */ /* 0x001fe200078e0002 */
[----:B------:R-:W-:-:S05]  /*5d260*/  MOV R27, R0 ;  /* 0x00000000001b7202 */ /* 0x000fca0000000f00 */
[----:B------:R-:W-:Y:S01]  /*5d270*/  STL.64 [R1+0x2cd8], R26 ;  /* 0x002cd81a01007387 */ /* 0x000fe20000100a00 */
[----:B------:R-:W2:Y:S03]  /*5d280*/  LDL.LU.64 R6, [R1+0x68] ;  /* 0x0000680001067983 */ /* 0x000ea60000300a00 */
[----:B--2---:R0:W-:Y:S04]  /*5d290*/  STL.64 [R1+0x2d28], R6 ;  /* 0x002d280601007387 */ /* 0x0041e80000100a00 */
[----:B0-----:R-:W2:Y:S01]  /*5d2a0*/  LDL.LU.64 R6, [R1+0x8] ;  /* 0x0000080001067983 */ /* 0x001ea20000300a00 */
[----:B------:R-:W-:Y:S01]  /*5d2b0*/  IMAD.MOV.U32 R26, RZ, RZ, R5 ;  /* 0x000000ffff1a7224 */ /* 0x000fe200078e0005 */
[----:B------:R-:W-:Y:S01]  /*5d2c0*/  MOV R27, R4 ;  /* 0x00000004001b7202 */ /* 0x000fe20000000f00 */
[C---:B--2---:R-:W-:Y:S01]  /*5d2d0*/  HMMA.16816.F32 R16, R12.reuse, R6, R16 ;  /* 0x000000060c10723c */ /* 0x044fe20000001810 */
[----:B------:R-:W-:Y:S11]  /*5d2e0*/  MOV R24, R7 ;  /* 0x0000000700187202 */ /* 0x000ff60000000f00 */
[----:B------:R-:W-:Y:S11]  /*5d2f0*/  @!UPT UIADD3 URZ, URZ, URZ, URZ ;  /* 0x0000003f3f3ff290 */ /* 0x000ff6000fffe03f */
[----:B------:R0:W-:Y:S01]  /*5d300*/  STL.64 [R1+0x580], R16 ;  /* 0x0005801001007387 */ /* 0x0001e20000100a00 */
[----:B------:R1:W-:Y:S03]  /*5d310*/  STL.64 [R1+0x588], R18 ;  /* 0x0005881201007387 */ /* 0x0003e60000100a00 */
[----:B0-----:R-:W2:Y:S01]  /*5d320*/  LDL.LU R17, [R1+0x2d48] ;  /* 0x002d480001117983 */ /* 0x001ea20000300800 */
[----:B------:R-:W2:Y:S02]  /*5d330*/  LDL.LU R4, [R1+0xd0] ;  /* 0x0000d00001047983 */ /* 0x000ea40000300800 */
[----:B-1----:R-:W-:Y:S02]  /*5d340*/  IMAD.MOV.U32 R19, RZ, RZ, R6 ;  /* 0x000000ffff137224 */ /* 0x002fe400078e0006 */
[----:B------:R-:W2:Y:S01]  /*5d350*/  LDL.LU R5, [R1+0xd4] ;  /* 0x0000d40001057983 */ /* 0x000ea20000300800 */
[----:B------:R-:W2:Y:S01]  /*5d360*/  LDL.LU R6, [R1+0xd8] ;  /* 0x0000d80001067983 */ /* 0x000ea20000300800 */
[----:B------:R-:W2:Y:S02]  /*5d370*/  LDL.LU R7, [R1+0xdc] ;  /* 0x0000dc0001077983 */ /* 0x000ea40000300800 */
[----:B------:R-:W-:Y:S02]  /*5d380*/  STL.64 [R1+0x2d08], R26 ;  /* 0x002d081a01007387 */ /* 0x000fe40000100a00 */
[----:B------:R0:W-:Y:S02]  /*5d390*/  STL [R1+0x2d00], R24 ;  /* 0x002d001801007387 */ /* 0x0001e40000100800 */
[----:B0-----:R-:W2:Y:S01]  /*5d3a0*/  LDL.LU R24, [R1+0xb0] ;  /* 0x0000b00001187983 */ /* 0x001ea20000300800 */
[----:B------:R-:W2:Y:S02]  /*5d3b0*/  LDL.LU R25, [R1+0xb4] ;  /* 0x0000b40001197983 */ /* 0x000ea40000300800 */
[----:B------:R-:W2:Y:S02]  /*5d3c0*/  LDL.LU R26, [R1+0xb8] ;  /* 0x0000b800011a7983 */ /* 0x000ea40000300800 */
[----:B------:R-:W2:Y:S01]  /*5d3d0*/  LDL.LU R27, [R1+0xbc] ;  /* 0x0000bc00011b7983 */ /* 0x000ea20000300800 */
[C---:B---3--:R-:W-:Y:S01]  /*5d3e0*/  HMMA.16816.F32 R20, R12.reuse, R10, R20 ;  /* 0x0000000a0c14723c */ /* 0x048fe20000001814 */
[----:B------:R-:W-:Y:S01]  /*5d3f0*/  MOV R18, R11 ;  /* 0x0000000b00127202 */ /* 0x000fe20000000f00 */
[----:B--2---:R-:W-:Y:S01]  /*5d400*/  STL.64 [R1+0x2d20], R26 ;  /* 0x002d201a01007387 */ /* 0x004fe20000100a00 */
[----:B------:R0:W-:Y:S03]  /*5d410*/  STL.64 [R1+0x2d18], R24 ;  /* 0x002d181801007387 */ /* 0x0001e60000100a00 */
[----:B0-----:R-:W2:Y:S01]  /*5d420*/  LDL.LU R24, [R1+0xc0] ;  /* 0x0000c00001187983 */ /* 0x001ea20000300800 */
[----:B------:R-:W2:Y:S02]  /*5d430*/  LDL.LU R25, [R1+0xc4] ;  /* 0x0000c40001197983 */ /* 0x000ea40000300800 */
[----:B------:R-:W2:Y:S02]  /*5d440*/  LDL.LU R26, [R1+0xc8] ;  /* 0x0000c800011a7983 */ /* 0x000ea40000300800 */
[----:B------:R-:W2:Y:S11]  /*5d450*/  LDL.LU R27, [R1+0xcc] ;  /* 0x0000cc00011b7983 */ /* 0x000eb60000300800 */
[----:B------:R-:W-:Y:S01]  /*5d460*/  @!UPT UIADD3 URZ, URZ, URZ, URZ ;  /* 0x0000003f3f3ff290 */ /* 0x000fe2000fffe03f */
[----:B------:R0:W-:Y:S01]  /*5d470*/  STL.64 [R1+0x570], R20 ;  /* 0x0005701401007387 */ /* 0x0001e20000100a00 */
[----:B------:R-:W-:Y:S02]  /*5d480*/  STL.64 [R1+0x578], R22 ;  /* 0x0005781601007387 */ /* 0x000fe40000100a00 */
[----:B0-----:R-:W-:Y:S02]  /*5d490*/  IMAD.MOV.U32 R20, RZ, RZ, R10 ;  /* 0x000000ffff147224 */ /* 0x001fe400078e000a */
[----:B------:R-:W3:Y:S01]  /*5d4a0*/  LDL.LU.64 R10, [R1+0x2d40] ;  /* 0x002d4000010a7983 */ /* 0x000ee20000300a00 */
[----:B------:R-:W2:Y:S02]  /*5d4b0*/  LDL.LU.64 R8, [R1+0x2d38] ;  /* 0x002d380001087983 */ /* 0x000ea40000300a00 */
[----:B------:R0:W-:Y:S02]  /*5d4c0*/  STL [R1+0x2cb8], R20 ;  /* 0x002cb81401007387 */ /* 0x0001e40000100800 */
[----:B0-----:R-:W2:Y:S01]  /*5d4d0*/  LDL.LU R20, [R1+0x80] ;  /* 0x0000800001147983 */ /* 0x001ea20000300800 */
[----:B------:R-:W2:Y:S02]  /*5d4e0*/  LDL.LU R21, [R1+0x84] ;  /* 0x0000840001157983 */ /* 0x000ea40000300800 */
[----:B------:R-:W-:Y:S01]  /*5d4f0*/  IMAD.MOV.U32 R22, RZ, RZ, R3 ;  /* 0x000000ffff167224 */ /* 0x000fe200078e0003 */
[----:B----4-:R-:W-:Y:S01]  /*5d500*/  MOV R23, R29 ;  /* 0x0000001d00177202 */ /* 0x010fe20000000f00 */
[----:B------:R-:W4:Y:S01]  /*5d510*/  LDL.LU R3, [R1+0x2d34] ;  /* 0x002d340001037983 */ /* 0x000f220000300800 */
[----:B------:R-:W3:Y:S03]  /*5d520*/  LDL.LU R29, [R1+0x2d30] ;  /* 0x002d3000011d7983 */ /* 0x000ee60000300800 */
[----:B------:R-:W-:Y:S04]  /*5d530*/  STL.64 [R1+0x2cd0], R22 ;  /* 0x002cd01601007387 */ /* 0x000fe80000100a00 */
[----:B--2---:R0:W-:Y:S04]  /*5d540*/  STL.64 [R1+0x2cc8], R20 ;  /* 0x002cc81401007387 */ /* 0x0041e80000100a00 */
        /* <DEDUP_REMOVED lines=8> */
[----:B------:R-:W2:Y:S11]  /*5d5d0*/  LDL.LU R21, [R1+0xa4] ;  /* 0x0000a40001157983 */ /* 0x000eb60000300800 */
[----:B------:R-:W-:Y:S06]  /*5d5e0*/  @!UPT UIADD3 URZ, URZ, URZ, URZ ;  /* 0x0000003f3f3ff290 */ /* 0x000fec000fffe03f */
[----:B------:R-:W-:Y:S02]  /*5d5f0*/  STL.64 [R1+0x560], R4 ;  /* 0x0005600401007387 */ /* 0x000fe40000100a00 */
[----:B------:R0:W-:Y:S02]  /*5d600*/  STL.64 [R1+0x568], R6 ;  /* 0x0005680601007387 */ /* 0x0001e40000100a00 */
[----:B0-----:R-:W3:Y:S01]  /*5d610*/  LDL.LU.64 R6, [R1+0x2d28] ;  /* 0x002d280001067983 */ /* 0x001ee20000300a00 */
[----:B----4-:R-:W-:Y:S01]  /*5d620*/  MOV R23, R3 ;  /* 0x0000000300177202 */ /* 0x010fe20000000f00 */
        /* <DEDUP_REMOVED lines=10> */
[----:B------:R-:W2:Y:S01]  /*5d6d0*/  LDL.LU.64 R26, [R1+0x2d08] ;  /* 0x002d0800011a7983 */ /* 0x000ea20000300a00 */
[----:B------:R-:W3:Y:S02]  /*5d6e0*/  LDL.LU R24, [R1+0x2d00] ;  /* 0x002d000001187983 */ /* 0x000ee40000300800 */
[----:B------:R-:W-:Y:S01]  /*5d6f0*/  IMAD.MOV.U32 R2, RZ, RZ, R6 ;  /* 0x000000ffff027224 */ /* 0x000fe200078e0006 */
[----:B------:R-:W-:Y:S11]  /*5d700*/  MOV R0, R7 ;  /* 0x0000000700007202 */ /* 0x000ff60000000f00 */
[----:B------:R-:W-:Y:S07]  /*5d710*/  @!UPT UIADD3 URZ, URZ, URZ, URZ ;  /* 0x0000003f3f3ff290 */ /* 0x000fee000fffe03f */
[----:B------:R-:W-:Y:S01]  /*5d720*/  STL.64 [R1+0xc0], R12 ;  /* 0x0000c00c01007387 */ /* 0x000fe20000100a00 */
[----:B------:R3:W-:Y:S02]  /*5d730*/  STL.64 [R1+0xc8], R14 ;  /* 0x0000c80e01007387 */ /* 0x0007e40000100a00 */
[----:B------:R-:W2:Y:S02]  /*5d740*/  LDL.LU.64 R6, [R1+0x2cf8] ;  /* 0x002cf80001067983 */ /* 0x000ea40000300a00 */
[----:B------:R-:W2:Y:S02]  /*5d750*/  LDL.LU.64 R4, [R1+0x2cf0] ;  /* 0x002cf00001047983 */ /* 0x000ea40000300a00 */
[----:B------:R-:W-:Y:S01]  /*5d760*/  IMAD.MOV.U32 R22, RZ, RZ, R29 ;  /* 0x000000ffff167224 */ /* 0x000fe200078e001d */
[----:B---3--:R-:W-:-:S06]  /*5d770*/  MOV R15, R24 ;  /* 0x00000018000f7202 */ /* 0x008fcc0000000f00 */
[C---:B--2---:R-:W-:Y:S01]  /*5d780*/  HMMA.16816.F32 R24, R4.reuse, R26, R20 ;  /* 0x0000001a0418723c */ /* 0x044fe20000001814 */
[----:B------:R-:W2:Y:S01]  /*5d790*/  LDL.LU.64 R22, [R1+0x2ce8] ;  /* 0x002ce80001167983 */ /* 0x000ea20000300a00 */
[----:B------:R-:W2:Y:S11]  /*5d7a0*/  LDL.LU.64 R20, [R1+0x2ce0] ;  /* 0x002ce00001147983 */ /* 0x000eb60000300a00 */
[----:B------:R-:W-:Y:S10]  /*5d7b0*/  @!UPT UIADD3 URZ, URZ, URZ, URZ ;  /* 0x0000003f3f3ff290 */ /* 0x000ff4000fffe03f */
        /* <DEDUP_REMOVED lines=10> */
[----:B--2---:R-:W-:Y:S02]  /*5d860*/  HMMA.16816.F32 R24, R4, R26, R20 ;  /* 0x0000001a0418723c */ /* 0x004fe40000001814 */
[----:B------:R-:W2:Y:S11]  /*5d870*/  LDL.LU R20, [R1+0x2cb8] ;  /* 0x002cb80001147983 */ /* 0x000eb60000300800 */
[----:B------:R-:W-:Y:S10]  /*5d880*/  @!UPT UIADD3 URZ, URZ, URZ, URZ ;  /* 0x0000003f3f3ff290 */ /* 0x000ff4000fffe03f */
[----:B------:R-:W-:Y:S01]  /*5d890*/  STL.64 [R1+0x90], R24 ;  /* 0x0000901801007387 */ /* 0x000fe20000100a00 */
[----:B------:R0:W-:Y:S03]  /*5d8a0*/  STL.64 [R1+0x98], R26 ;  /* 0x0000981a01007387 */ /* 0x0001e60000100a00 */
[----:B0-----:R-:W3:Y:S01]  /*5d8b0*/  LDL.LU.64 R26, [R1+0x2cb0] ;  /* 0x002cb000011a7983 */ /* 0x001ee20000300a00 */
[----:B------:R-:W3:Y:S02]  /*5d8c0*/  LDL.LU.64 R24, [R1+0x2ca8] ;  /* 0x002ca80001187983 */ /* 0x000ee40000300a00 */
[----:B------:R-:W-:Y:S01]  /*5d8d0*/  IMAD.MOV.U32 R14, RZ, RZ, R19 ;  /* 0x000000ffff0e7224 */ /* 0x000fe200078e0013 */
[----:B------:R-:W0:Y:S04]  /*5d8e0*/  S2R R28, SR_TID.X ;  /* 0x00000000001c7919 */ /* 0x000e280000002100 */
[----:B------:R-:W1:Y:S01]  /*5d8f0*/  S2R R29, SR_TID.X ;  /* 0x00000000001d7919 */ /* 0x000e620000002100 */
[----:B0-----:R-:W-:Y:S01]  /*5d900*/  LOP3.LUT R28, R28, 0x7, RZ, 0xc0, !PT ;  /* 0x000000071c1c7812 */ /* 0x001fe200078ec0ff */
[----:B-1----:R-:W-:-:S03]  /*5d910*/  IMAD.SHL.U32 R19, R29, 0x100, RZ ;  /* 0x000001001d137824 */ /* 0x002fc600078e00ff */
[----:B------:R-:W-:-:S04]  /*5d920*/  SHF.L.U32 R28, R28, 0x4, RZ ;  /* 0x000000041c1c7819 */ /* 0x000fc800000006ff */
[----:B------:R-:W-:-:S04]  /*5d930*/  LOP3.LUT R19, R28, 0xf00, R19, 0xf8, !PT ;  /* 0x00000f001c137812 */ /* 0x000fc800078ef813 */
[----:B------:R-:W-:Y:S01]  /*5d940*/  LOP3.LUT R19, R19, 0x10, R29, 0x78, !PT ;  /* 0x0000001013137812 */ /* 0x000fe200078e781d */
[C---:B---3--:R-:W-:Y:S01]  /*5d950*/  HMMA.16816.F32 R12, R4.reuse, R14, R24 ;  /* 0x0000000e040c723c */ /* 0x048fe20000001818 */
[----:B------:R-:W3:Y:S01]  /*5d960*/  LDL.LU.64 R26, [R1+0x2ca0] ;  /* 0x002ca000011a7983 */ /* 0x000ee20000300a00 */
[----:B------:R-:W3:Y:S11]  /*5d970*/  LDL.LU.64 R24, [R1+0x2c98] ;  /* 0x002c980001187983 */ /* 0x000ef60000300a00 */
[----:B------:R-:W-:Y:S10]  /*5d980*/  @!UPT UIADD3 URZ, URZ, URZ, URZ ;  /* 0x0000003f3f3ff290 */ /* 0x000ff4000fffe03f */
[----:B------:R-:W-:Y:S01]  /*5d990*/  STL.64 [R1+0x490], R12 ;  /* 0x0004900c01007387 */ /* 0x000fe20000100a00 */
[----:B------:R-:W-:Y:S02]  /*5d9a0*/  STL.64 [R1+0x498], R14 ;  /* 0x0004980e01007387 */ /* 0x000fe40000100a00 */
[----:B------:R-:W0:Y:S02]  /*5d9b0*/  LDSM.16.M88.4 R12, [R19+0x40080] ;  /* 0x04008000130c783b */ /* 0x000e240000000200 */
[----:B0-----:R2:W-:Y:S02]  /*5d9c0*/  STL.64 [R1+0x2c68], R14 ;  /* 0x002c680e01007387 */ /* 0x0015e40000100a00 */
[----:B------:R3:W-:Y:S02]  /*5d9d0*/  STL.64 [R1+0x2c60], R12 ;  /* 0x002c600c01007387 */ /* 0x0007e40000100a00 */
[----:B------:R-:W-:Y:S02]  /*5d9e0*/  STL [R1+0x2c20], R19 ;  /* 0x002c201301007387 */ /* 0x000fe40000100800 */
[----:B--2---:R-:W-:Y:S01]  /*5d9f0*/  IMAD.MOV.U32 R14, RZ, RZ, R20 ;  /* 0x000000ffff0e7224 */ /* 0x004fe200078e0014 */
[----:B------:R-:W-:Y:S01]  /*5da00*/  MOV R15, R18 ;  /* 0x00000012000f7202 */ /* 0x000fe20000000f00 */
[----:B------:R-:W-:Y:S06]  /*5da10*/  LDSM.16.M88.4 R20, [R17+0x20080] ;  /* 0x020080001114783b */ /* 0x000fec0000000200 */
[C---:B---3--:R-:W-:Y:S01]  /*5da20*/  HMMA.16816.F32 R12, R4.reuse, R14, R24 ;  /* 0x0000000e040c723c */ /* 0x048fe20000001818 */
[----:B------:R-:W2:Y:S01]  /*5da30*/  LDL.LU.64 R26, [R1+0x2c90] ;  /* 0x002c9000011a7983 */ /* 0x000ea20000300a00 */
[----:B------:R-:W2:Y:S11]  /*5da40*/  LDL.LU.64 R24, [R1+0x2c88] ;  /* 0x002c880001187983 */ /* 0x000eb60000300a00 */
[----:B------:R-:W-:Y:S10]  /*5da50*/  @!UPT UIADD3 URZ, URZ, URZ, URZ ;  /* 0x0000003f3f3ff290 */ /* 0x000ff4000fffe03f */
[----:B------:R-:W-:Y:S01]  /*5da60*/  STL.64 [R1+0x230], R12 ;  /* 0x0002300c01007387 */ /* 0x000fe20000100a00 */
[----:B------:R-:W-:Y:S02]  /*5da70*/  STL.64 [R1+0x238], R14 ;  /* 0x0002380e01007387 */ /* 0x000fe40000100a00 */
[----:B------:R-:W0:Y:S02]  /*5da80*/  LDSM.16.M88.4 R12, [R17+0x24080] ;  /* 0x02408000110c783b */ /* 0x000e240000000200 */
[----:B0-----:R-:W-:Y:S02]  /*5da90*/  STL.64 [R1+0x40], R12 ;  /* 0x0000400c01007387 */ /* 0x001fe40000100a00 */
[----:B------:R2:W-:Y:S02]  /*5daa0*/  STL.64 [R1+0x48], R14 ;  /* 0x0000480e01007387 */ /* 0x0005e40000100a00 */
[----:B------:R-:W-:Y:S02]  /*5dab0*/  IMAD.MOV.U32 R28, RZ, RZ, R13 ;  /* 0x000000ffff1c7224 */ /* 0x000fe400078e000d */
[----:B--2---:R-:W-:Y:S01]  /*5dac0*/  HMMA.16816.F32 R12, R4, R10, R24 ;  /* 0x0000000a040c723c */ /* 0x004fe20000001818 */
[----:B------:R-:W-:Y:S01]  /*5dad0*/  IMAD.MOV.U32 R18, RZ, RZ, R16 ;  /* 0x000000ffff127224 */ /* 0x000fe200078e0010 */
[----:B------:R-:W-:Y:S01]  /*5dae0*/  MOV R19, R3 ;  /* 0x0000000300137202 */ /* 0x000fe20000000f00 */
[----:B------:R-:W-:Y:S11]  /*5daf0*/  LDSM.16.M88.4 R24, [R17+0x28080] ;  /* 0x028080001118783b */ /* 0x000ff60000000200 */
[----:B------:R-:W-:Y:S09]  /*5db00*/  @!UPT UIADD3 URZ, URZ, URZ, URZ ;  /* 0x0000003f3f3ff290 */ /* 0x000ff2000fffe03f */
[----:B------:R-:W-:Y:S01]  /*5db10*/  STL.64 [R1+0x330], R12 ;  /* 0x0003300c01007387 */ /* 0x000fe20000100a00 */
[----:B------:R0:W-:Y:S03]  /*5db20*/  STL.64 [R1+0x2c80], R8 ;  /* 0x002c800801007387 */ /* 0x0001e60000100a00 */
[----:B0-----:R-:W2:Y:S01]  /*5db30*/  LDL.LU R8, [R1+0x260] ;  /* 0x0002600001087983 */ /* 0x001ea20000300800 */
[----:B------:R-:W2:Y:S02]  /*5db40*/  LDL.LU R9, [R1+0x264] ;  /* 0x0002640001097983 */ /* 0x000ea40000300800 */
[----:B------:R-:W2:Y:S02]  /*5db50*/  LDL.LU R10, [R1+0x268] ;  /* 0x00026800010a7983 */ /* 0x000ea40000300800 */
[----:B------:R-:W2:Y:S01]  /*5db60*/  LDL.LU R11, [R1+0x26c] ;  /* 0x00026c00010b7983 */ /* 0x000ea20000300800 */
[----:B------:R-:W-:Y:S01]  /*5db70*/  STL.64 [R1+0x50], R20 ;  /* 0x0000501401007387 */ /* 0x000fe20000100a00 */
[----:B------:R-:W-:Y:S02]  /*5db80*/  STL.64 [R1+0x58], R22 ;  /* 0x0000581601007387 */ /* 0x000fe40000100a00 */
[----:B------:R-:W-:Y:S02]  /*5db90*/  STL.64 [R1+0x2c70], R20 ;  /* 0x002c701401007387 */ /* 0x000fe40000100a00 */
[----:B------:R-:W0:Y:S01]  /*5dba0*/  LDSM.16.M88.4 R20, [R17+0x2c080] ;  /* 0x02c080001114783b */ /* 0x000e220000000200 */
[----:B------:R-:W-:Y:S01]  /*5dbb0*/  IMAD.MOV.U32 R3, RZ, RZ, R15 ;  /* 0x000000ffff037224 */ /* 0x000fe200078e000f */
[----:B------:R-:W-:-:S04]  /*5dbc0*/  MOV R29, R14 ;  /* 0x0000000e001d7202 */ /* 0x000fc80000000f00 */
[----:B------:R-:W-:Y:S01]  /*5dbd0*/  STL [R1+0x28fc], R3 ;  /* 0x0028fc0301007387 */ /* 0x000fe20000100800 */
[----:B------:R-:W-:Y:S01]  /*5dbe0*/  STL [R1+0x28f8], R29 ;  /* 0x0028f81d01007387 */ /* 0x000fe20000100800 */
[----:B0-----:R-:W-:Y:S02]  /*5dbf0*/  MOV R12, R20 ;  /* 0x00000014000c7202 */ /* 0x001fe40000000f00 */
[----:B------:R-:W-:Y:S01]  /*5dc00*/  STL.64 [R1+0x10], R20 ;  /* 0x0000101401007387 */ /* 0x000fe20000100a00 */
[----:B------:R-:W-:Y:S03]  /*5dc10*/  STL.64 [R1+0x18], R22 ;  /* 0x0000181601007387 */ /* 0x000fe60000100a00 */
[----:B------:R0:W-:Y:S04]  /*5dc20*/  STL [R1+0x2c78], R12 ;  /* 0x002c780c01007387 */ /* 0x0001e80000100800 */
        /* <DEDUP_REMOVED lines=9> */
[----:B0-----:R-:W4:Y:S01]  /*5dcc0*/  LDL.LU R16, [R1+0x460] ;  /* 0x0004600001107983 */ /* 0x001f220000300800 */
[----:B------:R-:W4:Y:S02]  /*5dcd0*/  LDL.LU R17, [R1+0x464] ;  /* 0x0004640001117983 */ /* 0x000f240000300800 */
[----:B-1----:R-:W2:Y:S02]  /*5dce0*/  LDL.LU R18, [R1+0x468] ;  /* 0x0004680001127983 */ /* 0x002ea40000300800 */
[----:B------:R-:W2:Y:S02]  /*5dcf0*/  LDL.LU R19, [R1+0x46c] ;  /* 0x00046c0001137983 */ /* 0x000ea40000300800 */
[----:B--2---:R0:W-:Y:S01]  /*5dd00*/  STL.64 [R1+0x2c30], R18 ;  /* 0x002c301201007387 */ /* 0x0041e20000100a00 */
[----:B----4-:R1:W-:Y:S01]  /*5dd10*/  STL.64 [R1+0x2c28], R16 ;  /* 0x002c281001007387 */ /* 0x0103e20000100a00 */
[----:B0-----:R-:W-:Y:S01]  /*5dd20*/  MOV R18, R9 ;  /* 0x0000000900127202 */ /* 0x001fe20000000f00 */
[----:B------:R-:W-:Y:S01]  /*5dd30*/  IMAD.MOV.U32 R19, RZ, RZ, R8 ;  /* 0x000000ffff137224 */ /* 0x000fe200078e0008 */
[----:B-1----:R-:W2:Y:S01]  /*5dd40*/  LDL.LU R16, [R1+0x4a0] ;  /* 0x0004a00001107983 */ /* 0x002ea20000300800 */
[----:B------:R-:W2:Y:S03]  /*5dd50*/  LDL.LU R17, [R1+0x4a4] ;  /* 0x0004a40001117983 */ /* 0x000ea60000300800 */
[----:B------:R0:W-:Y:S04]  /*5dd60*/  STL.64 [R1+0x2c40], R18 ;  /* 0x002c401201007387 */ /* 0x0001e80000100a00 */
[----:B0-----:R-:W4:Y:S04]  /*5dd70*/  LDL R19, [R1+0x738] ;  /* 0x0007380001137983 */ /* 0x001f280000100800 */
[----:B----4-:R-:W0:Y:S04]  /*5dd80*/  LDSM.16.M88.4 R8, [R19+0x30080] ;  /* 0x030080001308783b */ /* 0x010e280000000200 */
[----:B--2---:R-:W-:Y:S04]  /*5dd90*/  STL.64 [R1+0x2c38], R16 ;  /* 0x002c381001007387 */ /* 0x004fe80000100a00 */
[----:B0-----:R-:W-:Y:S01]  /*5dda0*/  STL.64 [R1+0x30], R8 ;  /* 0x0000300801007387 */ /* 0x001fe20000100a00 */
[----:B------:R-:W-:Y:S02]  /*5ddb0*/  STL.64 [R1+0x38], R10 ;  /* 0x0000380a01007387 */ /* 0x000fe40000100a00 */
[----:B------:R-:W-:Y:S02]  /*5ddc0*/  STL.64 [R1+0x20], R24 ;  /* 0x0000201801007387 */ /* 0x000fe40000100a00 */
[----:B------:R-:W-:Y:S01]  /*5ddd0*/  STL.64 [R1+0x28], R26 ;  /* 0x0000281a01007387 */ /* 0x000fe20000100a00 */
[----:B------:R0:W-:Y:S04]  /*5dde0*/  STL.64 [R1+0x2c48], R24 ;  /* 0x002c481801007387 */ /* 0x0001e80000100a00 */
[----:B0-----:R-:W2:Y:S01]  /*5ddf0*/  LDL R24, [R1+0x40] ;  /* 0x0000400001187983 */ /* 0x001ea20000100800 */
[----:B------:R-:W-:-:S02]  /*5de00*/  MOV R25, R28 ;  /* 0x0000001c00197202 */ /* 0x000fc40000000f00 */
[----:B------:R-:W-:Y:S01]  /*5de10*/  MOV R22, R2 ;  /* 0x0000000200167202 */ /* 0x000fe20000000f00 */
[----:B------:R-:W-:Y:S01]  /*5de20*/  IMAD.MOV.U32 R23, RZ, RZ, R0 ;  /* 0x000000ffff177224 */ /* 0x000fe200078e0000 */
[----:B------:R-:W-:-:S06]  /*5de30*/  MOV R0, R10 ;  /* 0x0000000a00007202 */ /* 0x000fcc0000000f00 */
[----:B---3--:R-:W-:Y:S01]  /*5de40*/  HMMA.16816.F32 R4, R4, R22, R12 ;  /* 0x000000160404723c */ /* 0x008fe2000000180c */
[----:B--2---:R0:W-:Y:S04]  /*5de50*/  STL.64 [R1+0x2c58], R24 ;  /* 0x002c581801007387 */ /* 0x0041e80000100a00 */
[----:B0-----:R-:W2:Y:S01]  /*5de60*/  LDL.LU R24, [R1+0x270] ;  /* 0x0002700001187983 */ /* 0x001ea20000300800 */
[----:B------:R-:W2:Y:S02]  /*5de70*/  LDL.LU R25, [R1+0x274] ;  /* 0x0002740001197983 */ /* 0x000ea40000300800 */
[----:B------:R-:W2:Y:S02]  /*5de80*/  LDL.LU R26, [R1+0x278] ;  /* 0x00027800011a7983 */ /* 0x000ea40000300800 */
[----:B------:R-:W2:Y:S01]  /*5de90*/  LDL.LU R27, [R1+0x27c] ;  /* 0x00027c00011b7983 */ /* 0x000ea20000300800 */
[----:B------:R-:W-:Y:S01]  /*5dea0*/  STL [R1+0x2978], R0 ;  /* 0x0029780001007387 */ /* 0x000fe20000100800 */
[----:B------:R-:W3:Y:S02]  /*5deb0*/  LDL.LU R12, [R1+0x2c78] ;  /* 0x002c7800010c7983 */ /* 0x000ee40000300800 */
[----:B------:R-:W-:-:S02]  /*5dec0*/  IMAD.MOV.U32 R3, RZ, RZ, R21 ;  /* 0x000000ffff037224 */ /* 0x000fc400078e0015 */
[----:B------:R-:W4:Y:S07]  /*5ded0*/  LDL.LU.64 R20, [R1+0x2c70] ;  /* 0x002c700001147983 */ /* 0x000f2e0000300a00 */
[----:B------:R0:W-:Y:S02]  /*5dee0*/  STL.64 [R1+0x470], R4 ;  /* 0x0004700401007387 */ /* 0x0001e40000100a00 */
[----:B------:R-:W-:Y:S01]  /*5def0*/  STL.64 [R1+0x478], R6 ;  /* 0x0004780601007387 */ /* 0x000fe20000100a00 */
[----:B0-----:R-:W-:Y:S01]  /*5df00*/  MOV R5, R3 ;  /* 0x0000000300057202 */ /* 0x001fe20000000f00 */
[----:B------:R-:W-:-:S02]  /*5df10*/  IMAD.MOV.U32 R2, RZ, RZ, R11 ;  /* 0x000000ffff027224 */ /* 0x000fc400078e000b */
[----:B---3--:R-:W-:Y:S02]  /*5df20*/  IMAD.MOV.U32 R4, RZ, RZ, R12 ;  /* 0x000000ffff047224 */ /* 0x008fe400078e000c */
[----:B------:R-:W0:Y:S04]  /*5df30*/  LDSM.16.M88.4 R12, [R19+0x34080] ;  /* 0x03408000130c783b */ /* 0x000e280000000200 */
[----:B------:R1:W-:Y:S04]  /*5df40*/  STL.64 [R1+0x2c50], R4 ;  /* 0x002c500401007387 */ /* 0x0003e80000100a00 */
[----:B-1----:R-:W3:Y:S01]  /*5df50*/  LDL.LU R4, [R1+0x280] ;  /* 0x0002800001047983 */ /* 0x002ee20000300800 */
[----:B------:R-:W3:Y:S02]  /*5df60*/  LDL.LU R5, [R1+0x284] ;  /* 0x0002840001057983 */ /* 0x000ee40000300800 */
[----:B------:R-:W3:Y:S02]  /*5df70*/  LDL.LU R6, [R1+0x288] ;  /* 0x0002880001067983 */ /* 0x000ee40000300800 */
[----:B------:R-:W3:Y:S01]  /*5df80*/  LDL.LU R7, [R1+0x28c] ;  /* 0x00028c0001077983 */ /* 0x000ee20000300800 */
[----:B0-----:R-:W-:Y:S01]  /*5df90*/  STL.64 [R1], R12 ;  /* 0x0000000c01007387 */ /* 0x001fe20000100a00 */
[----:B------:R0:W-:Y:S02]  /*5dfa0*/  STL.64 [R1+0x8], R14 ;  /* 0x0000080e01007387 */ /* 0x0001e40000100a00 */
[----:B------:R-:W-:Y:S01]  /*5dfb0*/  IMAD.MOV.U32 R11, RZ, RZ, R12 ;  /* 0x000000ffff0b7224 */ /* 0x000fe200078e000c */
[----:B------:R-:W-:Y:S01]  /*5dfc0*/  MOV R10, R13 ;  /* 0x0000000d000a7202 */ /* 0x000fe20000000f00 */
[----:B0-----:R-:W2:Y:S01]  /*5dfd0*/  LDL.LU.64 R14, [R1+0x2c68] ;  /* 0x002c6800010e7983 */ /* 0x001ea20000300a00 */
[----:B------:R-:W2:Y:S02]  /*5dfe0*/  LDL.LU.64 R12, [R1+0x2c60] ;  /* 0x002c6000010c7983 */ /* 0x000ea40000300a00 */
[----:B----4-:R-:W-:Y:S01]  /*5dff0*/  IMAD.MOV.U32 R28, RZ, RZ, R20 ;  /* 0x000000ffff1c7224 */ /* 0x010fe200078e0014 */
[----:B------:R-:W-:Y:S01]  /*5e000*/  MOV R0, R21 ;  /* 0x0000001500007202 */ /* 0x000fe20000000f00 */
[----:B--2---:R-:W-:Y:S01]  /*5e010*/  HMMA.16816.F32 R24, R12, R20, R24 ;  /* 0x000000140c18723c */ /* 0x004fe20000001818 */
[----:B------:R-:W0:Y:S02]  /*5e020*/  LDSM.16.M88.4 R20, [R19+0x38080] ;  /* 0x038080001314783b */ /* 0x000e240000000200 */
[----:B------:R-:W1:Y:S11]  /*5e030*/  LDSM.16.M88.4 R16, [R19+0x3c080] ;  /* 0x03c080001310783b */ /* 0x000e760000000200 */
[----:B------:R-:W-:Y:S09]  /*5e040*/  @!UPT UIADD3 URZ, URZ, URZ, URZ ;  /* 0x0000003f3f3ff290 */ /* 0x000ff2000fffe03f */
[----:B------:R2:W-:Y:S01]  /*5e050*/  STL.64 [R1+0x3f0], R24 ;  /* 0x0003f01801007387 */ /* 0x0005e20000100a00 */
[----:B------:R-:W-:Y:S03]  /*5e060*/  STL.64 [R1+0x3f8], R26 ;  /* 0x0003f81a01007387 */ /* 0x000fe60000100a00 */
[----:B--2---:R-:W3:Y:S04]  /*5e070*/  LDL.LU.64 R24, [R1+0x2c58] ;  /* 0x002c580001187983 */ /* 0x004ee80000300a00 */
[----:B0-----:R-:W-:Y:S01]  /*5e080*/  STL.64 [R1+0x70], R20 ;  /* 0x0000701401007387 */ /* 0x001fe20000100a00 */
[----:B------:R-:W-:Y:S02]  /*5e090*/  STL.64 [R1+0x78], R22 ;  /* 0x0000781601007387 */ /* 0x000fe40000100a00 */
[----:B------:R-:W-:-:S02]  /*5e0a0*/  IMAD.MOV.U32 R3, RZ, RZ, R22 ;  /* 0x000000ffff037224 */ /* 0x000fc400078e0016 */
[----:B------:R0:W-:Y:S01]  /*5e0b0*/  STL.64 [R1+0x2c18], R20 ;  /* 0x002c181401007387 */ /* 0x0001e20000100a00 */
[----:B------:R-:W-:Y:S01]  /*5e0c0*/  MOV R29, R23 ;  /* 0x00000017001d7202 */ /* 0x000fe20000000f00 */
[----:B0-----:R-:W2:Y:S01]  /*5e0d0*/  LDL.LU R20, [R1+0x450] ;  /* 0x0004500001147983 */ /* 0x001ea20000300800 */
[----:B------:R-:W2:Y:S02]  /*5e0e0*/  LDL.LU R21, [R1+0x454] ;  /* 0x0004540001157983 */ /* 0x000ea40000300800 */
[----:B------:R-:W2:Y:S02]  /*5e0f0*/  LDL.LU R22, [R1+0x458] ;  /* 0x0004580001167983 */ /* 0x000ea40000300800 */
[----:B------:R-:W2:Y:S01]  /*5e100*/  LDL.LU R23, [R1+0x45c] ;  /* 0x00045c0001177983 */ /* 0x000ea20000300800 */
[----:B------:R-:W-:Y:S01]  /*5e110*/  STL [R1+0x2904], R3 ;  /* 0x0029040301007387 */ /* 0x000fe20000100800 */
[----:B------:R-:W-:Y:S01]  /*5e120*/  STL [R1+0x2900], R29 ;  /* 0x0029001d01007387 */ /* 0x000fe20000100800 */
[C---:B---3--:R-:W-:Y:S02]  /*5e130*/  HMMA.16816.F32 R24, R12.reuse, R24, R4 ;  /* 0x000000180c18723c */ /* 0x048fe40000001804 */
[----:B------:R-:W3:Y:S11]  /*5e140*/  LDL.LU.64 R4, [R1+0x2c50] ;  /* 0x002c500001047983 */ /* 0x000ef60000300a00 */
[----:B------:R-:W-:Y:S10]  /*5e150*/  @!UPT UIADD3 URZ, URZ, URZ, URZ ;  /* 0x0000003f3f3ff290 */ /* 0x000ff4000fffe03f */
[----:B------:R0:W-:Y:S01]  /*5e160*/  STL.64 [R1+0x320], R24 ;  /* 0x0003201801007387 */ /* 0x0001e20000100a00 */
[----:B------:R-:W-:Y:S03]  /*5e170*/  STL.64 [R1+0x328], R26 ;  /* 0x0003281a01007387 */ /* 0x000fe60000100a00 */
[----:B0-----:R-:W4:Y:S01]  /*5e180*/  LDL.LU.64 R24, [R1+0x2c48] ;  /* 0x002c480001187983 */ /* 0x001f220000300a00 */
[----:B-1----:R-:W-:Y:S02]  /*5e190*/  STL.64 [R1+0x80], R16 ;  /* 0x0000801001007387 */ /* 0x002fe40000100a00 */
        /* <DEDUP_REMOVED lines=9> */
[----:B------:R-:W3:Y:S02]  /*5e230*/  LDL.LU.64 R16, [R1+0x2c28] ;  /* 0x002c280001107983 */ /* 0x000ee40000300a00 */
[----:B------:R0:W-:Y:S02]  /*5e240*/  STL.64 [R1+0x2bc8], R24 ;  /* 0x002bc81801007387 */ /* 0x0001e40000100a00 */
[----:B0-----:R-:W4:Y:S01]  /*5e250*/  LDL.LU R24, [R1+0x550] ;  /* 0x0005500001187983 */ /* 0x001f220000300800 */
[----:B------:R-:W4:Y:S02]  /*5e260*/  LDL.LU R25, [R1+0x554] ;  /* 0x0005540001197983 */ /* 0x000f240000300800 */
[----:B------:R-:W4:Y:S02]  /*5e270*/  LDL.LU R26, [R1+0x558] ;  /* 0x00055800011a7983 */ /* 0x000f240000300800 */
[----:B------:R-:W4:Y:S01]  /*5e280*/  LDL.LU R27, [R1+0x55c] ;  /* 0x00055c00011b7983 */ /* 0x000f220000300800 */
[----:B---3--:R-:W-:Y:S01]  /*5e290*/  HMMA.16816.F32 R4, R12, R4, R16 ;  /* 0x000000040c04723c */ /* 0x008fe20000001810 */
[----:B------:R-:W3:Y:S11]  /*5e2a0*/  LDL.LU R19, [R1+0x2c20] ;  /* 0x002c200001137983 */ /* 0x000ef60000300800 */
[----:B------:R-:W-:Y:S11]  /*5e2b0*/  @!UPT UIADD3 URZ, URZ, URZ, URZ ;  /* 0x0000003f3f3ff290 */ /* 0x000ff6000fffe03f */
[----:B------:R-:W-:Y:S01]  /*5e2c0*/  STL.64 [R1+0x300], R4 ;  /* 0x0003000401007387 */ /* 0x000fe20000100a00 */
[----:B------:R-:W-:Y:S03]  /*5e2d0*/  STL.64 [R1+0x308], R6 ;  /* 0x0003080601007387 */ /* 0x000fe60000100a00 */
[----:B---3--:R-:W0:Y:S04]  /*5e2e0*/  LDSM.16.M88.4 R4, [R19+0x41080] ;  /* 0x041080001304783b */ /* 0x008e280000000200 */
[----:B0-----:R-:W-:Y:S01]  /*5e2f0*/  STL.64 [R1+0x2bf8], R6 ;  /* 0x002bf80601007387 */ /* 0x001fe20000100a00 */
[----:B------:R0:W-:Y:S02]  /*5e300*/  STL.64 [R1+0x2bf0], R4 ;  /* 0x002bf00401007387 */ /* 0x0001e40000100a00 */
[----:B0-----:R-:W-:Y:S01]  /*5e310*/  IMAD.MOV.U32 R4, RZ, RZ, R11 ;  /* 0x000000ffff047224 */ /* 0x001fe200078e000b */
[----:B------:R-:W-:-:S02]  /*5e320*/  MOV R5, R10 ;  /* 0x0000000a00057202 */ /* 0x000fc40000000f00 */
[C---:B--2---:R-:W-:Y:S01]  /*5e330*/  HMMA.16816.F32 R8, R12.reuse, R8, R20 ;  /* 0x000000080c08723c */ /* 0x044fe20000001814 */
[----:B------:R-:W4:Y:S11]  /*5e340*/  LDL.LU.64 R20, [R1+0x2c18] ;  /* 0x002c180001147983 */ /* 0x000f360000300a00 */
[----:B------:R-:W-:Y:S11]  /*5e350*/  @!UPT UIADD3 URZ, URZ, URZ, URZ ;  /* 0x0000003f3f3ff290 */ /* 0x000ff6000fffe03f */
[----:B------:R-:W-:Y:S01]  /*5e360*/  STL.64 [R1+0x2f0], R8 ;  /* 0x0002f00801007387 */ /* 0x000fe20000100a00 */
[----:B------:R-:W-:Y:S02]  /*5e370*/  STL.64 [R1+0x2f8], R10 ;  /* 0x0002f80a01007387 */ /* 0x000fe40000100a00 */
[----:B------:R-:W0:Y:S02]  /*5e380*/  LDSM.16.M88.4 R8, [R19+0x42080] ;  /* 0x042080001308783b */ /* 0x000e240000000200 */
[----:B------:R-:W1:Y:S04]  /*5e390*/  LDSM.16.M88.4 R16, [R19+0x43080] ;  /* 0x043080001310783b */ /* 0x000e680000000200 */
[----:B0-----:R-:W-:Y:S01]  /*5e3a0*/  STL.64 [R1+0x2b70], R10 ;  /* 0x002b700a01007387 */ /* 0x001fe20000100a00 */
[----:B------:R0:W-:Y:S03]  /*5e3b0*/  STL.64 [R1+0x2b68], R8 ;  /* 0x002b680801007387 */ /* 0x0001e60000100a00 */
[----:B0-----:R-:W2:Y:S01]  /*5e3c0*/  LDL.LU R8, [R1+0x4c0] ;  /* 0x0004c00001087983 */ /* 0x001ea20000300800 */
[----:B------:R-:W2:Y:S02]  /*5e3d0*/  LDL.LU R9, [R1+0x4c4] ;  /* 0x0004c40001097983 */ /* 0x000ea40000300800 */
[----:B------:R-:W2:Y:S02]  /*5e3e0*/  LDL.LU R10, [R1+0x4c8] ;  /* 0x0004c800010a7983 */ /* 0x000ea40000300800 */
[----:B------:R-:W2:Y:S01]  /*5e3f0*/  LDL.LU R11, [R1+0x4cc] ;  /* 0x0004cc00010b7983 */ /* 0x000ea20000300800 */
[----:B-1----:R-:W-:Y:S01]  /*5e400*/  STL.64 [R1+0x2b08], R18 ;  /* 0x002b081201007387 */ /* 0x002fe20000100a00 */
[C---:B--2---:R-:W-:Y:S11]  /*5e410*/  HMMA.16816.F32 R4, R12.reuse, R4, R8 ;  /* 0x000000040c04723c */ /* 0x044ff60000001808 */
[----:B------:R-:W-:Y:S11]  /*5e420*/  @!UPT UIADD3 URZ, URZ, URZ, URZ ;  /* 0x0000003f3f3ff290 */ /* 0x000ff6000fffe03f */
[----:B------:R-:W-:Y:S01]  /*5e430*/  @!UPT UIADD3 URZ, URZ, URZ, URZ ;  /* 0x0000003f3f3ff290 */ /* 0x000fe2000fffe03f */
[----:B------:R-:W-:Y:S01]  /*5e440*/  STL.64 [R1+0x2e0], R4 ;  /* 0x0002e00401007387 */ /* 0x000fe20000100a00 */
[----:B------:R-:W-:Y:S02]  /*5e450*/  STL.64 [R1+0x2e8], R6 ;  /* 0x0002e80601007387 */ /* 0x000fe40000100a00 */
[----:B------:R0:W-:Y:S02]  /*5e460*/  STL.64 [R1+0x2b00], R16 ;  /* 0x002b001001007387 */ /* 0x0001e40000100a00 */
[----:B0-----:R-:W2:Y:S01]  /*5e470*/  LDL.64 R16, [R1] ;  /* 0x0000000001107983 */ /* 0x001ea20000100a00 */
[----:B----4-:R-:W-:Y:S03]  /*5e480*/  HMMA.16816.F32 R4, R12, R20, R24 ;  /* 0x000000140c04723c */ /* 0x010fe60000001818 */
[----:B--2---:R-:W-:Y:S01]  /*5e490*/  STL.64 [R1+0x2bb0], R16 ;  /* 0x002bb01001007387 */ /* 0x004fe20000100a00 */
[----:B------:R-:W2:Y:S11]  /*5e4a0*/  LDL.LU R8, [R1+0x530] ;  /* 0x0005300001087983 */ /* 0x000eb60000300800 */
[----:B------:R-:W-:Y:S08]  /*5e4b0*/  @!UPT UIADD3 URZ, URZ, URZ, URZ ;  /* 0x0000003f3f3ff290 */ /* 0x000ff0000fffe03f */
[----:B------:R-:W-:Y:S02]  /*5e4c0*/  STL.64 [R1+0x2d0], R4 ;  /* 0x0002d00401007387 */ /* 0x000fe40000100a00 */
[----:B------:R-:W-:Y:S01]  /*5e4d0*/  STL.64 [R1+0x2d8], R6 ;  /* 0x0002d80601007387 */ /* 0x000fe20000100a00 */
[----:B------:R-:W2:Y:S01]  /*5e4e0*/  LDL.LU R9, [R1+0x534] ;  /* 0x0005340001097983 */ /* 0x000ea20000300800 */
[----:B------:R-:W3:Y:S02]  /*5e4f0*/  LDL.LU R10, [R1+0x538] ;  /* 0x00053800010a7983 */ /* 0x000ee40000300800 */
[----:B------:R-:W3:Y:S02]  /*5e500*/  LDL.LU R11, [R1+0x53c] ;  /* 0x00053c00010b7983 */ /* 0x000ee40000300800 */
[----:B---3--:R-:W-:Y:S01]  /*5e510*/  STL.64 [R1+0x2b80], R10 ;  /* 0x002b800a01007387 */ /* 0x008fe20000100a00 */
[----:B--2---:R0:W-:Y:S03]  /*5e520*/  STL.64 [R1+0x2b78], R8 ;  /* 0x002b780801007387 */ /* 0x0041e60000100a00 */
[----:B0-----:R-:W2:Y:S04]  /*5e530*/  LDL.64 R8, [R1+0x70] ;  /* 0x0000700001087983 */ /* 0x001ea80000100a00 */
[----:B--2---:R0:W-:Y:S04]  /*5e540*/  STL.64 [R1+0x2b88], R8 ;  /* 0x002b880801007387 */ /* 0x0041e80000100a00 */
[----:B0-----:R-:W2:Y:S01]  /*5e550*/  LDL.LU R8, [R1+0x5c0] ;  /* 0x0005c00001087983 */ /* 0x001ea20000300800 */
[----:B------:R-:W2:Y:S02]  /*5e560*/  LDL.LU R9, [R1+0x5c4] ;  /* 0x0005c40001097983 */ /* 0x000ea40000300800 */
[----:B------:R-:W3:Y:S02]  /*5e570*/  LDL.LU R10, [R1+0x5c8] ;  /* 0x0005c800010a7983 */ /* 0x000ee40000300800 */
[----:B------:R-:W3:Y:S01]  /*5e580*/  LDL.LU R11, [R1+0x5cc] ;  /* 0x0005cc00010b7983 */ /* 0x000ee20000300800 */
[----:B------:R-:W4:Y:S01]  /*5e590*/  LDL.LU R16, [R1+0x5e0] ;  /* 0x0005e00001107983 */ /* 0x000f220000300800 */
[----:B------:R-:W4:Y:S02]  /*5e5a0*/  LDL.LU R17, [R1+0x5e4] ;  /* 0x0005e40001117983 */ /* 0x000f240000300800 */
[----:B------:R-:W2:Y:S02]  /*5e5b0*/  LDL.LU R18, [R1+0x5e8] ;  /* 0x0005e80001127983 */ /* 0x000ea40000300800 */
[----:B------:R-:W2:Y:S01]  /*5e5c0*/  LDL.LU R19, [R1+0x5ec] ;  /* 0x0005ec0001137983 */ /* 0x000ea20000300800 */
[----:B------:R-:W2:Y:S01]  /*5e5d0*/  LDL.64 R4, [R1+0x80] ;  /* 0x0000800001047983 */ /* 0x000ea20000100a00 */
        /* <DEDUP_REMOVED lines=16> */
[----:B------:R-:W-:Y:S01]  /*5e6e0*/  STL.64 [R1+0x2bc0], R18 ;  /* 0x002bc01201007387 */ /* 0x000fe20000100a00 */
[----:B----4-:R0:W-:Y:S03]  /*5e6f0*/  STL.64 [R1+0x2bb8], R16 ;  /* 0x002bb81001007387 */ /* 0x0101e60000100a00 */
[----:B0-----:R-:W4:Y:S01]  /*5e700*/  LDL.LU R16, [R1+0x5f0] ;  /* 0x0005f00001107983 */ /* 0x001f220000300800 */
[----:B------:R-:W4:Y:S02]  /*5e710*/  LDL.LU R17, [R1+0x5f4] ;  /* 0x0005f40001117983 */ /* 0x000f240000300800 */
[----:B------:R-:W2:Y:S02]  /*5e720*/  LDL.LU R18, [R1+0x5f8] ;  /* 0x0005f80001127983 */ /* 0x000ea40000300800 */
[----:B------:R-:W2:Y:S01]  /*5e730*/  LDL.LU R19, [R1+0x5fc] ;  /* 0x0005fc0001137983 */ /* 0x000ea20000300800 */
[----:B------:R-:W0:Y:S02]  /*5e740*/  S2R R23, SR_TID.X ;  /* 0x0000000000177919 */ /* 0x000e240000002100 */
[----:B0-----:R-:W-:-:S02]  /*5e750*/  LOP3.LUT R22, R23, 0x7, RZ, 0xc0, !PT ;  /* 0x0000000717167812 */ /* 0x001fc400078ec0ff */
[----:B------:R-:W-:-:S03]  /*5e760*/  SHF.L.U32 R21, R23, 0x8, RZ ;  /* 0x0000000817157819 */ /* 0x000fc600000006ff */
[----:B------:R-:W-:Y:S01]  /*5e770*/  IMAD.SHL.U32 R22, R22, 0x10, RZ ;  /* 0x0000001016167824 */ /* 0x000fe200078e00ff */
[----:B--2---:R-:W-:Y:S01]  /*5e780*/  STL.64 [R1+0x2bd8], R18 ;  /* 0x002bd81201007387 */ /* 0x004fe20000100a00 */
[----:B----4-:R0:W-:Y:S03]  /*5e790*/  STL.64 [R1+0x2bd0], R16 ;  /* 0x002bd01001007387 */ /* 0x0101e60000100a00 */
[----:B0-----:R-:W2:Y:S01]  /*5e7a0*/  LDL.64 R16, [R1+0x40] ;  /* 0x0000400001107983 */ /* 0x001ea20000100a00 */
[----:B---3--:R-:W-:Y:S02]  /*5e7b0*/  STL.64 [R1+0x2b98], R10 ;  /* 0x002b980a01007387 */ /* 0x008fe40000100a00 */
[----:B------:R0:W-:Y:S02]  /*5e7c0*/  STL.64 [R1+0x2b90], R8 ;  /* 0x002b900801007387 */ /* 0x0001e40000100a00 */
[----:B0-----:R-:W3:Y:S01]  /*5e7d0*/  LDL.64 R8, [R1+0x30] ;  /* 0x0000300001087983 */ /* 0x001ee20000100a00 */
[----:B------:R-:W-:-:S04]  /*5e7e0*/  LOP3.LUT R19, R22, 0xf00, R21, 0xf8, !PT ;  /* 0x00000f0016137812 */ /* 0x000fc800078ef815 */
[----:B------:R-:W-:-:S05]  /*5e7f0*/  LOP3.LUT R19, R19, 0x10, R23, 0x78, !PT ;  /* 0x0000001013137812 */ /* 0x000fca00078e7817 */
[----:B------:R-:W0:Y:S01]  /*5e800*/  LDSM.16.M88.4 R20, [R19+0x44080] ;  /* 0x044080001314783b */ /* 0x000e220000000200 */
[----:B------:R-:W-:Y:S01]  /*5e810*/  HMMA.16816.F32 R12, R12, R4, R24 ;  /* 0x000000040c0c723c */ /* 0x000fe20000001818 */
[----:B------:R-:W-:Y:S02]  /*5e820*/  IMAD.MOV.U32 R10, RZ, RZ, R4 ;  /* 0x000000ffff0a7224 */ /* 0x000fe400078e0004 */
[----:B---3--:R1:W-:Y:S04]  /*5e830*/  STL.64 [R1+0x2ba8], R8 ;  /* 0x002ba80801007387 */ /* 0x0083e80000100a00 */
[----:B-1----:R-:W3:Y:S01]  /*5e840*/  LDL.64 R8, [R1+0x10] ;  /* 0x0000100001087983 */ /* 0x002ee20000100a00 */
[----:B0-----:R-:W-:Y:S02]  /*5e850*/  STL.64 [R1+0x2a78], R22 ;  /* 0x002a781601007387 */ /* 0x001fe40000100a00 */
[----:B------:R0:W-:Y:S02]  /*5e860*/  STL.64 [R1+0x2a70], R20 ;  /* 0x002a701401007387 */ /* 0x0001e40000100a00 */
[----:B0-----:R-:W-:-:S02]  /*5e870*/  IMAD.MOV.U32 R20, RZ, RZ, R28 ;  /* 0x000000ffff147224 */ /* 0x001fc400078e001c */
[----:B------:R-:W4:Y:S01]  /*5e880*/  LDL.LU R28, [R1+0x2c10] ;  /* 0x002c1000011c7983 */ /* 0x000f220000300800 */
[----:B------:R-:W2:Y:S01]  /*5e890*/  LDL.LU.64 R26, [R1+0x2c08] ;  /* 0x002c0800011a7983 */ /* 0x000ea20000300a00 */
[----:B------:R-:W-:Y:S01]  /*5e8a0*/  MOV R21, R0 ;  /* 0x0000000000157202 */ /* 0x000fe20000000f00 */
[----:B------:R-:W2:Y:S01]  /*5e8b0*/  LDL.LU.64 R24, [R1+0x2c00] ;  /* 0x002c000001187983 */ /* 0x000ea20000300a00 */
[----:B------:R-:W-:Y:S01]  /*5e8c0*/  MOV R0, R5 ;  /* 0x0000000500007202 */ /* 0x000fe20000000f00 */
[----:B------:R-:W2:Y:S01]  /*5e8d0*/  LDL.LU.64 R6, [R1+0x2bf8] ;  /* 0x002bf80001067983 */ /* 0x000ea20000300a00 */
[----:B------:R-:W2:Y:S04]  /*5e8e0*/  LDL.LU.64 R4, [R1+0x2bf0] ;  /* 0x002bf00001047983 */ /* 0x000ea80000300a00 */
[----:B------:R-:W-:-:S02]  /*5e8f0*/  IMAD.MOV.U32 R3, RZ, RZ, R12 ;  /* 0x000000ffff037224 */ /* 0x000fc400078e000c */
[----:B------:R-:W-:Y:S01]  /*5e900*/  STL.64 [R1+0x228], R14 ;  /* 0x0002280e01007387 */ /* 0x000fe20000100a00 */
[----:B------:R-:W-:Y:S02]  /*5e910*/  MOV R29, R13 ;  /* 0x0000000d001d7202 */ /* 0x000fe40000000f00 */
[----:B------:R-:W0:Y:S04]  /*5e920*/  LDSM.16.M88.4 R12, [R19+0x45080] ;  /* 0x04508000130c783b */ /* 0x000e280000000200 */
[----:B0-----:R-:W-:Y:S01]  /*5e930*/  STL.64 [R1+0x2a00], R14 ;  /* 0x002a000e01007387 */ /* 0x001fe20000100a00 */
        /* <DEDUP_REMOVED lines=8> */
[----:B------:R0:W-:Y:S01]  /*5e9c0*/  STL.64 [R1+0x2ba0], R20 ;  /* 0x002ba01401007387 */ /* 0x0001e20000100a00 */
[----:B------:R-:W-:Y:S01]  /*5e9d0*/  MOV R15, R16 ;  /* 0x00000010000f7202 */ /* 0x000fe20000000f00 */
[----:B------:R-:W-:Y:S01]  /*5e9e0*/  IMAD.MOV.U32 R14, RZ, RZ, R17 ;  /* 0x000000ffff0e7224 */ /* 0x000fe200078e0011 */
[----:B0-----:R-:W3:Y:S01]  /*5e9f0*/  LDL.LU R20, [R1+0x5d0] ;  /* 0x0005d00001147983 */ /* 0x001ee20000300800 */
[----:B------:R-:W3:Y:S02]  /*5ea00*/  LDL.LU R21, [R1+0x5d4] ;  /* 0x0005d40001157983 */ /* 0x000ee40000300800 */
[----:B------:R-:W3:Y:S02]  /*5ea10*/  LDL.LU R22, [R1+0x5d8] ;  /* 0x0005d80001167983 */ /* 0x000ee40000300800 */
[----:B------:R-:W3:Y:S01]  /*5ea20*/  LDL.LU.64 R18, [R1+0x2bd8] ;  /* 0x002bd80001127983 */ /* 0x000ee20000300a00 */
[C---:B--2---:R-:W-:Y:S01]  /*5ea30*/  HMMA.16816.F32 R24, R4.reuse, R16, R24 ;  /* 0x000000100418723c */ /* 0x044fe20000001818 */
[----:B------:R-:W3:Y:S11]  /*5ea40*/  LDL.LU.64 R16, [R1+0x2bd0] ;  /* 0x002bd00001107983 */ /* 0x000ef60000300a00 */
[----:B------:R-:W-:Y:S11]  /*5ea50*/  @!UPT UIADD3 URZ, URZ, URZ, URZ ;  /* 0x0000003f3f3ff290 */ /* 0x000ff6000fffe03f */
[----:B------:R0:W-:Y:S01]  /*5ea60*/  STL.64 [R1+0x200], R24 ;  /* 0x0002001801007387 */ /* 0x0001e20000100a00 */
[----:B------:R-:W-:Y:S03]  /*5ea70*/  STL [R1+0x208], R26 ;  /* 0x0002081a01007387 */ /* 0x000fe60000100800 */
        /* <DEDUP_REMOVED lines=8> */
[----:B------:R0:W-:Y:S02]  /*5eb00*/  STL.64 [R1+0x2b50], R24 ;  /* 0x002b501801007387 */ /* 0x0001e40000100a00 */
[----:B----4-:R-:W-:Y:S01]  /*5eb10*/  IMAD.MOV.U32 R23, RZ, RZ, R28 ;  /* 0x000000ffff177224 */ /* 0x010fe200078e001c */
        /* <DEDUP_REMOVED lines=8> */
[----:B------:R0:W-:Y:S01]  /*5eba0*/  STL.64 [R1+0x1e0], R16 ;  /* 0x0001e01001007387 */ /* 0x0001e20000100a00 */
[----:B------:R1:W-:Y:S03]  /*5ebb0*/  STL.64 [R1+0x1e8], R18 ;  /* 0x0001e81201007387 */ /* 0x0003e60000100a00 */
[----:B0-----:R-:W2:Y:S01]  /*5ebc0*/  LDL.LU.64 R16, [R1+0x2bb0] ;  /* 0x002bb00001107983 */ /* 0x001ea20000300a00 */
[----:B-1----:R-:W-:Y:S01]  /*5ebd0*/  IMAD.MOV.U32 R19, RZ, RZ, R8 ;  /* 0x000000ffff137224 */ /* 0x002fe200078e0008 */
[----:B------:R-:W-:Y:S02]  /*5ebe0*/  MOV R18, R9 ;  /* 0x0000000900127202 */ /* 0x000fe40000000f00 */
[----:B------:R-:W4:Y:S01]  /*5ebf0*/  LDL.LU.64 R8, [R1+0x2ba8] ;  /* 0x002ba80001087983 */ /* 0x000f220000300a00 */
[----:B------:R-:W-:Y:S01]  /*5ec00*/  IMAD.MOV.U32 R12, RZ, RZ, R10 ;  /* 0x000000ffff0c7224 */ /* 0x000fe200078e000a */
[C---:B----4-:R-:W-:Y:S11]  /*5ec10*/  HMMA.16816.F32 R20, R4.reuse, R8, R20 ;  /* 0x000000080414723c */ /* 0x050ff60000001814 */
[----:B------:R-:W-:Y:S11]  /*5ec20*/  @!UPT UIADD3 URZ, URZ, URZ, URZ ;  /* 0x0000003f3f3ff290 */ /* 0x000ff6000fffe03f */
[----:B------:R-:W-:Y:S01]  /*5ec30*/  @!UPT UIADD3 URZ, URZ, URZ, URZ ;  /* 0x0000003f3f3ff290 */ /* 0x000fe2000fffe03f */
[----:B------:R0:W-:Y:S01]  /*5ec40*/  STL.64 [R1+0x1d0], R20 ;  /* 0x0001d01401007387 */ /* 0x0001e20000100a00 */
[----:B------:R1:W-:Y:S03]  /*5ec50*/  STL.64 [R1+0x1d8], R22 ;  /* 0x0001d81601007387 */ /* 0x0003e60000100a00 */
[----:B0-----:R-:W4:Y:S01]  /*5ec60*/  LDL.LU.64 R20, [R1+0x2ba0] ;  /* 0x002ba00001147983 */ /* 0x001f220000300a00 */
[----:B-1----:R-:W-:Y:S01]  /*5ec70*/  IMAD.MOV.U32 R23, RZ, RZ, R8 ;  /* 0x000000ffff177224 */ /* 0x002fe200078e0008 */
[----:B------:R-:W-:Y:S01]  /*5ec80*/  MOV R22, R9 ;  /* 0x0000000900167202 */ /* 0x000fe20000000f00 */
[----:B------:R-:W2:Y:S01]  /*5ec90*/  LDL.LU.64 R10, [R1+0x2b98] ;  /* 0x002b9800010a7983 */ /* 0x000ea20000300a00 */
[----:B------:R-:W2:Y:S02]  /*5eca0*/  LDL.LU.64 R8, [R1+0x2b90] ;  /* 0x002b900001087983 */ /* 0x000ea40000300a00 */
[C---:B--2---:R-:W-:Y:S11]  /*5ecb0*/  HMMA.16816.F32 R8, R4.reuse, R16, R8 ;  /* 0x000000100408723c */ /* 0x044ff60000001808 */
[----:B------:R-:W-:Y:S11]  /*5ecc0*/  @!UPT UIADD3 URZ, URZ, URZ, URZ ;  /* 0x0000003f3f3ff290 */ /* 0x000ff6000fffe03f */
[----:B------:R-:W-:Y:S01]  /*5ecd0*/  @!UPT UIADD3 URZ, URZ, URZ, URZ ;  /* 0x0000003f3f3ff290 */ /* 0x000fe2000fffe03f */
[----:B------:R0:W-:Y:S01]  /*5ece0*/  STL.64 [R1+0x1c0], R8 ;  /* 0x0001c00801007387 */ /* 0x0001e20000100a00 */
[----:B------:R1:W-:Y:S03]  /*5ecf0*/  STL.64 [R1+0x1c8], R10 ;  /* 0x0001c80a01007387 */ /* 0x0003e60000100a00 */
[----:B0-----:R-:W3:Y:S01]  /*5ed00*/  LDL.LU.64 R8, [R1+0x2b88] ;  /* 0x002b880001087983 */ /* 0x001ee20000300a00 */
[----:B------:R-:W-:Y:S01]  /*5ed10*/  STL.64 [R1+0x2b18], R16 ;  /* 0x002b181001007387 */ /* 0x000fe20000100a00 */
[----:B------:R-:W-:Y:S01]  /*5ed20*/  MOV R13, R0 ;  /* 0x00000000000d7202 */ /* 0x000fe20000000f00 */
[----:B---3--:R-:W-:Y:S01]  /*5ed30*/  HMMA.16816.F32 R24, R4, R8, R24 ;  /* 0x000000080418723c */ /* 0x008fe20000001818 */
[----:B------:R-:W-:Y:S11]  /*5ed40*/  MOV R0, R9 ;  /* 0x0000000900007202 */ /* 0x000ff60000000f00 */
[----:B------:R-:W-:Y:S11]  /*5ed50*/  @!UPT UIADD3 URZ, URZ, URZ, URZ ;  /* 0x0000003f3f3ff290 */ /* 0x000ff6000fffe03f */
[----:B------:R-:W-:Y:S01]  /*5ed60*/  STL.64 [R1+0x1b0], R24 ;  /* 0x0001b01801007387 */ /* 0x000fe20000100a00 */
[----:B------:R0:W-:Y:S02]  /*5ed70*/  STL.64 [R1+0x1b8], R26 ;  /* 0x0001b81a01007387 */ /* 0x0001e40000100a00 */
[----:B-1----:R-:W2:Y:S02]  /*5ed80*/  LDL.LU.64 R10, [R1+0x2b80] ;  /* 0x002b8000010a7983 */ /* 0x002ea40000300a00 */
[----:B0-----:R-:W-:Y:S02]  /*5ed90*/  IMAD.MOV.U32 R26, RZ, RZ, R8 ;  /* 0x000000ffff1a7224 */ /* 0x001fe400078e0008 */
[----:B------:R-:W2:Y:S01]  /*5eda0*/  LDL.LU.64 R8, [R1+0x2b78] ;  /* 0x002b780001087983 */ /* 0x000ea20000300a00 */
[----:B------:R-:W-:Y:S01]  /*5edb0*/  IMAD.MOV.U32 R16, RZ, RZ, R23 ;  /* 0x000000ffff107224 */ /* 0x000fe200078e0017 */
[----:B------:R-:W-:-:S05]  /*5edc0*/  MOV R17, R22 ;  /* 0x0000001600117202 */ /* 0x000fca0000000f00 */
[----:B------:R0:W-:Y:S02]  /*5edd0*/  STL.64 [R1+0x2b30], R16 ;  /* 0x002b301001007387 */ /* 0x0001e40000100a00 */
[----:B0-----:R-:W-:Y:S01]  /*5ede0*/  IMAD.MOV.U32 R16, RZ, RZ, R19 ;  /* 0x000000ffff107224 */ /* 0x001fe200078e0013 */
[----:B------:R-:W-:Y:S01]  /*5edf0*/  MOV R17, R18 ;  /* 0x0000001200117202 */ /* 0x000fe20000000f00 */
[----:B--2---:R-:W-:Y:S01]  /*5ee00*/  HMMA.16816.F32 R4, R4, R12, R8 ;  /* 0x0000000c0404723c */ /* 0x004fe20000001808 */
[----:B------:R-:W4:Y:S01]  /*5ee10*/  LDL.LU.64 R10, [R1+0x2b70] ;  /* 0x002b7000010a7983 */ /* 0x000f220000300a00 */
[----:B------:R-:W4:Y:S11]  /*5ee20*/  LDL.LU.64 R8, [R1+0x2b68] ;  /* 0x002b680001087983 */ /* 0x000f360000300a00 */
[----:B------:R-:W-:Y:S10]  /*5ee30*/  @!UPT UIADD3 URZ, URZ, URZ, URZ ;  /* 0x0000003f3f3ff290 */ /* 0x000ff4000fffe03f */
[----:B------:R0:W-:Y:S01]  /*5ee40*/  STL.64 [R1+0x110], R4 ;  /* 0x0001100401007387 */ /* 0x0001e20000100a00 */
[----:B------:R1:W-:Y:S03]  /*5ee50*/  STL.64 [R1+0x118], R6 ;  /* 0x0001180601007387 */ /* 0x0003e60000100a00 */
[----:B0-----:R-:W4:Y:S01]  /*5ee60*/  LDL.LU R4, [R1+0x520] ;  /* 0x0005200001047983 */ /* 0x001f220000300800 */
[----:B------:R-:W4:Y:S02]  /*5ee70*/  LDL.LU R5, [R1+0x524] ;  /* 0x0005240001057983 */ /* 0x000f240000300800 */
[----:B-1----:R-:W4:Y:S02]  /*5ee80*/  LDL.LU R6, [R1+0x528] ;  /* 0x0005280001067983 */ /* 0x002f240000300800 */
[----:B------:R-:W4:Y:S01]  /*5ee90*/  LDL.LU R7, [R1+0x52c] ;  /* 0x00052c0001077983 */ /* 0x000f220000300800 */
[----:B------:R0:W-:Y:S04]  /*5eea0*/  STL.64 [R1+0x2b48], R16 ;  /* 0x002b481001007387 */ /* 0x0001e80000100a00 */
[----:B0-----:R-:W2:Y:S01]  /*5eeb0*/  LDL.LU R16, [R1+0x500] ;  /* 0x0005000001107983 */ /* 0x001ea20000300800 */
[----:B------:R-:W2:Y:S02]  /*5eec0*/  LDL.LU R17, [R1+0x504] ;  /* 0x0005040001117983 */ /* 0x000ea40000300800 */
[----:B------:R-:W3:Y:S02]  /*5eed0*/  LDL.LU R18, [R1+0x508] ;  /* 0x0005080001127983 */ /* 0x000ee40000300800 */
[----:B------:R-:W3:Y:S01]  /*5eee0*/  LDL.LU R19, [R1+0x50c] ;  /* 0x00050c0001137983 */ /* 0x000ee20000300800 */
[----:B------:R-:W-:Y:S01]  /*5eef0*/  MOV R25, R14 ;  /* 0x0000000e00197202 */ /* 0x000fe20000000f00 */
[----:B------:R-:W-:Y:S01]  /*5ef00*/  IMAD.MOV.U32 R24, RZ, RZ, R15 ;  /* 0x000000ffff187224 */ /* 0x000fe200078e000f */
[----:B---3--:R-:W-:Y:S01]  /*5ef10*/  STL.64 [R1+0x2b60], R18 ;  /* 0x002b601201007387 */ /* 0x008fe20000100a00 */
[----:B--2---:R0:W-:Y:S03]  /*5ef20*/  STL.64 [R1+0x2b58], R16 ;  /* 0x002b581001007387 */ /* 0x0041e60000100a00 */
[----:B0-----:R-:W2:Y:S01]  /*5ef30*/  LDL.LU R16, [R1+0x510] ;  /* 0x0005100001107983 */ /* 0x001ea20000300800 */
[----:B------:R-:W2:Y:S02]  /*5ef40*/  LDL.LU R17, [R1+0x514] ;  /* 0x0005140001117983 */ /* 0x000ea40000300800 */
[----:B------:R-:W2:Y:S02]  /*5ef50*/  LDL.LU R18, [R1+0x518] ;  /* 0x0005180001127983 */ /* 0x000ea40000300800 */
[----:B------:R-:W2:Y:S01]  /*5ef60*/  LDL.LU R19, [R1+0x51c] ;  /* 0x00051c0001137983 */ /* 0x000ea20000300800 */
[----:B------:R0:W-:Y:S04]  /*5ef70*/  STL.64 [R1+0x2b10], R12 ;  /* 0x002b100c01007387 */ /* 0x0001e80000100a00 */
        /* <DEDUP_REMOVED lines=17> */
[----:B------:R-:W3:Y:S01]  /*5f090*/  LDL.LU R4, [R1+0x390] ;  /* 0x0003900001047983 */ /* 0x000ee20000300800 */
[----:B------:R0:W-:Y:S02]  /*5f0a0*/  STL.64 [R1+0x100], R20 ;  /* 0x0001001401007387 */ /* 0x0001e40000100a00 */
[----:B------:R1:W-:Y:S02]  /*5f0b0*/  STL.64 [R1+0x108], R22 ;  /* 0x0001081601007387 */ /* 0x0003e40000100a00 */
[----:B------:R-:W3:Y:S01]  /*5f0c0*/  LDL.LU R5, [R1+0x394] ;  /* 0x0003940001057983 */ /* 0x000ee20000300800 */
[----:B------:R-:W4:Y:S01]  /*5f0d0*/  LDL.LU R6, [R1+0x398] ;  /* 0x0003980001067983 */ /* 0x000f220000300800 */
[----:B------:R-:W4:Y:S03]  /*5f0e0*/  LDL.LU R7, [R1+0x39c] ;  /* 0x00039c0001077983 */ /* 0x000f260000300800 */
[----:B0-----:R-:W2:Y:S01]  /*5f0f0*/  LDL.LU R20, [R1+0x3b0] ;  /* 0x0003b00001147983 */ /* 0x001ea20000300800 */
[----:B------:R-:W2:Y:S02]  /*5f100*/  LDL.LU R21, [R1+0x3b4] ;  /* 0x0003b40001157983 */ /* 0x000ea40000300800 */
[----:B-1----:R-:W2:Y:S02]  /*5f110*/  LDL.LU R22, [R1+0x3b8] ;  /* 0x0003b80001167983 */ /* 0x002ea40000300800 */
[----:B------:R-:W2:Y:S02]  /*5f120*/  LDL.LU R23, [R1+0x3bc] ;  /* 0x0003bc0001177983 */ /* 0x000ea40000300800 */
[----:B--2---:R-:W-:Y:S01]  /*5f130*/  STL.64 [R1+0x2a88], R22 ;  /* 0x002a881601007387 */ /* 0x004fe20000100a00 */
[----:B------:R0:W-:Y:S02]  /*5f140*/  STL.64 [R1+0x2a80], R20 ;  /* 0x002a801401007387 */ /* 0x0001e40000100a00 */
[----:B0-----:R-:W-:-:S02]  /*5f150*/  IMAD.MOV.U32 R20, RZ, RZ, R26 ;  /* 0x000000ffff147224 */ /* 0x001fc400078e001a */
[C---:B------:R-:W-:Y:S01]  /*5f160*/  HMMA.16816.F32 R24, R8.reuse, R24, R16 ;  /* 0x000000180818723c */ /* 0x040fe20000001810 */
[----:B----4-:R-:W-:Y:S01]  /*5f170*/  STL.64 [R1+0x2a60], R6 ;  /* 0x002a600601007387 */ /* 0x010fe20000100a00 */
[----:B---3--:R0:W-:Y:S03]  /*5f180*/  STL.64 [R1+0x2a58], R4 ;  /* 0x002a580401007387 */ /* 0x0081e60000100a00 */
[----:B0-----:R-:W2:Y:S01]  /*5f190*/  LDL.64 R4, [R1+0x50] ;  /* 0x0000500001047983 */ /* 0x001ea20000100a00 */
[----:B------:R-:W3:Y:S02]  /*5f1a0*/  LDL.LU.64 R18, [R1+0x2b60] ;  /* 0x002b600001127983 */ /* 0x000ee40000300a00 */
[----:B------:R-:W3:Y:S11]  /*5f1b0*/  LDL.LU.64 R16, [R1+0x2b58] ;  /* 0x002b580001107983 */ /* 0x000ef60000300a00 */
[----:B------:R-:W-:Y:S04]  /*5f1c0*/  @!UPT UIADD3 URZ, URZ, URZ, URZ ;  /* 0x0000003f3f3ff290 */ /* 0x000fe8000fffe03f */
[----:B------:R0:W-:Y:S01]  /*5f1d0*/  STL.64 [R1+0xf0], R24 ;  /* 0x0000f01801007387 */ /* 0x0001e20000100a00 */
[----:B------:R-:W-:Y:S03]  /*5f1e0*/  STL.64 [R1+0xf8], R26 ;  /* 0x0000f81a01007387 */ /* 0x000fe60000100a00 */
[----:B0-----:R-:W3:Y:S02]  /*5f1f0*/  LDL.LU.64 R24, [R1+0x2b50] ;  /* 0x002b500001187983 */ /* 0x001ee40000300a00 */
[C---:B---3--:R-:W-:Y:S11]  /*5f200*/  HMMA.16816.F32 R16, R8.reuse, R24, R16 ;  /* 0x000000180810723c */ /* 0x048ff60000001810 */
[----:B------:R-:W-:Y:S11]  /*5f210*/  @!UPT UIADD3 URZ, URZ, URZ, URZ ;  /* 0x0000003f3f3ff290 */ /* 0x000ff6000fffe03f */
[----:B------:R-:W-:Y:S01]  /*5f220*/  @!UPT UIADD3 URZ, URZ, URZ, URZ ;  /* 0x0000003f3f3ff290 */ /* 0x000fe2000fffe03f */
[----:B------:R0:W-:Y:S01]  /*5f230*/  STL.64 [R1+0xe0], R16 ;  /* 0x0000e01001007387 */ /* 0x0001e20000100a00 */
[----:B------:R-:W-:Y:S03]  /*5f240*/  STL.64 [R1+0xe8], R18 ;  /* 0x0000e81201007387 */ /* 0x000fe60000100a00 */
[----:B0-----:R-:W3:Y:S01]  /*5f250*/  LDL.LU.64 R16, [R1+0x2b48] ;  /* 0x002b480001107983 */ /* 0x001ee20000300a00 */
[----:B------:R0:W-:Y:S03]  /*5f260*/  STL.64 [R1+0x2ae8], R24 ;  /* 0x002ae81801007387 */ /* 0x0001e60000100a00 */
[----:B0-----:R-:W4:Y:S01]  /*5f270*/  LDL.LU R24, [R1+0x3e0] ;  /* 0x0003e00001187983 */ /* 0x001f220000300800 */
[----:B------:R-:W4:Y:S02]  /*5f280*/  LDL.LU R25, [R1+0x3e4] ;  /* 0x0003e40001197983 */ /* 0x000f240000300800 */
[----:B------:R-:W4:Y:S02]  /*5f290*/  LDL.LU R26, [R1+0x3e8] ;  /* 0x0003e800011a7983 */ /* 0x000f240000300800 */
[----:B------:R-:W4:Y:S01]  /*5f2a0*/  LDL.LU R27, [R1+0x3ec] ;  /* 0x0003ec00011b7983 */ /* 0x000f220000300800 */
[C---:B---3--:R-:W-:Y:S01]  /*5f2b0*/  HMMA.16816.F32 R16, R8.reuse, R16, R12 ;  /* 0x000000100810723c */ /* 0x048fe2000000180c */
[----:B------:R-:W3:Y:S01]  /*5f2c0*/  LDL.LU.64 R14, [R1+0x2b40] ;  /* 0x002b4000010e7983 */ /* 0x000ee20000300a00 */
[----:B------:R-:W3:Y:S11]  /*5f2d0*/  LDL.LU.64 R12, [R1+0x2b38] ;  /* 0x002b3800010c7983 */ /* 0x000ef60000300a00 */
[----:B------:R-:W-:Y:S10]  /*5f2e0*/  @!UPT UIADD3 URZ, URZ, URZ, URZ ;  /* 0x0000003f3f3ff290 */ /* 0x000ff4000fffe03f */
[----:B------:R0:W-:Y:S01]  /*5f2f0*/  STL.64 [R1+0xd0], R16 ;  /* 0x0000d01001007387 */ /* 0x0001e20000100a00 */
[----:B------:R3:W-:Y:S03]  /*5f300*/  STL.64 [R1+0xd8], R18 ;  /* 0x0000d81201007387 */ /* 0x0007e60000100a00 */
[----:B0-----:R-:W3:Y:S02]  /*5f310*/  LDL.LU.64 R16, [R1+0x2b30] ;  /* 0x002b300001107983 */ /* 0x001ee40000300a00 */
[----:B---3--:R-:W-:Y:S02]  /*5f320*/  HMMA.16816.F32 R16, R8, R16, R12 ;  /* 0x000000100810723c */ /* 0x008fe4000000180c */
[----:B------:R-:W3:Y:S01]  /*5f330*/  LDL.LU.64 R14, [R1+0x2b28] ;  /* 0x002b2800010e7983 */ /* 0x000ee20000300a00 */
[----:B------:R-:W3:Y:S11]  /*5f340*/  LDL.LU.64 R12, [R1+0x2b20] ;  /* 0x002b2000010c7983 */ /* 0x000ef60000300a00 */
[----:B------:R-:W-:Y:S09]  /*5f350*/  @!UPT UIADD3 URZ, URZ, URZ, URZ ;  /* 0x0000003f3f3ff290 */ /* 0x000ff2000fffe03f */
[----:B------:R0:W-:Y:S01]  /*5f360*/  STL.64 [R1+0x1a0], R16 ;  /* 0x0001a01001007387 */ /* 0x0001e20000100a00 */
[----:B------:R-:W-:Y:S03]  /*5f370*/  STL.64 [R1+0x1a8], R18 ;  /* 0x0001a81201007387 */ /* 0x000fe60000100a00 */
[----:B0-----:R-:W3:Y:S01]  /*5f380*/  LDL.LU.64 R16, [R1+0x2b18] ;  /* 0x002b180001107983 */ /* 0x001ee20000300a00 */
[----:B------:R-:W-:-:S07]  /*5f390*/  MOV R21, R0 ;  /* 0x0000000000157202 */ /* 0x000fce0000000f00 */
[C---:B----4-:R-:W-:Y:S08]  /*5f3a0*/  HMMA.16816.F32 R24, R8.reuse, R20, R24 ;  /* 0x000000140818723c */ /* 0x050ff00000001818 */
[----:B---3--:R-:W-:Y:S01]  /*5f3b0*/  HMMA.16816.F32 R12, R8, R16, R12 ;  /* 0x00000010080c723c */ /* 0x008fe2000000180c */
[----:B------:R-:W-:Y:S01]  /*5f3c0*/  IMAD.MOV.U32 R6, RZ, RZ, R16 ;  /* 0x000000ffff067224 */ /* 0x000fe200078e0010 */
[----:B------:R-:W-:Y:S11]  /*5f3d0*/  MOV R0, R17 ;  /* 0x0000001100007202 */ /* 0x000ff60000000f00 */
[----:B------:R-:W-:Y:S10]  /*5f3e0*/  @!UPT UIADD3 URZ, URZ, URZ, URZ ;  /* 0x0000003f3f3ff290 */ /* 0x000ff4000fffe03f */
[----:B------:R0:W-:Y:S01]  /*5f3f0*/  STL.64 [R1+0x2c0], R12 ;  /* 0x0002c00c01007387 */ /* 0x0001e20000100a00 */
[----:B------:R-:W-:Y:S03]  /*5f400*/  STL.64 [R1+0x2c8], R14 ;  /* 0x0002c80e01007387 */ /* 0x000fe60000100a00 */
[----:B0-----:R-:W3:Y:S01]  /*5f410*/  LDL.LU.64 R12, [R1+0x2b10] ;  /* 0x002b1000010c7983 */ /* 0x001ee20000300a00 */
[----:B------:R-:W2:Y:S02]  /*5f420*/  LDL.LU.64 R18, [R1+0x2b08] ;  /* 0x002b080001127983 */ /* 0x000ea40000300a00 */
[----:B------:R-:W2:Y:S02]  /*5f430*/  LDL.LU.64 R16, [R1+0x2b00] ;  /* 0x002b000001107983 */ /* 0x000ea40000300a00 */
[----:B------:R0:W-:Y:S01]  /*5f440*/  STL.64 [R1+0x3e0], R24 ;  /* 0x0003e01801007387 */ /* 0x0001e20000100a00 */
[----:B------:R1:W-:Y:S04]  /*5f450*/  STL.64 [R1+0x3e8], R26 ;  /* 0x0003e81a01007387 */ /* 0x0003e80000100a00 */
[----:B0-----:R-:W4:Y:S01]  /*5f460*/  LDL.LU R24, [R1+0x440] ;  /* 0x0004400001187983 */ /* 0x001f220000300800 */
[----:B------:R-:W4:Y:S02]  /*5f470*/  LDL.LU R25, [R1+0x444] ;  /* 0x0004440001197983 */ /* 0x000f240000300800 */
[----:B-1----:R-:W2:Y:S02]  /*5f480*/  LDL.LU R26, [R1+0x448] ;  /* 0x00044800011a7983 */ /* 0x002ea40000300800 */
[----:B------:R-:W2:Y:S02]  /*5f490*/  LDL.LU R27, [R1+0x44c] ;  /* 0x00044c00011b7983 */ /* 0x000ea40000300800 */
[----:B--2---:R-:W-:Y:S01]  /*5f4a0*/  STL.64 [R1+0x2af8], R26 ;  /* 0x002af81a01007387 */ /* 0x004fe20000100a00 */
[----:B----4-:R0:W-:Y:S03]  /*5f4b0*/  STL.64 [R1+0x2af0], R24 ;  /* 0x002af01801007387 */ /* 0x0101e60000100a00 */
[----:B0-----:R-:W2:Y:S01]  /*5f4c0*/  LDL.LU R24, [R1+0x4b0] ;  /* 0x0004b00001187983 */ /* 0x001ea20000300800 */
[----:B------:R-:W2:Y:S02]  /*5f4d0*/  LDL.LU R25, [R1+0x4b4] ;  /* 0x0004b40001197983 */ /* 0x000ea40000300800 */
[----:B------:R-:W2:Y:S02]  /*5f4e0*/  LDL.LU R26, [R1+0x4b8] ;  /* 0x0004b800011a7983 */ /* 0x000ea40000300800 */
[----:B------:R-:W2:Y:S01]  /*5f4f0*/  LDL.LU R27, [R1+0x4bc] ;  /* 0x0004bc00011b7983 */ /* 0x000ea20000300800 */
[----:B------:R0:W-:Y:S02]  /*5f500*/  STL.64 [R1+0x2aa0], R20 ;  /* 0x002aa01401007387 */ /* 0x0001e40000100a00 */
[----:B0-----:R-:W-:Y:S01]  /*5f510*/  IMAD.MOV.U32 R20, RZ, RZ, R6 ;  /* 0x000000ffff147224 */ /* 0x001fe200078e0006 */
[----:B------:R-:W-:-:S05]  /*5f520*/  MOV R21, R0 ;  /* 0x0000000000157202 */ /* 0x000fca0000000f00 */
[----:B------:R0:W-:Y:S04]  /*5f530*/  STL.64 [R1+0x2ab8], R20 ;  /* 0x002ab81401007387 */ /* 0x0001e80000100a00 */
[----:B0-----:R-:W4:Y:S01]  /*5f540*/  LDL.LU R20, [R1+0x3d0] ;  /* 0x0003d00001147983 */ /* 0x001f220000300800 */
[----:B------:R-:W4:Y:S02]  /*5f550*/  LDL.LU R21, [R1+0x3d4] ;  /* 0x0003d40001157983 */ /* 0x000f240000300800 */
[----:B------:R-:W4:Y:S02]  /*5f560*/  LDL.LU R22, [R1+0x3d8] ;  /* 0x0003d80001167983 */ /* 0x000f240000300800 */
[----:B------:R-:W4:Y:S01]  /*5f570*/  LDL.LU R23, [R1+0x3dc] ;  /* 0x0003dc0001177983 */ /* 0x000f220000300800 */
[----:B---3--:R0:W-:Y:S01]  /*5f580*/  STL.64 [R1+0x2ac0], R12 ;  /* 0x002ac00c01007387 */ /* 0x0081e20000100a00 */
[----:B----4-:R-:W-:Y:S03]  /*5f590*/  HMMA.16816.F32 R8, R8, R12, R20 ;  /* 0x0000000c0808723c */ /* 0x010fe60000001814 */
[----:B0-----:R-:W3:Y:S11]  /*5f5a0*/  LDL.LU R12, [R1+0x410] ;  /* 0x00041000010c7983 */ /* 0x001ef60000300800 */
[----:B------:R-:W-:Y:S09]  /*5f5b0*/  @!UPT UIADD3 URZ, URZ, URZ, URZ ;  /* 0x0000003f3f3ff290 */ /* 0x000ff2000fffe03f */
[----:B------:R-:W-:Y:S01]  /*5f5c0*/  STL.64 [R1+0x3d0], R8 ;  /* 0x0003d00801007387 */ /* 0x000fe20000100a00 */
[----:B------:R-:W-:Y:S02]  /*5f5d0*/  STL.64 [R1+0x3d8], R10 ;  /* 0x0003d80a01007387 */ /* 0x000fe40000100a00 */
[----:B------:R-:W3:Y:S02]  /*5f5e0*/  LDL.LU R13, [R1+0x414] ;  /* 0x00041400010d7983 */ /* 0x000ee40000300800 */
[----:B------:R-:W4:Y:S01]  /*5f5f0*/  LDL.LU R14, [R1+0x418] ;  /* 0x00041800010e7983 */ /* 0x000f220000300800 */
[----:B------:R-:W4:Y:S04]  /*5f600*/  LDL.LU R15, [R1+0x41c] ;  /* 0x00041c00010f7983 */ /* 0x000f280000300800 */
[----:B----4-:R-:W-:Y:S01]  /*5f610*/  STL.64 [R1+0x2ad0], R14 ;  /* 0x002ad00e01007387 */ /* 0x010fe20000100a00 */
[----:B---3--:R0:W-:Y:S03]  /*5f620*/  STL.64 [R1+0x2ac8], R12 ;  /* 0x002ac80c01007387 */ /* 0x0081e60000100a00 */
[----:B0-----:R-:W3:Y:S04]  /*5f630*/  LDL.64 R12, [R1+0x10] ;  /* 0x00001000010c7983 */ /* 0x001ee80000100a00 */
[----:B---3--:R0:W-:Y:S04]  /*5f640*/  STL.64 [R1+0x2ae0], R12 ;  /* 0x002ae00c01007387 */ /* 0x0081e80000100a00 */
[----:B0-----:R-:W3:Y:S01]  /*5f650*/  LDL.LU R12, [R1+0x430] ;  /* 0x00043000010c7983 */ /* 0x001ee20000300800 */
[----:B------:R-:W3:Y:S02]  /*5f660*/  LDL.LU R13, [R1+0x434] ;  /* 0x00043400010d7983 */ /* 0x000ee40000300800 */
[----:B------:R-:W3:Y:S02]  /*5f670*/  LDL.LU R14, [R1+0x438] ;  /* 0x00043800010e7983 */ /* 0x000ee40000300800 */
[----:B------:R-:W3:Y:S01]  /*5f680*/  LDL.LU R15, [R1+0x43c] ;  /* 0x00043c00010f7983 */ /* 0x000ee20000300800 */
[----:B------:R-:W4:Y:S01]  /*5f690*/  LDL.64 R20, [R1+0x30] ;  /* 0x0000300001147983 */ /* 0x000f220000100a00 */
[C---:B--2---:R-:W-:Y:S03]  /*5f6a0*/  HMMA.16816.F32 R24, R16.reuse, R4, R24 ;  /* 0x000000041018723c */ /* 0x044fe60000001818 */
[----:B----4-:R0:W-:Y:S04]  /*5f6b0*/  STL.64 [R1+0x2ad8], R20 ;  /* 0x002ad81401007387 */ /* 0x0101e80000100a00 */
        /* <DEDUP_REMOVED lines=8> */
[----:B--2---:R-:W-:Y:S01]  /*5f740*/  STL.64 [R1+0x2a50], R10 ;  /* 0x002a500a01007387 */ /* 0x004fe20000100a00 */
[----:B----4-:R0:W-:Y:S03]  /*5f750*/  STL.64 [R1+0x2a48], R8 ;  /* 0x002a480801007387 */ /* 0x0101e60000100a00 */
[----:B0-----:R-:W2:Y:S01]  /*5f760*/  LDL.64 R8, [R1+0x40] ;  /* 0x0000400001087983 */ /* 0x001ea20000100a00 */
[----:B------:R-:W-:Y:S02]  /*5f770*/  STL.64 [R1+0x460], R24 ;  /* 0x0004601801007387 */ /* 0x000fe40000100a00 */
[----:B------:R0:W-:Y:S02]  /*5f780*/  STL.64 [R1+0x468], R26 ;  /* 0x0004681a01007387 */ /* 0x0001e40000100a00 */
[----:B0-----:R-:W2:Y:S01]  /*5f790*/  LDL.LU.64 R26, [R1+0x2af8] ;  /* 0x002af800011a7983 */ /* 0x001ea20000300a00 */
[----:B------:R-:W2:Y:S02]  /*5f7a0*/  LDL.LU.64 R24, [R1+0x2af0] ;  /* 0x002af00001187983 */ /* 0x000ea40000300a00 */
[C---:B--2---:R-:W-:Y:S11]  /*5f7b0*/  HMMA.16816.F32 R24, R16.reuse, R8, R24 ;  /* 0x000000081018723c */ /* 0x044ff60000001818 */
[----:B------:R-:W-:Y:S11]  /*5f7c0*/  @!UPT UIADD3 URZ, URZ, URZ, URZ ;  /* 0x0000003f3f3ff290 */ /* 0x000ff6000fffe03f */
[----:B------:R-:W-:Y:S01]  /*5f7d0*/  @!UPT UIADD3 URZ, URZ, URZ, URZ ;  /* 0x0000003f3f3ff290 */ /* 0x000fe2000fffe03f */
[----:B------:R0:W-:Y:S01]  /*5f7e0*/  STL.64 [R1+0x450], R24 ;  /* 0x0004501801007387 */ /* 0x0001e20000100a00 */
[----:B------:R-:W-:Y:S03]  /*5f7f0*/  STL.64 [R1+0x458], R26 ;  /* 0x0004581a01007387 */ /* 0x000fe60000100a00 */
[----:B0-----:R-:W3:Y:S01]  /*5f800*/  LDL.LU.64 R24, [R1+0x2ae8] ;  /* 0x002ae80001187983 */ /* 0x001ee20000300a00 */
[----:B------:R0:W-:Y:S03]  /*5f810*/  STL.64 [R1+0x2a68], R8 ;  /* 0x002a680801007387 */ /* 0x0001e60000100a00 */
        /* <DEDUP_REMOVED lines=15> */
[----:B------:R-:W2:Y:S02]  /*5f910*/  LDL.LU R10, [R1+0x408] ;  /* 0x00040800010a7983 */ /* 0x000ea40000300800 */
[----:B------:R-:W2:Y:S11]  /*5f920*/  LDL.LU R11, [R1+0x40c] ;  /* 0x00040c00010b7983 */ /* 0x000eb60000300800 */
[----:B------:R-:W-:Y:S02]  /*5f930*/  @!UPT UIADD3 URZ, URZ, URZ, URZ ;  /* 0x0000003f3f3ff290 */ /* 0x000fe4000fffe03f */
[----:B------:R0:W-:Y:S01]  /*5f940*/  STL.64 [R1+0x440], R12 ;  /* 0x0004400c01007387 */ /* 0x0001e20000100a00 */
[----:B------:R-:W-:Y:S03]  /*5f950*/  STL.64 [R1+0x448], R14 ;  /* 0x0004480e01007387 */ /* 0x000fe60000100a00 */
[----:B0-----:R-:W3:Y:S02]  /*5f960*/  LDL.LU.64 R12, [R1+0x2ae0] ;  /* 0x002ae000010c7983 */ /* 0x001ee40000300a00 */
[C---:B---3--:R-:W-:Y:S01]  /*5f970*/  HMMA.16816.F32 R20, R16.reuse, R12, R20 ;  /* 0x0000000c1014723c */ /* 0x048fe20000001814 */
[----:B------:R-:W-:Y:S01]  /*5f980*/  IMAD.MOV.U32 R6, RZ, RZ, R12 ;  /* 0x000000ffff067224 */ /* 0x000fe200078e000c */
[----:B------:R-:W-:Y:S11]  /*5f990*/  MOV R0, R13 ;  /* 0x0000000d00007202 */ /* 0x000ff60000000f00 */
[----:B------:R-:W-:Y:S10]  /*5f9a0*/  @!UPT UIADD3 URZ, URZ, URZ, URZ ;  /* 0x0000003f3f3ff290 */ /* 0x000ff4000fffe03f */
[----:B------:R0:W-:Y:S01]  /*5f9b0*/  STL.64 [R1+0x430], R20 ;  /* 0x0004301401007387 */ /* 0x0001e20000100a00 */
[----:B------:R-:W-:Y:S03]  /*5f9c0*/  STL.64 [R1+0x438], R22 ;  /* 0x0004381601007387 */ /* 0x000fe60000100a00 */
[----:B0-----:R-:W3:Y:S01]  /*5f9d0*/  LDL.LU.64 R20, [R1+0x2ad8] ;  /* 0x002ad80001147983 */ /* 0x001ee20000300a00 */
[----:B------:R-:W3:Y:S02]  /*5f9e0*/  LDL.LU.64 R14, [R1+0x2ad0] ;  /* 0x002ad000010e7983 */ /* 0x000ee40000300a00 */
[----:B------:R-:W3:Y:S02]  /*5f9f0*/  LDL.LU.64 R12, [R1+0x2ac8] ;  /* 0x002ac800010c7983 */ /* 0x000ee40000300a00 */
[C---:B---3--:R-:W-:Y:S01]  /*5fa00*/  HMMA.16816.F32 R12, R16.reuse, R20, R12 ;  /* 0x00000014100c723c */ /* 0x048fe2000000180c */
[----:B------:R-:W-:Y:S11]  /*5fa10*/  IMAD.MOV.U32 R26, RZ, RZ, R20 ;  /* 0x000000ffff1a7224 */ /* 0x000ff600078e0014 */
[----:B------:R-:W-:Y:S11]  /*5fa20*/  @!UPT UIADD3 URZ, URZ, URZ, URZ ;  /* 0x0000003f3f3ff290 */ /* 0x000ff6000fffe03f */
[----:B------:R0:W-:Y:S01]  /*5fa30*/  STL.64 [R1+0x420], R12 ;  /* 0x0004200c01007387 */ /* 0x0001e20000100a00 */
[----:B------:R1:W-:Y:S03]  /*5fa40*/  STL.64 [R1+0x428], R14 ;  /* 0x0004280e01007387 */ /* 0x0003e60000100a00 */
[----:B0-----:R-:W3:Y:S01]  /*5fa50*/  LDL.LU.64 R12, [R1+0x2ac0] ;  /* 0x002ac000010c7983 */ /* 0x001ee20000300a00 */
[----:B-1----:R-:W-:Y:S02]  /*5fa60*/  MOV R15, R21 ;  /* 0x00000015000f7202 */ /* 0x002fe40000000f00 */
        /* <DEDUP_REMOVED lines=14> */
[----:B0-----:R-:W3:Y:S01]  /*5fb50*/  LDL.LU.64 R22, [R1+0x2a88] ;  /* 0x002a880001167983 */ /* 0x001ee20000300a00 */
[----:B------:R-:W3:Y:S02]  /*5fb60*/  LDL.LU.64 R20, [R1+0x2a80] ;  /* 0x002a800001147983 */ /* 0x000ee40000300a00 */
[----:B---3--:R-:W-:Y:S01]  /*5fb70*/  HMMA.16816.F32 R16, R16, R12, R20 ;  /* 0x0000000c1010723c */ /* 0x008fe20000001814 */
[----:B------:R-:W2:Y:S01]  /*5fb80*/  LDL.LU.64 R22, [R1+0x2a78] ;  /* 0x002a780001167983 */ /* 0x000ea20000300a00 */
[----:B------:R-:W2:Y:S02]  /*5fb90*/  LDL.LU.64 R20, [R1+0x2a70] ;  /* 0x002a700001147983 */ /* 0x000ea40000300a00 */
[----:B------:R-:W-:Y:S02]  /*5fba0*/  STL.64 [R1+0x2a10], R12 ;  /* 0x002a100c01007387 */ /* 0x000fe40000100a00 */
[----:B------:R-:W-:Y:S11]  /*5fbb0*/  IMAD.MOV.U32 R14, RZ, RZ, R4 ;  /* 0x000000ffff0e7224 */ /* 0x000ff600078e0004 */
[----:B------:R-:W-:Y:S06]  /*5fbc0*/  @!UPT UIADD3 URZ, URZ, URZ, URZ ;  /* 0x0000003f3f3ff290 */ /* 0x000fec000fffe03f */
[----:B------:R0:W-:Y:S01]  /*5fbd0*/  STL.64 [R1+0x3c0], R16 ;  /* 0x0003c01001007387 */ /* 0x0001e20000100a00 */
[----:B------:R-:W-:Y:S02]  /*5fbe0*/  STL.64 [R1+0x3c8], R18 ;  /* 0x0003c81201007387 */ /* 0x000fe40000100a00 */
[----:B0-----:R-:W-:Y:S01]  /*5fbf0*/  IMAD.MOV.U32 R16, RZ, RZ, R6 ;  /* 0x000000ffff107224 */ /* 0x001fe200078e0006 */
[----:B------:R-:W-:Y:S01]  /*5fc00*/  MOV R17, R0 ;  /* 0x0000000000117202 */ /* 0x000fe20000000f00 */
[----:B------:R-:W-:Y:S01]  /*5fc10*/  MOV R0, R5 ;  /* 0x0000000500007202 */ /* 0x000fe20000000f00 */
[C---:B--2---:R-:W-:Y:S11]  /*5fc20*/  HMMA.16816.F32 R8, R20.reuse, R4, R8 ;  /* 0x000000041408723c */ /* 0x044ff60000001808 */
[----:B------:R-:W-:Y:S11]  /*5fc30*/  @!UPT UIADD3 URZ, URZ, URZ, URZ ;  /* 0x0000003f3f3ff290 */ /* 0x000ff6000fffe03f */
[----:B------:R-:W-:Y:S01]  /*5fc40*/  @!UPT UIADD3 URZ, URZ, URZ, URZ ;  /* 0x0000003f3f3ff290 */ /* 0x000fe2000fffe03f */
[----:B------:R0:W-:Y:S01]  /*5fc50*/  STL.64 [R1+0x3b0], R8 ;  /* 0x0003b00801007387 */ /* 0x0001e20000100a00 */
[----:B------:R1:W-:Y:S03]  /*5fc60*/  STL.64 [R1+0x3b8], R10 ;  /* 0x0003b80a01007387 */ /* 0x0003e60000100a00 */
[----:B0-----:R-:W2:Y:S01]  /*5fc70*/  LDL.LU.64 R8, [R1+0x2a68] ;  /* 0x002a680001087983 */ /* 0x001ea20000300a00 */
[----:B------:R-:W2:Y:S02]  /*5fc80*/  LDL.LU.64 R6, [R1+0x2a60] ;  /* 0x002a600001067983 */ /* 0x000ea40000300a00 */
[----:B------:R-:W2:Y:S02]  /*5fc90*/  LDL.LU.64 R4, [R1+0x2a58] ;  /* 0x002a580001047983 */ /* 0x000ea40000300a00 */
[C---:B--2---:R-:W-:Y:S11]  /*5fca0*/  HMMA.16816.F32 R4, R20.reuse, R8, R4 ;  /* 0x000000081404723c */ /* 0x044ff60000001804 */
[----:B------:R-:W-:Y:S11]  /*5fcb0*/  @!UPT UIADD3 URZ, URZ, URZ, URZ ;  /* 0x0000003f3f3ff290 */ /* 0x000ff6000fffe03f */
[----:B------:R-:W-:Y:S01]  /*5fcc0*/  @!UPT UIADD3 URZ, URZ, URZ, URZ ;  /* 0x0000003f3f3ff290 */ /* 0x000fe2000fffe03f */
[----:B------:R0:W-:Y:S01]  /*5fcd0*/  STL.64 [R1+0x3a0], R4 ;  /* 0x0003a00401007387 */ /* 0x0001e20000100a00 */
[----:B------:R-:W-:Y:S02]  /*5fce0*/  STL.64 [R1+0x3a8], R6 ;  /* 0x0003a80601007387 */ /* 0x000fe40000100a00 */
[----:B-1----:R-:W2:Y:S02]  /*5fcf0*/  LDL.LU.64 R10, [R1+0x2a50] ;  /* 0x002a5000010a7983 */ /* 0x002ea40000300a00 */
[----:B0-----:R-:W-:Y:S01]  /*5fd00*/  IMAD.MOV.U32 R5, RZ, RZ, R8 ;  /* 0x000000ffff057224 */ /* 0x001fe200078e0008 */
[----:B------:R-:W-:Y:S02]  /*5fd10*/  MOV R4, R9 ;  /* 0x0000000900047202 */ /* 0x000fe40000000f00 */
[----:B------:R-:W2:Y:S01]  /*5fd20*/  LDL.LU.64 R8, [R1+0x2a48] ;  /* 0x002a480001087983 */ /* 0x000ea20000300a00 */
[----:B------:R0:W-:Y:S01]  /*5fd30*/  STL.64 [R1+0x29c8], R24 ;  /* 0x0029c81801007387 */ /* 0x0001e20000100a00 */
[----:B--2---:R-:W-:Y:S07]  /*5fd40*/  HMMA.16816.F32 R8, R20, R24, R8 ;  /* 0x000000181408723c */ /* 0x004fee0000001808 */
[----:B0-----:R-:W-:Y:S01]  /*5fd50*/  MOV R25, R4 ;  /* 0x0000000400197202 */ /* 0x001fe20000000f00 */
[----:B------:R-:W-:Y:S11]  /*5fd60*/  IMAD.MOV.U32 R24, RZ, RZ, R5 ;  /* 0x000000ffff187224 */ /* 0x000ff600078e0005 */
[----:B------:R-:W-:Y:S04]  /*5fd70*/  @!UPT UIADD3 URZ, URZ, URZ, URZ ;  /* 0x0000003f3f3ff290 */ /* 0x000fe8000fffe03f */
[----:B------:R0:W-:Y:S01]  /*5fd80*/  STL.64 [R1+0x390], R8 ;  /* 0x0003900801007387 */ /* 0x0001e20000100a00 */
[----:B------:R1:W-:Y:S03]  /*5fd90*/  STL.64 [R1+0x398], R10 ;  /* 0x0003980a01007387 */ /* 0x0003e60000100a00 */
[----:B0-----:R-:W2:Y:S01]  /*5fda0*/  LDL.LU R8, [R1+0x2b0] ;  /* 0x0002b00001087983 */ /* 0x001ea20000300800 */
[----:B------:R-:W2:Y:S02]  /*5fdb0*/  LDL.LU R9, [R1+0x2b4] ;  /* 0x0002b40001097983 */ /* 0x000ea40000300800 */
[----:B-1----:R-:W3:Y:S02]  /*5fdc0*/  LDL.LU R10, [R1+0x2b8] ;  /* 0x0002b800010a7983 */ /* 0x002ee40000300800 */
[----:B------:R-:W3:Y:S01]  /*5fdd0*/  LDL.LU R11, [R1+0x2bc] ;  /* 0x0002bc00010b7983 */ /* 0x000ee20000300800 */
[----:B------:R-:W4:Y:S01]  /*5fde0*/  LDL.LU R4, [R1+0x340] ;  /* 0x0003400001047983 */ /* 0x000f220000300800 */
[----:B------:R-:W4:Y:S02]  /*5fdf0*/  LDL.LU R5, [R1+0x344] ;  /* 0x0003440001057983 */ /* 0x000f240000300800 */
[----:B------:R-:W2:Y:S02]  /*5fe00*/  LDL.LU R6, [R1+0x348] ;  /* 0x0003480001067983 */ /* 0x000ea40000300800 */
[----:B------:R-:W2:Y:S02]  /*5fe10*/  LDL.LU R7, [R1+0x34c] ;  /* 0x00034c0001077983 */ /* 0x000ea40000300800 */
[----:B--2---:R-:W-:Y:S01]  /*5fe20*/  STL.64 [R1+0x2a30], R6 ;  /* 0x002a300601007387 */ /* 0x004fe20000100a00 */
[----:B----4-:R0:W-:Y:S02]  /*5fe30*/  STL.64 [R1+0x2a28], R4 ;  /* 0x002a280401007387 */ /* 0x0101e40000100a00 */
[----:B0-----:R-:W-:Y:S01]  /*5fe40*/  IMAD.MOV.U32 R4, RZ, RZ, R26 ;  /* 0x000000ffff047224 */ /* 0x001fe200078e001a */
[----:B------:R-:W-:-:S05]  /*5fe50*/  MOV R5, R15 ;  /* 0x0000000f00057202 */ /* 0x000fca0000000f00 */
[----:B------:R0:W-:Y:S04]  /*5fe60*/  STL.64 [R1+0x2a40], R4 ;  /* 0x002a400401007387 */ /* 0x0001e80000100a00 */
[----:B0-----:R-:W2:Y:S01]  /*5fe70*/  LDL.LU R4, [R1+0x360] ;  /* 0x0003600001047983 */ /* 0x001ea20000300800 */
[----:B------:R-:W2:Y:S02]  /*5fe80*/  LDL.LU R5, [R1+0x364] ;  /* 0x0003640001057983 */ /* 0x000ea40000300800 */
[----:B------:R-:W2:Y:S02]  /*5fe90*/  LDL.LU R6, [R1+0x368] ;  /* 0x0003680001067983 */ /* 0x000ea40000300800 */
[----:B------:R-:W2:Y:S01]  /*5fea0*/  LDL.LU R7, [R1+0x36c] ;  /* 0x00036c0001077983 */ /* 0x000ea20000300800 */
[----:B---3--:R-:W-:Y:S01]  /*5feb0*/  STL.64 [R1+0x2a20], R10 ;  /* 0x002a200a01007387 */ /* 0x008fe20000100a00 */
[----:B------:R0:W-:Y:S03]  /*5fec0*/  STL.64 [R1+0x2a18], R8 ;  /* 0x002a180801007387 */ /* 0x0001e60000100a00 */
[----:B0-----:R-:W3:Y:S01]  /*5fed0*/  LDL.64 R8, [R1] ;  /* 0x0000000001087983 */ /* 0x001ee20000100a00 */
[----:B--2---:R-:W-:Y:S03]  /*5fee0*/  HMMA.16816.F32 R4, R20, R16, R4 ;  /* 0x000000101404723c */ /* 0x004fe60000001804 */
[----:B---3--:R0:W-:Y:S04]  /*5fef0*/  STL.64 [R1+0x2a38], R8 ;  /* 0x002a380801007387 */ /* 0x0081e80000100a00 */
[----:B0-----:R-:W2:Y:S01]  /*5ff00*/  LDL.LU R8, [R1+0x350] ;  /* 0x0003500001087983 */ /* 0x001ea20000300800 */
[----:B------:R-:W2:Y:S02]  /*5ff10*/  LDL.LU R9, [R1+0x354] ;  /* 0x0003540001097983 */ /* 0x000ea40000300800 */
[----:B------:R-:W2:Y:S02]  /*5ff20*/  LDL.LU R10, [R1+0x358] ;  /* 0x00035800010a7983 */ /* 0x000ea40000300800 */
[----:B------:R-:W2:Y:S01]  /*5ff30*/  LDL.LU R11, [R1+0x35c] ;  /* 0x00035c00010b7983 */ /* 0x000ea20000300800 */
[----:B------:R-:W3:Y:S01]  /*5ff40*/  LDL.64 R12, [R1+0x70] ;  /* 0x00007000010c7983 */ /* 0x000ee20000100a00 */
        /* <DEDUP_REMOVED lines=8> */
[----:B------:R0:W-:Y:S01]  /*5ffd0*/  STL.64 [R1+0x370], R4 ;  /* 0x0003700401007387 */ /* 0x0001e20000100a00 */
[----:B------:R-:W-:Y:S03]  /*5ffe0*/  STL.64 [R1+0x378], R6 ;  /* 0x0003780601007387 */ /* 0x000fe60000100a00 */
[----:B0-----:R-:W2:Y:S01]  /*5fff0*/  LDL.LU.64 R4, [R1+0x2a40] ;  /* 0x002a400001047983 */ /* 0x001ea20000300a00 */
        /* <DEDUP_REMOVED lines=17> */
[----:B------:R-:W2:Y:S01]  /*60110*/  LDL.LU R19, [R1+0x29c] ;  /* 0x00029c0001137983 */ /* 0x000ea20000300800 */
[----:B------:R-:W2:Y:S11]  /*60120*/  LDL.LU.64 R8, [R1+0x2a38] ;  /* 0x002a380001087983 */ /* 0x000eb60000300a00 */
[----:B------:R-:W-:Y:S01]  /*60130*/  @!UPT UIADD3 URZ, URZ, URZ, URZ ;  /* 0x0000003f3f3ff290 */ /* 0x000fe2000fffe03f */
[----:B------:R-:W-:Y:S02]  /*60140*/  STL.64 [R1+0x360], R4 ;  /* 0x0003600401007387 */ /* 0x000fe40000100a00 */
[----:B------:R0:W-:Y:S02]  /*60150*/  STL.64 [R1+0x368], R6 ;  /* 0x0003680601007387 */ /* 0x0001e40000100a00 */
[----:B0-----:R-:W2:Y:S01]  /*60160*/  LDL.LU.64 R6, [R1+0x2a30] ;  /* 0x002a300001067983 */ /* 0x001ea20000300a00 */
[----:B------:R-:W2:Y:S02]  /*60170*/  LDL.LU.64 R4, [R1+0x2a28] ;  /* 0x002a280001047983 */ /* 0x000ea40000300a00 */
[C---:B--2---:R-:W-:Y:S01]  /*60180*/  HMMA.16816.F32 R4, R20.reuse, R8, R4 ;  /* 0x000000081404723c */ /* 0x044fe20000001804 */
[----:B------:R-:W-:Y:S11]  /*60190*/  MOV R0, R9 ;  /* 0x0000000900007202 */ /* 0x000ff60000000f00 */
[----:B------:R-:W-:Y:S11]  /*601a0*/  @!UPT UIADD3 URZ, URZ, URZ, URZ ;  /* 0x0000003f3f3ff290 */ /* 0x000ff6000fffe03f */
[----:B------:R0:W-:Y:S01]  /*601b0*/  STL.64 [R1+0x350], R4 ;  /* 0x0003500401007387 */ /* 0x0001e20000100a00 */
[----:B------:R-:W-:Y:S02]  /*601c0*/  STL.64 [R1+0x358], R6 ;  /* 0x0003580601007387 */ /* 0x000fe40000100a00 */
[----:B------:R-:W2:Y:S02]  /*601d0*/  LDL.LU.64 R10, [R1+0x2a20] ;  /* 0x002a2000010a7983 */ /* 0x000ea40000300a00 */
[----:B0-----:R-:W-:Y:S02]  /*601e0*/  IMAD.MOV.U32 R5, RZ, RZ, R8 ;  /* 0x000000ffff057224 */ /* 0x001fe400078e0008 */
[----:B------:R-:W2:Y:S01]  /*601f0*/  LDL.LU.64 R8, [R1+0x2a18] ;  /* 0x002a180001087983 */ /* 0x000ea20000300a00 */
[----:B---3--:R-:W-:Y:S01]  /*60200*/  MOV R4, R13 ;  /* 0x0000000d00047202 */ /* 0x008fe20000000f00 */
[C---:B--2---:R-:W-:Y:S11]  /*60210*/  HMMA.16816.F32 R8, R20.reuse, R12, R8 ;  /* 0x0000000c1408723c */ /* 0x044ff60000001808 */
[----:B------:R-:W-:Y:S11]  /*60220*/  @!UPT UIADD3 URZ, URZ, URZ, URZ ;  /* 0x0000003f3f3ff290 */ /* 0x000ff6000fffe03f */
[----:B------:R-:W-:Y:S01]  /*60230*/  @!UPT UIADD3 URZ, URZ, URZ, URZ ;  /* 0x0000003f3f3ff290 */ /* 0x000fe2000fffe03f */
[----:B------:R0:W-:Y:S01]  /*60240*/  STL.64 [R1+0x340], R8 ;  /* 0x0003400801007387 */ /* 0x0001e20000100a00 */
[----:B------:R-:W-:Y:S02]  /*60250*/  STL.64 [R1+0x348], R10 ;  /* 0x0003480a01007387 */ /* 0x000fe40000100a00 */
[----:B0-----:R-:W-:Y:S02]  /*60260*/  IMAD.MOV.U32 R8, RZ, RZ, R12 ;  /* 0x000000ffff087224 */ /* 0x001fe400078e000c */
[----:B------:R-:W4:Y:S02]  /*60270*/  LDL.LU.64 R12, [R1+0x2a10] ;  /* 0x002a1000010c7983 */ /* 0x000f240000300a00 */
[----:B----4-:R-:W-:Y:S02]  /*60280*/  HMMA.16816.F32 R20, R20, R12, R24 ;  /* 0x0000000c1414723c */ /* 0x010fe40000001818 */
[----:B------:R-:W2:Y:S01]  /*60290*/  LDL.LU.64 R24, [R1+0x2a08] ;  /* 0x002a080001187983 */ /* 0x000ea20000300a00 */
[----:B------:R-:W2:Y:S02]  /*602a0*/  LDL.LU.64 R14, [R1+0x2a00] ;  /* 0x002a0000010e7983 */ /* 0x000ea40000300a00 */
[----:B------:R-:W2:Y:S11]  /*602b0*/  LDL.LU.64 R12, [R1+0x29f8] ;  /* 0x0029f800010c7983 */ /* 0x000eb60000300a00 */
[----:B------:R-:W-:Y:S07]  /*602c0*/  @!UPT UIADD3 URZ, URZ, URZ, URZ ;  /* 0x0000003f3f3ff290 */ /* 0x000fee000fffe03f */
[----:B------:R-:W-:Y:S01]  /*602d0*/  STL.64 [R1+0x2b0], R20 ;  /* 0x0002b01401007387 */ /* 0x000fe20000100a00 */
[----:B------:R-:W-:Y:S01]  /*602e0*/  STL.64 [R1+0x2b8], R22 ;  /* 0x0002b81601007387 */ /* 0x000fe20000100a00 */
[C---:B--2---:R-:W-:Y:S02]  /*602f0*/  HMMA.16816.F32 R24, R12.reuse, R24, R16 ;  /* 0x000000180c18723c */ /* 0x044fe40000001810 */
[----:B------:R-:W2:Y:S01]  /*60300*/  LDL.LU.64 R18, [R1+0x29f0] ;  /* 0x0029f00001127983 */ /* 0x000ea20000300a00 */
[----:B------:R-:W2:Y:S11]  /*60310*/  LDL.LU.64 R16, [R1+0x29e8] ;  /* 0x0029e80001107983 */ /* 0x000eb60000300a00 */
[----:B------:R-:W-:Y:S09]  /*60320*/  @!UPT UIADD3 URZ, URZ, URZ, URZ ;  /* 0x0000003f3f3ff290 */ /* 0x000ff2000fffe03f */
[----:B------:R0:W-:Y:S01]  /*60330*/  STL.64 [R1+0x2a0], R24 ;  /* 0x0002a01801007387 */ /* 0x0001e20000100a00 */
[----:B------:R2:W-:Y:S03]  /*60340*/  STL.64 [R1+0x2a8], R26 ;  /* 0x0002a81a01007387 */ /* 0x0005e60000100a00 */
[----:B0-----:R-:W2:Y:S02]  /*60350*/  LDL.LU.64 R24, [R1+0x29e0] ;  /* 0x0029e00001187983 */ /* 0x001ea40000300a00 */
[C---:B--2---:R-:W-:Y:S02]  /*60360*/  HMMA.16816.F32 R24, R12.reuse, R24, R16 ;  /* 0x000000180c18723c */ /* 0x044fe40000001810 */
[----:B------:R-:W2:Y:S01]  /*60370*/  LDL.LU.64 R18, [R1+0x29d8] ;  /* 0x0029d80001127983 */ /* 0x000ea20000300a00 */
[----:B------:R-:W2:Y:S11]  /*60380*/  LDL.LU.64 R16, [R1+0x29d0] ;  /* 0x0029d00001107983 */ /* 0x000eb60000300a00 */
[----:B------:R-:W-:Y:S09]  /*60390*/  @!UPT UIADD3 URZ, URZ, URZ, URZ ;  /* 0x0000003f3f3ff290 */ /* 0x000ff2000fffe03f */
[----:B------:R0:W-:Y:S01]  /*603a0*/  STL.64 [R1+0x290], R24 ;  /* 0x0002901801007387 */ /* 0x0001e20000100a00 */
[----:B------:R-:W-:Y:S03]  /*603b0*/  STL.64 [R1+0x298], R26 ;  /* 0x0002981a01007387 */ /* 0x000fe60000100a00 */
[----:B0-----:R-:W2:Y:S01]  /*603c0*/  LDL.LU.64 R24, [R1+0x29c8] ;  /* 0x0029c80001187983 */ /* 0x001ea20000300a00 */
[----:B------:R-:W-:Y:S01]  /*603d0*/  MOV R21, R0 ;  /* 0x0000000000157202 */ /* 0x000fe20000000f00 */
[C---:B--2---:R-:W-:Y:S01]  /*603e0*/  HMMA.16816.F32 R16, R12.reuse, R24, R16 ;  /* 0x000000180c10723c */ /* 0x044fe20000001810 */
[----:B------:R-:W-:Y:S01]  /*603f0*/  IMAD.MOV.U32 R0, RZ, RZ, R24 ;  /* 0x000000ffff007224 */ /* 0x000fe200078e0018 */
[----:B------:R-:W-:Y:S11]  /*60400*/  MOV R6, R25 ;  /* 0x0000001900067202 */ /* 0x000ff60000000f00 */
[----:B------:R-:W-:Y:S10]  /*60410*/  @!UPT UIADD3 URZ, URZ, URZ, URZ ;  /* 0x0000003f3f3ff290 */ /* 0x000ff4000fffe03f */
[----:B------:R0:W-:Y:S01]  /*60420*/  STL.64 [R1+0x280], R16 ;  /* 0x0002801001007387 */ /* 0x0001e20000100a00 */
[----:B------:R1:W-:Y:S03]  /*60430*/  STL.64 [R1+0x288], R18 ;  /* 0x0002881201007387 */ /* 0x0003e60000100a00 */
[----:B0-----:R-:W1:Y:S01]  /*60440*/  LDL.LU.64 R16, [R1+0x29c0] ;  /* 0x0029c00001107983 */ /* 0x001e620000300a00 */
[----:B------:R-:W1:Y:S02]  /*60450*/  LDL.LU.64 R26, [R1+0x29b8] ;  /* 0x0029b800011a7983 */ /* 0x000e640000300a00 */
[----:B------:R-:W1:Y:S01]  /*60460*/  LDL.LU.64 R24, [R1+0x29b0] ;  /* 0x0029b00001187983 */ /* 0x000e620000300a00 */
[----:B------:R-:W0:Y:S01]  /*60470*/  S2R R7, SR_TID.X ;  /* 0x0000000000077919 */ /* 0x000e220000002100 */
[----:B------:R-:W-:Y:S02]  /*60480*/  IMAD.MOV.U32 R20, RZ, RZ, R5 ;  /* 0x000000ffff147224 */ /* 0x000fe400078e0005 */
[----:B------:R-:W2:Y:S01]  /*60490*/  S2R R5, SR_TID.X ;  /* 0x0000000000057919 */ /* 0x000ea20000002100 */
[----:B-1----:R-:W-:Y:S07]  /*604a0*/  HMMA.16816.F32 R16, R12, R16, R24 ;  /* 0x000000100c10723c */ /* 0x002fee0000001818 */
[----:B------:R-:W-:Y:S01]  /*604b0*/  IMAD.MOV.U32 R24, RZ, RZ, R8 ;  /* 0x000000ffff187224 */ /* 0x000fe200078e0008 */
[----:B------:R-:W-:Y:S11]  /*604c0*/  MOV R25, R4 ;  /* 0x0000000400197202 */ /* 0x000ff60000000f00 */
[----:B------:R-:W-:Y:S04]  /*604d0*/  @!UPT UIADD3 URZ, URZ, URZ, URZ ;  /* 0x0000003f3f3ff290 */ /* 0x000fe8000fffe03f */
[----:B------:R-:W-:Y:S01]  /*604e0*/  STL.64 [R1+0x270], R16 ;  /* 0x0002701001007387 */ /* 0x000fe20000100a00 */
[----:B------:R-:W-:Y:S02]  /*604f0*/  STL.64 [R1+0x278], R18 ;  /* 0x0002781201007387 */ /* 0x000fe40000100a00 */
[----:B------:R1:W-:Y:S02]  /*60500*/  STL.64 [R1+0x2990], R24 ;  /* 0x0029901801007387 */ /* 0x0003e40000100a00 */
[----:B-1----:R-:W3:Y:S01]  /*60510*/  LDL.LU R24, [R1+0x160] ;  /* 0x0001600001187983 */ /* 0x002ee20000300800 */
[----:B------:R-:W3:Y:S02]  /*60520*/  LDL.LU R25, [R1+0x164] ;  /* 0x0001640001197983 */ /* 0x000ee40000300800 */
[----:B------:R-:W4:Y:S02]  /*60530*/  LDL.LU R26, [R1+0x168] ;  /* 0x00016800011a7983 */ /* 0x000f240000300800 */
[----:B------:R-:W4:Y:S01]  /*60540*/  LDL.LU R27, [R1+0x16c] ;  /* 0x00016c00011b7983 */ /* 0x000f220000300800 */
[----:B0-----:R-:W-:-:S02]  /*60550*/  LOP3.LUT R7, R7, 0x7, RZ, 0xc0, !PT ;  /* 0x0000000707077812 */ /* 0x001fc400078ec0ff */
[----:B--2---:R-:W-:-:S03]  /*60560*/  SHF.L.U32 R4, R5, 0x8, RZ ;  /* 0x0000000805047819 */ /* 0x004fc600000006ff */
[----:B------:R-:W-:-:S05]  /*60570*/  IMAD.SHL.U32 R7, R7, 0x10, RZ ;  /* 0x0000001007077824 */ /* 0x000fca00078e00ff */
[----:B------:R-:W-:-:S04]  /*60580*/  LOP3.LUT R19, R7, 0xf00, R4, 0xf8, !PT ;  /* 0x00000f0007137812 */ /* 0x000fc800078ef804 */
[----:B------:R-:W-:-:S05]  /*60590*/  LOP3.LUT R19, R19, 0x10, R5, 0x78, !PT ;  /* 0x0000001013137812 */ /* 0x000fca00078e7805 */
[----:B------:R-:W0:Y:S04]  /*605a0*/  LDSM.16.M88.4 R8, [R19+0x46080] ;  /* 0x046080001308783b */ /* 0x000e280000000200 */
[----:B----4-:R-:W-:Y:S01]  /*605b0*/  STL.64 [R1+0x29a0], R26 ;  /* 0x0029a01a01007387 */ /* 0x010fe20000100a00 */
[----:B---3--:R1:W-:Y:S03]  /*605c0*/  STL.64 [R1+0x2998], R24 ;  /* 0x0029981801007387 */ /* 0x0083e60000100a00 */
[----:B-1----:R-:W2:Y:S01]  /*605d0*/  LDL.LU.64 R24, [R1+0x30] ;  /* 0x0000300001187983 */ /* 0x002ea20000300a00 */
[----:B------:R1:W-:Y:S02]  /*605e0*/  STL [R1+0x29a8], R19 ;  /* 0x0029a81301007387 */ /* 0x0003e40000100800 */
[----:B------:R-:W2:Y:S02]  /*605f0*/  LDL.LU R16, [R1+0x170] ;  /* 0x0001700001107983 */ /* 0x000ea40000300800 */
[----:B------:R-:W2:Y:S01]  /*60600*/  LDL.LU R17, [R1+0x174] ;  /* 0x0001740001117983 */ /* 0x000ea20000300800 */
[----:B------:R-:W2:Y:S04]  /*60610*/  LDL.LU R18, [R1+0x178] ;  /* 0x0001780001127983 */ /* 0x000ea80000300800 */
[----:B-1----:R-:W2:Y:S01]  /*60620*/  LDL.LU R19, [R1+0x17c] ;  /* 0x00017c0001137983 */ /* 0x002ea20000300800 */
[----:B0-----:R-:W-:Y:S02]  /*60630*/  STL.64 [R1+0x2988], R10 ;  /* 0x0029880a01007387 */ /* 0x001fe40000100a00 */
[----:B------:R0:W-:Y:S02]  /*60640*/  STL.64 [R1+0x2980], R8 ;  /* 0x0029800801007387 */ /* 0x0001e40000100a00 */
[----:B0-----:R-:W3:Y:S01]  /*60650*/  LDL.LU R8, [R1+0x150] ;  /* 0x0001500001087983 */ /* 0x001ee20000300800 */
[----:B------:R-:W3:Y:S02]  /*60660*/  LDL.LU R9, [R1+0x154] ;  /* 0x0001540001097983 */ /* 0x000ee40000300800 */
[----:B------:R-:W3:Y:S02]  /*60670*/  LDL.LU R10, [R1+0x158] ;  /* 0x00015800010a7983 */ /* 0x000ee40000300800 */
[----:B------:R-:W3:Y:S01]  /*60680*/  LDL.LU R11, [R1+0x15c] ;  /* 0x00015c00010b7983 */ /* 0x000ee20000300800 */
[----:B------:R-:W-:Y:S01]  /*60690*/  SHF.L.U32 R22, R5, 0x8, RZ ;  /* 0x0000000805167819 */ /* 0x000fe200000006ff */
[----:B--2---:R-:W-:Y:S01]  /*606a0*/  HMMA.16816.F32 R16, R12, R24, R16 ;  /* 0x000000180c10723c */ /* 0x004fe20000001810 */
[----:B------:R-:W-:Y:S11]  /*606b0*/  IMAD.MOV.U32 R5, RZ, RZ, R24 ;  /* 0x000000ffff057224 */ /* 0x000ff600078e0018 */
[----:B------:R-:W-:Y:S11]  /*606c0*/  @!UPT UIADD3 URZ, URZ, URZ, URZ ;  /* 0x0000003f3f3ff290 */ /* 0x000ff6000fffe03f */
[----:B------:R-:W-:Y:S01]  /*606d0*/  STL.64 [R1+0x260], R16 ;  /* 0x0002601001007387 */ /* 0x000fe20000100a00 */
[----:B------:R0:W-:Y:S03]  /*606e0*/  STL.64 [R1+0x268], R18 ;  /* 0x0002681201007387 */ /* 0x0001e60000100a00 */
[----:B0-----:R-:W2:Y:S01]  /*606f0*/  LDL.LU R19, [R1+0x29a8] ;  /* 0x0029a80001137983 */ /* 0x001ea20000300800 */
[----:B------:R-:W-:Y:S01]  /*60700*/  MOV R4, R25 ;  /* 0x0000001900047202 */ /* 0x000fe20000000f00 */
[----:B------:R-:W4:Y:S02]  /*60710*/  LDL.LU.64 R26, [R1+0x29a0] ;  /* 0x0029a000011a7983 */ /* 0x000f240000300a00 */
[----:B------:R-:W4:Y:S01]  /*60720*/  LDL.LU.64 R24, [R1+0x2998] ;  /* 0x0029980001187983 */ /* 0x000f220000300a00 */
[----:B------:R-:W0:Y:S04]  /*60730*/  S2R R7, SR_TID.X ;  /* 0x0000000000077919 */ /* 0x000e280000002100 */
[----:B------:R-:W1:Y:S01]  /*60740*/  S2R R23, SR_TID.X ;  /* 0x0000000000177919 */ /* 0x000e620000002100 */
[----:B0-----:R-:W-:-:S05]  /*60750*/  LOP3.LUT R7, R7, 0x7, RZ, 0xc0, !PT ;  /* 0x0000000707077812 */ /* 0x001fca00078ec0ff */
[----:B------:R-:W-:-:S05]  /*60760*/  IMAD.SHL.U32 R7, R7, 0x10, RZ ;  /* 0x0000001007077824 */ /* 0x000fca00078e00ff */
[----:B------:R-:W-:-:S04]  /*60770*/  LOP3.LUT R7, R7, 0xf00, R22, 0xf8, !PT ;  /* 0x00000f0007077812 */ /* 0x000fc800078ef816 */
[----:B-1----:R-:W-:-:S04]  /*60780*/  LOP3.LUT R7, R7, 0x10, R23, 0x78, !PT ;  /* 0x0000001007077812 */ /* 0x002fc800078e7817 */
[----:B------:R-:W-:Y:S01]  /*60790*/  LOP3.LUT R7, R7, 0x20, RZ, 0x3c, !PT ;  /* 0x0000002007077812 */ /* 0x000fe200078e3cff */
[----:B--2---:R-:W0:Y:S01]  /*607a0*/  LDSM.16.M88.4 R16, [R19+0x47080] ;  /* 0x047080001310783b */ /* 0x004e220000000200 */
[C---:B----4-:R-:W-:Y:S03]  /*607b0*/  HMMA.16816.F32 R20, R12.reuse, R20, R24 ;  /* 0x000000140c14723c */ /* 0x050fe60000001818 */
[----:B0-----:R-:W-:Y:S01]  /*607c0*/  STL.64 [R1+0x28f0], R18 ;  /* 0x0028f01201007387 */ /* 0x001fe20000100a00 */
[----:B------:R0:W-:Y:S03]  /*607d0*/  STL.64 [R1+0x28e8], R16 ;  /* 0x0028e81001007387 */ /* 0x0001e60000100a00 */
[----:B0-----:R-:W2:Y:S01]  /*607e0*/  LDL.LU.64 R16, [R1+0x80] ;  /* 0x0000800001107983 */ /* 0x001ea20000300a00 */
[----:B------:R-:W3:Y:S11]  /*607f0*/  LDL.LU.64 R24, [R1+0x2990] ;  /* 0x0029900001187983 */ /* 0x000ef60000300a00 */
[----:B------:R-:W-:Y:S04]  /*60800*/  @!UPT UIADD3 URZ, URZ, URZ, URZ ;  /* 0x0000003f3f3ff290 */ /* 0x000fe8000fffe03f */
[----:B------:R-:W-:Y:S02]  /*60810*/  STL.64 [R1+0x250], R20 ;  /* 0x0002501401007387 */ /* 0x000fe40000100a00 */
[----:B------:R-:W-:Y:S02]  /*60820*/  STL.64 [R1+0x258], R22 ;  /* 0x0002581601007387 */ /* 0x000fe40000100a00 */
[----:B------:R-:W0:Y:S04]  /*60830*/  LDSM.16.M88.4 R20, [R7+0x40080] ;  /* 0x040080000714783b */ /* 0x000e280000000200 */
[----:B0-----:R-:W-:Y:S01]  /*60840*/  STL.64 [R1+0x2868], R22 ;  /* 0x0028681601007387 */ /* 0x001fe20000100a00 */
[----:B------:R0:W-:Y:S03]  /*60850*/  STL.64 [R1+0x2860], R20 ;  /* 0x0028601401007387 */ /* 0x0001e60000100a00 */
[----:B0-----:R-:W2:Y:S01]  /*60860*/  LDL.LU R20, [R1+0x130] ;  /* 0x0001300001147983 */ /* 0x001ea20000300800 */
[----:B------:R-:W2:Y:S02]  /*60870*/  LDL.LU R21, [R1+0x134] ;  /* 0x0001340001157983 */ /* 0x000ea40000300800 */
[----:B------:R-:W2:Y:S02]  /*60880*/  LDL.LU R22, [R1+0x138] ;  /* 0x0001380001167983 */ /* 0x000ea40000300800 */
[----:B------:R-:W2:Y:S01]  /*60890*/  LDL.LU R23, [R1+0x13c] ;  /* 0x00013c0001177983 */ /* 0x000ea20000300800 */
[C---:B---3--:R-:W-:Y:S01]  /*608a0*/  HMMA.16816.F32 R24, R12.reuse, R24, R8 ;  /* 0x000000180c18723c */ /* 0x048fe20000001808 */
[----:B------:R-:W3:Y:S01]  /*608b0*/  LDL.LU.64 R10, [R1+0x2988] ;  /* 0x00298800010a7983 */ /* 0x000ee20000300a00 */
[----:B------:R-:W3:Y:S11]  /*608c0*/  LDL.LU.64 R8, [R1+0x2980] ;  /* 0x0029800001087983 */ /* 0x000ef60000300a00 */
[----:B------:R-:W-:Y:S10]  /*608d0*/  @!UPT UIADD3 URZ, URZ, URZ, URZ ;  /* 0x0000003f3f3ff290 */ /* 0x000ff4000fffe03f */
[----:B------:R-:W-:Y:S01]  /*608e0*/  STL.64 [R1+0x240], R24 ;  /* 0x0002401801007387 */ /* 0x000fe20000100a00 */
[----:B------:R-:W-:Y:S02]  /*608f0*/  STL.64 [R1+0x248], R26 ;  /* 0x0002481a01007387 */ /* 0x000fe40000100a00 */
[----:B------:R-:W0:Y:S01]  /*60900*/  LDSM.16.M88.4 R24, [R7+0x41080] ;  /* 0x041080000718783b */ /* 0x000e220000000200 */
[----:B--2---:R-:W-:Y:S01]  /*60910*/  HMMA.16816.F32 R12, R12, R16, R20 ;  /* 0x000000100c0c723c */ /* 0x004fe20000001814 */
[----:B0-----:R-:W-:Y:S02]  /*60920*/  STL.64 [R1+0x27d0], R26 ;  /* 0x0027d01a01007387 */ /* 0x001fe40000100a00 */
[----:B------:R0:W-:Y:S04]  /*60930*/  STL.64 [R1+0x27c8], R24 ;  /* 0x0027c81801007387 */ /* 0x0001e80000100a00 */
[----:B------:R-:W-:Y:S01]  /*60940*/  IMAD.MOV.U32 R23, RZ, RZ, R16 ;  /* 0x000000ffff177224 */ /* 0x000fe200078e0010 */
[----:B------:R-:W-:Y:S11]  /*60950*/  MOV R22, R17 ;  /* 0x0000001100167202 */ /* 0x000ff60000000f00 */
[----:B------:R-:W-:Y:S04]  /*60960*/  @!UPT UIADD3 URZ, URZ, URZ, URZ ;  /* 0x0000003f3f3ff290 */ /* 0x000fe8000fffe03f */
[----:B------:R-:W-:Y:S01]  /*60970*/  STL.64 [R1+0x190], R12 ;  /* 0x0001900c01007387 */ /* 0x000fe20000100a00 */
[----:B------:R-:W-:Y:S02]  /*60980*/  STL.64 [R1+0x198], R14 ;  /* 0x0001980e01007387 */ /* 0x000fe40000100a00 */
[----:B0-----:R-:W2:Y:S02]  /*60990*/  LDL.LU R24, [R1+0x560] ;  /* 0x0005600001187983 */ /* 0x001ea40000300800 */
[----:B------:R-:W2:Y:S01]  /*609a0*/  LDL.LU R25, [R1+0x564] ;  /* 0x0005640001197983 */ /* 0x000ea20000300800 */
[----:B------:R-:W4:Y:S01]  /*609b0*/  LDL.LU R26, [R1+0x568] ;  /* 0x00056800011a7983 */ /* 0x000f220000300800 */
[----:B------:R-:W4:Y:S02]  /*609c0*/  LDL.LU R27, [R1+0x56c] ;  /* 0x00056c00011b7983 */ /* 0x000f240000300800 */
        /* <DEDUP_REMOVED lines=8> */
[----:B------:R-:W2:Y:S04]  /*60a50*/  LDL.LU R0, [R1+0x2978] ;  /* 0x0029780001007983 */ /* 0x000ea80000300800 */
[----:B------:R0:W-:Y:S04]  /*60a60*/  STL.64 [R1+0x2950], R16 ;  /* 0x0029501001007387 */ /* 0x0001e80000100a00 */
[----:B0-----:R-:W2:Y:S04]  /*60a70*/  LDL.LU.64 R16, [R1+0x40] ;  /* 0x0000400001107983 */ /* 0x001ea80000300a00 */
[----:B--2---:R0:W-:Y:S04]  /*60a80*/  STL.64 [R1+0x2968], R16 ;  /* 0x0029681001007387 */ /* 0x0041e80000100a00 */
[----:B0-----:R-:W3:Y:S01]  /*60a90*/  LDL.LU.64 R16, [R1+0x50] ;  /* 0x0000500001107983 */ /* 0x001ee20000300a00 */
[----:B----4-:R-:W-:Y:S02]  /*60aa0*/  STL.64 [R1+0x2920], R26 ;  /* 0x0029201a01007387 */ /* 0x010fe40000100a00 */
[----:B------:R0:W-:Y:S02]  /*60ab0*/  STL.64 [R1+0x2918], R24 ;  /* 0x0029181801007387 */ /* 0x0001e40000100a00 */
[----:B0-----:R-:W2:Y:S01]  /*60ac0*/  LDL.LU R24, [R1+0x570] ;  /* 0x0005700001187983 */ /* 0x001ea20000300800 */
[----:B------:R-:W2:Y:S02]  /*60ad0*/  LDL.LU R25, [R1+0x574] ;  /* 0x0005740001197983 */ /* 0x000ea40000300800 */
[----:B------:R-:W4:Y:S02]  /*60ae0*/  LDL.LU R26, [R1+0x578] ;  /* 0x00057800011a7983 */ /* 0x000f240000300800 */
[----:B------:R-:W4:Y:S02]  /*60af0*/  LDL.LU R27, [R1+0x57c] ;  /* 0x00057c00011b7983 */ /* 0x000f240000300800 */
[----:B----4-:R-:W-:Y:S01]  /*60b00*/  STL.64 [R1+0x2930], R26 ;  /* 0x0029301a01007387 */ /* 0x010fe20000100a00 */
[----:B--2---:R0:W-:Y:S03]  /*60b10*/  STL.64 [R1+0x2928], R24 ;  /* 0x0029281801007387 */ /* 0x0041e60000100a00 */
[----:B0-----:R-:W2:Y:S01]  /*60b20*/  LDL.LU.64 R24, [R1+0x10] ;  /* 0x0000100001187983 */ /* 0x001ea20000300a00 */
[----:B------:R-:W-:Y:S01]  /*60b30*/  IMAD.MOV.U32 R12, RZ, RZ, R5 ;  /* 0x000000ffff0c7224 */ /* 0x000fe200078e0005 */
[----:B------:R-:W-:-:S02]  /*60b40*/  MOV R13, R4 ;  /* 0x00000004000d7202 */ /* 0x000fc40000000f00 */
[----:B------:R-:W0:Y:S04]  /*60b50*/  LDSM.16.M88.4 R4, [R7+0x42080] ;  /* 0x042080000704783b */ /* 0x000e280000000200 */
[----:B--2---:R1:W-:Y:S04]  /*60b60*/  STL.64 [R1+0x2948], R24 ;  /* 0x0029481801007387 */ /* 0x0043e80000100a00 */
[----:B-1----:R-:W2:Y:S01]  /*60b70*/  LDL.LU R24, [R1+0x590] ;  /* 0x0005900001187983 */ /* 0x002ea20000300800 */
[----:B------:R-:W2:Y:S02]  /*60b80*/  LDL.LU R25, [R1+0x594] ;  /* 0x0005940001197983 */ /* 0x000ea40000300800 */
[----:B------:R-:W4:Y:S02]  /*60b90*/  LDL.LU R26, [R1+0x598] ;  /* 0x00059800011a7983 */ /* 0x000f240000300800 */
[----:B------:R-:W4:Y:S02]  /*60ba0*/  LDL.LU R27, [R1+0x59c] ;  /* 0x00059c00011b7983 */ /* 0x000f240000300800 */
[----:B------:R-:W-:Y:S01]  /*60bb0*/  IMAD.MOV.U32 R14, RZ, RZ, R0 ;  /* 0x000000ffff0e7224 */ /* 0x000fe200078e0000 */
[----:B------:R-:W-:Y:S01]  /*60bc0*/  MOV R15, R2 ;  /* 0x00000002000f7202 */ /* 0x000fe20000000f00 */
[----:B----4-:R-:W-:Y:S01]  /*60bd0*/  STL.64 [R1+0x2960], R26 ;  /* 0x0029601a01007387 */ /* 0x010fe20000100a00 */
[----:B--2---:R1:W-:Y:S03]  /*60be0*/  STL.64 [R1+0x2958], R24 ;  /* 0x0029581801007387 */ /* 0x0043e60000100a00 */
[----:B-1----:R-:W2:Y:S01]  /*60bf0*/  LDL.LU R24, [R1+0x5a0] ;  /* 0x0005a00001187983 */ /* 0x002ea20000300800 */
[----:B------:R-:W2:Y:S02]  /*60c00*/  LDL.LU R25, [R1+0x5a4] ;  /* 0x0005a40001197983 */ /* 0x000ea40000300800 */
[----:B------:R-:W2:Y:S02]  /*60c10*/  LDL.LU R26, [R1+0x5a8] ;  /* 0x0005a800011a7983 */ /* 0x000ea40000300800 */
[----:B------:R-:W2:Y:S01]  /*60c20*/  LDL.LU R27, [R1+0x5ac] ;  /* 0x0005ac00011b7983 */ /* 0x000ea20000300800 */
[----:B------:R-:W4:Y:S01]  /*60c30*/  LDL.LU.64 R20, [R1] ;  /* 0x0000000001147983 */ /* 0x000f220000300a00 */
[----:B------:R-:W2:Y:S02]  /*60c40*/  LDL.LU R0, [R1+0x2974] ;  /* 0x0029740001007983 */ /* 0x000ea40000300800 */
[----:B------:R-:W2:Y:S02]  /*60c50*/  LDL.LU R2, [R1+0x2970] ;  /* 0x0029700001027983 */ /* 0x000ea40000300800 */
[----:B0-----:R0:W-:Y:S01]  /*60c60*/  STL.64 [R1+0x2770], R6 ;  /* 0x0027700601007387 */ /* 0x0011e20000100a00 */
[----:B------:R1:W-:Y:S04]  /*60c70*/  STL.64 [R1+0x2768], R4 ;  /* 0x0027680401007387 */ /* 0x0003e80000100a00 */
[----:B0-----:R-:W2:Y:S04]  /*60c80*/  LDL R6, [R1+0x88] ;  /* 0x0000880001067983 */ /* 0x001ea80000100800 */
[----:B------:R-:W2:Y:S01]  /*60c90*/  LDL R7, [R1+0x8c] ;  /* 0x00008c0001077983 */ /* 0x000ea20000100800 */
[----:B-1----:R-:W-:Y:S01]  /*60ca0*/  IMAD.MOV.U32 R4, RZ, RZ, R23 ;  /* 0x000000ffff047224 */ /* 0x002fe200078e0017 */
[----:B------:R-:W-:-:S02]  /*60cb0*/  MOV R5, R22 ;  /* 0x0000001600057202 */ /* 0x000fc40000000f00 */
[----:B--2---:R-:W-:Y:S03]  /*60cc0*/  STL.64 [R1+0x2910], R6 ;  /* 0x0029100601007387 */ /* 0x004fe60000100a00 */
[----:B------:R0:W-:Y:S02]  /*60cd0*/  STL.64 [R1+0x2908], R4 ;  /* 0x0029080401007387 */ /* 0x0001e40000100a00 */
[----:B0-----:R-:W3:Y:S01]  /*60ce0*/  LDL.LU R4, [R1+0x180] ;  /* 0x0001800001047983 */ /* 0x001ee20000300800 */
[----:B------:R-:W3:Y:S02]  /*60cf0*/  LDL.LU R5, [R1+0x184] ;  /* 0x0001840001057983 */ /* 0x000ee40000300800 */
[----:B------:R-:W-:Y:S01]  /*60d00*/  IMAD.MOV.U32 R6, RZ, RZ, R2 ;  /* 0x000000ffff067224 */ /* 0x000fe200078e0002 */
[----:B------:R-:W-:-:S07]  /*60d10*/  MOV R7, R0 ;  /* 0x0000000000077202 */ /* 0x000fce0000000f00 */
[C---:B---3--:R-:W-:Y:S11]  /*60d20*/  HMMA.16816.F32 R4, R8.reuse, R16, R4 ;  /* 0x000000100804723c */ /* 0x048ff60000001804 */
[----:B------:R-:W-:Y:S11]  /*60d30*/  @!UPT UIADD3 URZ, URZ, URZ, URZ ;  /* 0x0000003f3f3ff290 */ /* 0x000ff6000fffe03f */
[----:B------:R-:W-:Y:S01]  /*60d40*/  @!UPT UIADD3 URZ, URZ, URZ, URZ ;  /* 0x0000003f3f3ff290 */ /* 0x000fe2000fffe03f */
[----:B------:R-:W-:Y:S01]  /*60d50*/  STL.64 [R1+0x180], R4 ;  /* 0x0001800401007387 */ /* 0x000fe20000100a00 */
[----:B------:R0:W-:Y:S02]  /*60d60*/  STL.64 [R1+0x188], R6 ;  /* 0x0001880601007387 */ /* 0x0001e40000100a00 */
[----:B0-----:R-:W-:Y:S01]  /*60d70*/  IMAD.MOV.U32 R7, RZ, RZ, R16 ;  /* 0x000000ffff077224 */ /* 0x001fe200078e0010 */
[----:B------:R-:W-:Y:S02]  /*60d80*/  MOV R6, R17 ;  /* 0x0000001100067202 */ /* 0x000fe40000000f00 */
[----:B------:R-:W2:Y:S02]  /*60d90*/  LDL.LU.64 R16, [R1+0x2968] ;  /* 0x0029680001107983 */ /* 0x000ea40000300a00 */
        /* <DEDUP_REMOVED lines=10> */
[----:B------:R-:W2:Y:S11]  /*60e40*/  LDL.LU.64 R24, [R1+0x2948] ;  /* 0x0029480001187983 */ /* 0x000eb60000300a00 */
[----:B------:R-:W-:Y:S11]  /*60e50*/  @!UPT UIADD3 URZ, URZ, URZ, URZ ;  /* 0x0000003f3f3ff290 */ /* 0x000ff6000fffe03f */
        /* <DEDUP_REMOVED lines=8> */
[----:B------:R-:W-:Y:S02]  /*60ee0*/  STL.64 [R1+0x158], R18 ;  /* 0x0001581201007387 */ /* 0x000fe40000100a00 */
[----:B------:R-:W2:Y:S02]  /*60ef0*/  LDL.LU.64 R26, [R1+0x2930] ;  /* 0x00293000011a7983 */ /* 0x000ea40000300a00 */
[----:B0-----:R-:W-:Y:S01]  /*60f00*/  IMAD.MOV.U32 R17, RZ, RZ, R24 ;  /* 0x000000ffff117224 */ /* 0x001fe200078e0018 */
[----:B------:R-:W-:Y:S02]  /*60f10*/  MOV R16, R25 ;  /* 0x0000001900107202 */ /* 0x000fe40000000f00 */
[----:B------:R-:W2:Y:S02]  /*60f20*/  LDL.LU.64 R24, [R1+0x2928] ;  /* 0x0029280001187983 */ /* 0x000ea40000300a00 */
[C---:B--2---:R-:W-:Y:S11]  /*60f30*/  HMMA.16816.F32 R24, R8.reuse, R12, R24 ;  /* 0x0000000c0818723c */ /* 0x044ff60000001818 */
[----:B------:R-:W-:Y:S11]  /*60f40*/  @!UPT UIADD3 URZ, URZ, URZ, URZ ;  /* 0x0000003f3f3ff290 */ /* 0x000ff6000fffe03f */
[----:B------:R-:W-:Y:S01]  /*60f50*/  @!UPT UIADD3 URZ, URZ, URZ, URZ ;  /* 0x0000003f3f3ff290 */ /* 0x000fe2000fffe03f */
[----:B------:R0:W-:Y:S01]  /*60f60*/  STL.64 [R1+0x140], R24 ;  /* 0x0001401801007387 */ /* 0x0001e20000100a00 */
[----:B------:R-:W-:Y:S01]  /*60f70*/  IMAD.MOV.U32 R2, RZ, RZ, R26 ;  /* 0x000000ffff027224 */ /* 0x000fe200078e001a */
[----:B------:R-:W-:Y:S02]  /*60f80*/  MOV R0, R27 ;  /* 0x0000001b00007202 */ /* 0x000fe40000000f00 */
[----:B------:R-:W2:Y:S04]  /*60f90*/  LDL.LU.64 R26, [R1+0x2920] ;  /* 0x00292000011a7983 */ /* 0x000ea80000300a00 */
[----:B0-----:R-:W2:Y:S01]  /*60fa0*/  LDL.LU.64 R24, [R1+0x2918] ;  /* 0x0029180001187983 */ /* 0x001ea20000300a00 */
[----:B------:R4:W-:Y:S02]  /*60fb0*/  STL.64 [R1+0x2888], R14 ;  /* 0x0028880e01007387 */ /* 0x0009e40000100a00 */
[----:B------:R0:W-:Y:S02]  /*60fc0*/  STL.64 [R1+0x2880], R12 ;  /* 0x0028800c01007387 */ /* 0x0001e40000100a00 */
[----:B------:R-:W-:Y:S01]  /*60fd0*/  STL [R1+0x25e4], R0 ;  /* 0x0025e40001007387 */ /* 0x000fe20000100800 */
[----:B------:R-:W-:Y:S01]  /*60fe0*/  STL [R1+0x25e0], R2 ;  /* 0x0025e00201007387 */ /* 0x000fe20000100800 */
[----:B----4-:R-:W-:Y:S01]  /*60ff0*/  IMAD.MOV.U32 R15, RZ, RZ, R20 ;  /* 0x000000ffff0f7224 */ /* 0x010fe200078e0014 */
[----:B------:R-:W-:Y:S01]  /*61000*/  MOV R14, R21 ;  /* 0x00000015000e7202 */ /* 0x000fe20000000f00 */
[----:B0-----:R-:W-:Y:S01]  /*61010*/  IMAD.MOV.U32 R12, RZ, RZ, R17 ;  /* 0x000000ffff0c7224 */ /* 0x001fe200078e0011 */
[----:B------:R-:W-:Y:S01]  /*61020*/  MOV R13, R16 ;  /* 0x00000010000d7202 */ /* 0x000fe20000000f00 */
[----:B--2---:R-:W-:Y:S11]  /*61030*/  HMMA.16816.F32 R24, R8, R20, R24 ;  /* 0x000000140818723c */ /* 0x004ff60000001818 */
        /* <DEDUP_REMOVED lines=8> */
[----:B------:R-:W-:Y:S02]  /*610c0*/  STL.64 [R1+0x28a8], R14 ;  /* 0x0028a80e01007387 */ /* 0x000fe40000100a00 */
[----:B------:R0:W-:Y:S02]  /*610d0*/  STL.64 [R1+0x28a0], R12 ;  /* 0x0028a00c01007387 */ /* 0x0001e40000100a00 */
[----:B0-----:R-:W4:Y:S01]  /*610e0*/  LDL.LU R12, [R1+0x90] ;  /* 0x00009000010c7983 */ /* 0x001f220000300800 */
[----:B------:R-:W4:Y:S02]  /*610f0*/  LDL.LU R13, [R1+0x94] ;  /* 0x00009400010d7983 */ /* 0x000f240000300800 */
[----:B------:R-:W2:Y:S02]  /*61100*/  LDL.LU R14, [R1+0x98] ;  /* 0x00009800010e7983 */ /* 0x000ea40000300800 */
[----:B------:R-:W2:Y:S02]  /*61110*/  LDL.LU R15, [R1+0x9c] ;  /* 0x00009c00010f7983 */ /* 0x000ea40000300800 */
[----:B--2---:R-:W-:Y:S01]  /*61120*/  STL.64 [R1+0x28b8], R14 ;  /* 0x0028b80e01007387 */ /* 0x004fe20000100a00 */
[----:B----4-:R0:W-:Y:S02]  /*61130*/  STL.64 [R1+0x28b0], R12 ;  /* 0x0028b00c01007387 */ /* 0x0101e40000100a00 */
[----:B------:R-:W2:Y:S02]  /*61140*/  LDL.LU R24, [R1+0x120] ;  /* 0x0001200001187983 */ /* 0x000ea40000300800 */
[----:B------:R-:W2:Y:S01]  /*61150*/  LDL.LU R25, [R1+0x124] ;  /* 0x0001240001197983 */ /* 0x000ea20000300800 */
[----:B------:R-:W2:Y:S01]  /*61160*/  LDL.LU R26, [R1+0x128] ;  /* 0x00012800011a7983 */ /* 0x000ea20000300800 */
[----:B------:R-:W2:Y:S02]  /*61170*/  LDL.LU R27, [R1+0x12c] ;  /* 0x00012c00011b7983 */ /* 0x000ea40000300800 */
[----:B0-----:R-:W-:Y:S01]  /*61180*/  IMAD.MOV.U32 R12, RZ, RZ, R5 ;  /* 0x000000ffff0c7224 */ /* 0x001fe200078e0005 */
[----:B------:R-:W-:-:S02]  /*61190*/  MOV R13, R4 ;  /* 0x00000004000d7202 */ /* 0x000fc40000000f00 */
[----:B------:R-:W2:Y:S03]  /*611a0*/  LDL.LU.64 R4, [R1+0x70] ;  /* 0x0000700001047983 */ /* 0x000ea60000300a00 */
[----:B------:R-:W-:Y:S02]  /*611b0*/  STL.64 [R1+0x28d0], R12 ;  /* 0x0028d00c01007387 */ /* 0x000fe40000100a00 */
[----:B---3--:R-:W-:Y:S02]  /*611c0*/  STL.64 [R1+0x2878], R22 ;  /* 0x0028781601007387 */ /* 0x008fe40000100a00 */
[----:B------:R0:W-:Y:S02]  /*611d0*/  STL.64 [R1+0x2870], R20 ;  /* 0x0028701401007387 */ /* 0x0001e40000100a00 */
[----:B0-----:R-:W3:Y:S01]  /*611e0*/  LDL.LU R20, [R1+0x230] ;  /* 0x0002300001147983 */ /* 0x001ee20000300800 */
[----:B------:R-:W3:Y:S02]  /*611f0*/  LDL.LU R21, [R1+0x234] ;  /* 0x0002340001157983 */ /* 0x000ee40000300800 */
[----:B------:R-:W4:Y:S02]  /*61200*/  LDL.LU R22, [R1+0x238] ;  /* 0x0002380001167983 */ /* 0x000f240000300800 */
[----:B------:R-:W4:Y:S01]  /*61210*/  LDL.LU R23, [R1+0x23c] ;  /* 0x00023c0001177983 */ /* 0x000f220000300800 */
[----:B------:R-:W2:Y:S01]  /*61220*/  LDL.LU R16, [R1+0xc0] ;  /* 0x0000c00001107983 */ /* 0x000ea20000300800 */
        /* <DEDUP_REMOVED lines=8> */
[----:B------:R-:W4:Y:S01]  /*612b0*/  LDL.LU R23, [R1+0x49c] ;  /* 0x00049c0001177983 */ /* 0x000f220000300800 */
[----:B--2---:R-:W-:Y:S01]  /*612c0*/  HMMA.16816.F32 R24, R8, R4, R24 ;  /* 0x000000040818723c */ /* 0x004fe20000001818 */
[----:B----4-:R-:W-:Y:S01]  /*612d0*/  STL.64 [R1+0x28c8], R22 ;  /* 0x0028c81601007387 */ /* 0x010fe20000100a00 */
[----:B---3--:R0:W-:Y:S03]  /*612e0*/  STL.64 [R1+0x28c0], R20 ;  /* 0x0028c01401007387 */ /* 0x0081e60000100a00 */
[----:B0-----:R-:W2:Y:S01]  /*612f0*/  LDL.LU R20, [R1+0xa0] ;  /* 0x0000a00001147983 */ /* 0x001ea20000300800 */
[----:B------:R-:W2:Y:S02]  /*61300*/  LDL.LU R21, [R1+0xa4] ;  /* 0x0000a40001157983 */ /* 0x000ea40000300800 */
[----:B------:R-:W3:Y:S02]  /*61310*/  LDL.LU R22, [R1+0xa8] ;  /* 0x0000a80001167983 */ /* 0x000ee40000300800 */
[----:B------:R-:W3:Y:S02]  /*61320*/  LDL.LU R23, [R1+0xac] ;  /* 0x0000ac0001177983 */ /* 0x000ee40000300800 */
[----:B------:R-:W-:Y:S01]  /*61330*/  IMAD.MOV.U32 R12, RZ, RZ, R7 ;  /* 0x000000ffff0c7224 */ /* 0x000fe200078e0007 */
[----:B------:R-:W-:Y:S01]  /*61340*/  MOV R13, R6 ;  /* 0x00000006000d7202 */ /* 0x000fe20000000f00 */
[----:B------:R-:W-:Y:S01]  /*61350*/  IMAD.MOV.U32 R15, RZ, RZ, R4 ;  /* 0x000000ffff0f7224 */ /* 0x000fe200078e0004 */
[----:B------:R-:W-:-:S09]  /*61360*/  MOV R14, R5 ;  /* 0x00000005000e7202 */ /* 0x000fd20000000f00 */
        /* <DEDUP_REMOVED lines=10> */
[----:B------:R0:W-:Y:S02]  /*61410*/  STL.64 [R1+0x120], R24 ;  /* 0x0001201801007387 */ /* 0x0001e40000100a00 */
[----:B0-----:R-:W-:Y:S01]  /*61420*/  IMAD.MOV.U32 R24, RZ, RZ, R3 ;  /* 0x000000ffff187224 */ /* 0x001fe200078e0003 */
[----:B------:R-:W-:Y:S01]  /*61430*/  MOV R25, R29 ;  /* 0x0000001d00197202 */ /* 0x000fe20000000f00 */
[----:B------:R-:W2:Y:S01]  /*61440*/  LDL.LU R3, [R1+0x2904] ;  /* 0x0029040001037983 */ /* 0x000ea20000300800 */
[----:B------:R-:W2:Y:S02]  /*61450*/  LDL.LU R29, [R1+0x2900] ;  /* 0x00290000011d7983 */ /* 0x000ea40000300800 */
[----:B------:R-:W2:Y:S02]  /*61460*/  LDL.LU R26, [R1+0x228] ;  /* 0x00022800011a7983 */ /* 0x000ea40000300800 */
[----:B------:R-:W2:Y:S01]  /*61470*/  LDL.LU R27, [R1+0x22c] ;  /* 0x00022c00011b7983 */ /* 0x000ea20000300800 */
[----:B----4-:R-:W-:Y:S01]  /*61480*/  HMMA.16816.F32 R8, R8, R4, R16 ;  /* 0x000000040808723c */ /* 0x010fe20000001810 */
[----:B--2---:R0:W-:Y:S01]  /*61490*/  STL.64 [R1+0x27e0], R26 ;  /* 0x0027e01a01007387 */ /* 0x0041e20000100a00 */
[----:B------:R1:W-:Y:S02]  /*614a0*/  STL.64 [R1+0x27d8], R24 ;  /* 0x0027d81801007387 */ /* 0x0003e40000100a00 */
[----:B0-----:R-:W-:Y:S01]  /*614b0*/  IMAD.MOV.U32 R26, RZ, RZ, R3 ;  /* 0x000000ffff1a7224 */ /* 0x001fe200078e0003 */
[----:B------:R-:W-:Y:S01]  /*614c0*/  MOV R27, R29 ;  /* 0x0000001d001b7202 */ /* 0x000fe20000000f00 */
[----:B------:R-:W2:Y:S01]  /*614d0*/  LDL.LU R3, [R1+0x28fc] ;  /* 0x0028fc0001037983 */ /* 0x000ea20000300800 */
[----:B------:R-:W4:Y:S02]  /*614e0*/  LDL.LU R29, [R1+0x28f8] ;  /* 0x0028f800011d7983 */ /* 0x000f240000300800 */
[----:B------:R-:W-:Y:S02]  /*614f0*/  STL [R1+0x270c], R2 ;  /* 0x00270c0201007387 */ /* 0x000fe40000100800 */
[----:B------:R-:W-:Y:S01]  /*61500*/  STL [R1+0x2708], R0 ;  /* 0x0027080001007387 */ /* 0x000fe20000100800 */
[----:B------:R-:W2:Y:S01]  /*61510*/  LDL.LU.64 R18, [R1+0x28f0] ;  /* 0x0028f00001127983 */ /* 0x000ea20000300a00 */
[----:B------:R-:W2:Y:S02]  /*61520*/  LDL.LU.64 R16, [R1+0x28e8] ;  /* 0x0028e80001107983 */ /* 0x000ea40000300a00 */
[----:B-1----:R-:W-:Y:S01]  /*61530*/  IMAD.MOV.U32 R24, RZ, RZ, R15 ;  /* 0x000000ffff187224 */ /* 0x002fe200078e000f */
[----:B------:R-:W-:-:S07]  /*61540*/  MOV R25, R14 ;  /* 0x0000000e00197202 */ /* 0x000fce0000000f00 */
[----:B------:R0:W-:Y:S01]  /*61550*/  STL.64 [R1+0xc0], R8 ;  /* 0x0000c00801007387 */ /* 0x0001e20000100a00 */
[----:B------:R1:W-:Y:S03]  /*61560*/  STL.64 [R1+0xc8], R10 ;  /* 0x0000c80a01007387 */ /* 0x0003e60000100a00 */
[----:B0-----:R-:W3:Y:S01]  /*61570*/  LDL.LU.64 R8, [R1+0x20] ;  /* 0x0000200001087983 */ /* 0x001ee20000300a00 */
[----:B-1----:R-:W3:Y:S01]  /*61580*/  LDL.64 R10, [R1+0x28] ;  /* 0x00002800010a7983 */ /* 0x002ee20000100a00 */
        /* <DEDUP_REMOVED lines=15> */
[----:B---3--:R-:W-:Y:S11]  /*61680*/  HMMA.16816.F32 R12, R16, R8, R12 ;  /* 0x00000008100c723c */ /* 0x008ff6000000180c */
[----:B------:R-:W-:Y:S11]  /*61690*/  @!UPT UIADD3 URZ, URZ, URZ, URZ ;  /* 0x0000003f3f3ff290 */ /* 0x000ff6000fffe03f */
[----:B------:R-:W-:Y:S01]  /*616a0*/  @!UPT UIADD3 URZ, URZ, URZ, URZ ;  /* 0x0000003f3f3ff290 */ /* 0x000fe2000fffe03f */
[----:B------:R-:W-:Y:S01]  /*616b0*/  STL.64 [R1+0x90], R12 ;  /* 0x0000900c01007387 */ /* 0x000fe20000100a00 */
[----:B------:R0:W-:Y:S03]  /*616c0*/  STL.64 [R1+0x98], R14 ;  /* 0x0000980e01007387 */ /* 0x0001e60000100a00 */
[----:B0-----:R-:W3:Y:S01]  /*616d0*/  LDL.LU.64 R14, [R1+0x28a8] ;  /* 0x0028a800010e7983 */ /* 0x001ee20000300a00 */
[----:B------:R-:W2:Y:S02]  /*616e0*/  LDL.LU.64 R12, [R1+0x28a0] ;  /* 0x0028a000010c7983 */ /* 0x000ea40000300a00 */
[----:B------:R-:W-:Y:S02]  /*616f0*/  STL.64 [R1+0x2830], R10 ;  /* 0x0028300a01007387 */ /* 0x000fe40000100a00 */
[----:B---3--:R-:W-:Y:S01]  /*61700*/  IMAD.MOV.U32 R8, RZ, RZ, R15 ;  /* 0x000000ffff087224 */ /* 0x008fe200078e000f */
[----:B------:R-:W-:-:S02]  /*61710*/  MOV R9, R14 ;  /* 0x0000000e00097202 */ /* 0x000fc40000000f00 */
[C---:B--2---:R-:W-:Y:S01]  /*61720*/  HMMA.16816.F32 R12, R16.reuse, R12, R20 ;  /* 0x0000000c100c723c */ /* 0x044fe20000001814 */
[----:B------:R-:W2:Y:S01]  /*61730*/  LDL.LU.64 R22, [R1+0x2898] ;  /* 0x0028980001167983 */ /* 0x000ea20000300a00 */
[----:B------:R-:W2:Y:S11]  /*61740*/  LDL.LU.64 R20, [R1+0x2890] ;  /* 0x0028900001147983 */ /* 0x000eb60000300a00 */
[----:B------:R-:W-:Y:S10]  /*61750*/  @!UPT UIADD3 URZ, URZ, URZ, URZ ;  /* 0x0000003f3f3ff290 */ /* 0x000ff4000fffe03f */
[----:B------:R-:W-:Y:S01]  /*61760*/  STL.64 [R1+0x60], R12 ;  /* 0x0000600c01007387 */ /* 0x000fe20000100a00 */
[----:B------:R0:W-:Y:S03]  /*61770*/  STL.64 [R1+0x68], R14 ;  /* 0x0000680e01007387 */ /* 0x0001e60000100a00 */
[----:B0-----:R-:W3:Y:S01]  /*61780*/  LDL.LU.64 R14, [R1+0x2888] ;  /* 0x00288800010e7983 */ /* 0x001ee20000300a00 */
        /* <DEDUP_REMOVED lines=8> */
[----:B---3--:R4:W-:Y:S02]  /*61810*/  STL.64 [R1+0x2810], R14 ;  /* 0x0028100e01007387 */ /* 0x0089e40000100a00 */
[----:B------:R-:W3:Y:S01]  /*61820*/  LDL.LU R12, [R1+0x330] ;  /* 0x00033000010c7983 */ /* 0x000ee20000300800 */
[----:B------:R-:W3:Y:S01]  /*61830*/  LDL.LU R13, [R1+0x334] ;  /* 0x00033400010d7983 */ /* 0x000ee20000300800 */
[----:B----4-:R-:W-:Y:S01]  /*61840*/  IMAD.MOV.U32 R14, RZ, RZ, R29 ;  /* 0x000000ffff0e7224 */ /* 0x010fe200078e001d */
[----:B------:R-:W-:-:S07]  /*61850*/  MOV R15, R3 ;  /* 0x00000003000f7202 */ /* 0x000fce0000000f00 */
[C---:B---3--:R-:W-:Y:S11]  /*61860*/  HMMA.16816.F32 R8, R16.reuse, R8, R12 ;  /* 0x000000081008723c */ /* 0x048ff6000000180c */
[----:B------:R-:W-:Y:S11]  /*61870*/  @!UPT UIADD3 URZ, URZ, URZ, URZ ;  /* 0x0000003f3f3ff290 */ /* 0x000ff6000fffe03f */
[----:B------:R-:W-:Y:S01]  /*61880*/  @!UPT UIADD3 URZ, URZ, URZ, URZ ;  /* 0x0000003f3f3ff290 */ /* 0x000fe2000fffe03f */
[----:B------:R-:W-:Y:S01]  /*61890*/  STL [R1+0x330], R8 ;  /* 0x0003300801007387 */ /* 0x000fe20000100800 */
[----:B------:R2:W-:Y:S02]  /*618a0*/  STL [R1+0x338], R10 ;  /* 0x0003380a01007387 */ /* 0x0005e40000100800 */
[----:B------:R-:W3:Y:S02]  /*618b0*/  LDL R14, [R1+0x18] ;  /* 0x00001800010e7983 */ /* 0x000ee40000100800 */
[----:B------:R-:W3:Y:S02]  /*618c0*/  LDL R15, [R1+0x1c] ;  /* 0x00001c00010f7983 */ /* 0x000ee40000100800 */
[----:B------:R-:W-:Y:S01]  /*618d0*/  IMAD.MOV.U32 R3, RZ, RZ, R9 ;  /* 0x000000ffff037224 */ /* 0x000fe200078e0009 */
[----:B------:R-:W-:Y:S02]  /*618e0*/  MOV R29, R11 ;  /* 0x0000000b001d7202 */ /* 0x000fe40000000f00 */
[C---:B--2---:R-:W-:Y:S01]  /*618f0*/  HMMA.16816.F32 R8, R16.reuse, R24, R20 ;  /* 0x000000181008723c */ /* 0x044fe20000001814 */
[----:B---3--:R-:W-:Y:S01]  /*61900*/  STL.64 [R1+0x2828], R14 ;  /* 0x0028280e01007387 */ /* 0x008fe20000100a00 */
[----:B------:R0:W-:Y:S03]  /*61910*/  STL.64 [R1+0x27f0], R26 ;  /* 0x0027f01a01007387 */ /* 0x0001e60000100a00 */
[----:B0-----:R-:W2:Y:S11]  /*61920*/  LDL R26, [R1+0x8] ;  /* 0x00000800011a7983 */ /* 0x001eb60000100800 */
[----:B------:R-:W-:Y:S07]  /*61930*/  @!UPT UIADD3 URZ, URZ, URZ, URZ ;  /* 0x0000003f3f3ff290 */ /* 0x000fee000fffe03f */
[----:B------:R-:W-:Y:S02]  /*61940*/  STL.64 [R1+0x480], R8 ;  /* 0x0004800801007387 */ /* 0x000fe40000100a00 */
[----:B------:R0:W-:Y:S02]  /*61950*/  STL.64 [R1+0x488], R10 ;  /* 0x0004880a01007387 */ /* 0x0001e40000100a00 */
[----:B------:R-:W2:Y:S01]  /*61960*/  LDL R27, [R1+0xc] ;  /* 0x00000c00011b7983 */ /* 0x000ea20000100800 */
[----:B0-----:R-:W3:Y:S04]  /*61970*/  LDL R10, [R1+0x48] ;  /* 0x00004800010a7983 */ /* 0x001ee80000100800 */
[----:B------:R-:W3:Y:S01]  /*61980*/  LDL R11, [R1+0x4c] ;  /* 0x00004c00010b7983 */ /* 0x000ee20000100800 */
[----:B------:R-:W4:Y:S02]  /*61990*/  LDL.LU R20, [R1+0x470] ;  /* 0x0004700001147983 */ /* 0x000f240000300800 */
[----:B------:R-:W4:Y:S02]  /*619a0*/  LDL.LU R21, [R1+0x474] ;  /* 0x0004740001157983 */ /* 0x000f240000300800 */
[----:B------:R-:W4:Y:S01]  /*619b0*/  LDL.LU R22, [R1+0x478] ;  /* 0x0004780001167983 */ /* 0x000f220000300800 */
[----:B------:R-:W4:Y:S04]  /*619c0*/  LDL.LU R23, [R1+0x47c] ;  /* 0x00047c0001177983 */ /* 0x000f280000300800 */
[----:B---3--:R0:W-:Y:S01]  /*619d0*/  STL.64 [R1+0x2848], R10 ;  /* 0x0028480a01007387 */ /* 0x0081e20000100a00 */
[----:B------:R-:W3:Y:S02]  /*619e0*/  LDL.LU R12, [R1+0x310] ;  /* 0x00031000010c7983 */ /* 0x000ee40000300800 */
[----:B------:R-:W3:Y:S02]  /*619f0*/  LDL.LU R13, [R1+0x314] ;  /* 0x00031400010d7983 */ /* 0x000ee40000300800 */
[----:B------:R-:W2:Y:S01]  /*61a00*/  LDL.LU R14, [R1+0x318] ;  /* 0x00031800010e7983 */ /* 0x000ea20000300800 */
[----:B------:R-:W2:Y:S04]  /*61a10*/  LDL.LU R15, [R1+0x31c] ;  /* 0x00031c00010f7983 */ /* 0x000ea80000300800 */
[----:B0-----:R-:W4:Y:S04]  /*61a20*/  LDL R10, [R1+0x58] ;  /* 0x00005800010a7983 */ /* 0x001f280000100800 */
[----:B------:R-:W4:Y:S04]  /*61a30*/  LDL R11, [R1+0x5c] ;  /* 0x00005c00010b7983 */ /* 0x000f280000100800 */
        /* <DEDUP_REMOVED lines=12> */
[----:B------:R0:W-:Y:S01]  /*61b00*/  STL.64 [R1+0x2808], R26 ;  /* 0x0028081a01007387 */ /* 0x0001e20000100a00 */
[----:B------:R-:W3:Y:S02]  /*61b10*/  LDL.LU R24, [R1+0x2f0] ;  /* 0x0002f00001187983 */ /* 0x000ee40000300800 */
[----:B------:R-:W3:Y:S01]  /*61b20*/  LDL.LU R25, [R1+0x2f4] ;  /* 0x0002f40001197983 */ /* 0x000ee20000300800 */
[----:B0-----:R-:W2:Y:S01]  /*61b30*/  LDL.LU R26, [R1+0x2f8] ;  /* 0x0002f800011a7983 */ /* 0x001ea20000300800 */
[----:B------:R-:W2:Y:S01]  /*61b40*/  LDL.LU R27, [R1+0x2fc] ;  /* 0x0002fc00011b7983 */ /* 0x000ea20000300800 */
[----:B----4-:R-:W-:Y:S02]  /*61b50*/  HMMA.16816.F32 R16, R16, R4, R20 ;  /* 0x000000041010723c */ /* 0x010fe40000001814 */
[----:B--2---:R-:W-:Y:S01]  /*61b60*/  STL.64 [R1+0x2820], R26 ;  /* 0x0028201a01007387 */ /* 0x004fe20000100a00 */
[----:B---3--:R0:W-:Y:S03]  /*61b70*/  STL.64 [R1+0x2818], R24 ;  /* 0x0028181801007387 */ /* 0x0081e60000100a00 */
[----:B0-----:R-:W2:Y:S01]  /*61b80*/  LDL.LU R24, [R1+0x300] ;  /* 0x0003000001187983 */ /* 0x001ea20000300800 */
[----:B------:R-:W2:Y:S02]  /*61b90*/  LDL.LU R25, [R1+0x304] ;  /* 0x0003040001197983 */ /* 0x000ea40000300800 */
[----:B------:R-:W2:Y:S02]  /*61ba0*/  LDL.LU R26, [R1+0x308] ;  /* 0x00030800011a7983 */ /* 0x000ea40000300800 */
[----:B------:R-:W2:Y:S01]  /*61bb0*/  LDL.LU R27, [R1+0x30c] ;  /* 0x00030c00011b7983 */ /* 0x000ea20000300800 */
[----:B------:R-:W3:Y:S01]  /*61bc0*/  LDL.LU.64 R22, [R1+0x2868] ;  /* 0x0028680001167983 */ /* 0x000ee20000300a00 */
[----:B------:R-:W3:Y:S02]  /*61bd0*/  LDL.LU.64 R20, [R1+0x2860] ;  /* 0x0028600001147983 */ /* 0x000ee40000300a00 */
[----:B------:R0:W-:Y:S02]  /*61be0*/  STL.64 [R1+0x27e8], R6 ;  /* 0x0027e80601007387 */ /* 0x0001e40000100a00 */
[----:B------:R-:W4:Y:S06]  /*61bf0*/  LDL.LU R4, [R1+0x2d0] ;  /* 0x0002d00001047983 */ /* 0x000f2c0000300800 */
[----:B------:R-:W-:Y:S01]  /*61c00*/  STL.64 [R1+0x470], R16 ;  /* 0x0004701001007387 */ /* 0x000fe20000100a00 */
[----:B------:R-:W-:Y:S02]  /*61c10*/  STL.64 [R1+0x478], R18 ;  /* 0x0004781201007387 */ /* 0x000fe40000100a00 */
[----:B------:R-:W4:Y:S01]  /*61c20*/  LDL.LU R5, [R1+0x2d4] ;  /* 0x0002d40001057983 */ /* 0x000f220000300800 */
[----:B0-----:R-:W2:Y:S01]  /*61c30*/  LDL.LU R6, [R1+0x2d8] ;  /* 0x0002d80001067983 */ /* 0x001ea20000300800 */
[----:B------:R-:W2:Y:S01]  /*61c40*/  LDL.LU R7, [R1+0x2dc] ;  /* 0x0002dc0001077983 */ /* 0x000ea20000300800 */
[C---:B---3--:R-:W-:Y:S02]  /*61c50*/  HMMA.16816.F32 R8, R20.reuse, R10, R12 ;  /* 0x0000000a1408723c */ /* 0x048fe4000000180c */
[----:B--2---:R-:W-:Y:S01]  /*61c60*/  STL.64 [R1+0x2800], R6 ;  /* 0x0028000601007387 */ /* 0x004fe20000100a00 */
[----:B----4-:R0:W-:Y:S03]  /*61c70*/  STL.64 [R1+0x27f8], R4 ;  /* 0x0027f80401007387 */ /* 0x0101e60000100a00 */
[----:B0-----:R-:W2:Y:S01]  /*61c80*/  LDL.LU R4, [R1+0x2e0] ;  /* 0x0002e00001047983 */ /* 0x001ea20000300800 */
[----:B------:R-:W2:Y:S02]  /*61c90*/  LDL.LU R5, [R1+0x2e4] ;  /* 0x0002e40001057983 */ /* 0x000ea40000300800 */
[----:B------:R-:W2:Y:S02]  /*61ca0*/  LDL.LU R6, [R1+0x2e8] ;  /* 0x0002e80001067983 */ /* 0x000ea40000300800 */
[----:B------:R-:W2:Y:S01]  /*61cb0*/  LDL.LU R7, [R1+0x2ec] ;  /* 0x0002ec0001077983 */ /* 0x000ea20000300800 */
[----:B------:R-:W3:Y:S01]  /*61cc0*/  LDL.LU R16, [R1+0x200] ;  /* 0x0002000001107983 */ /* 0x000ee20000300800 */
[----:B------:R-:W3:Y:S02]  /*61cd0*/  LDL.LU R17, [R1+0x204] ;  /* 0x0002040001117983 */ /* 0x000ee40000300800 */
[----:B------:R-:W3:Y:S02]  /*61ce0*/  LDL.LU R18, [R1+0x208] ;  /* 0x0002080001127983 */ /* 0x000ee40000300800 */
[----:B------:R-:W4:Y:S01]  /*61cf0*/  LDL.LU.64 R14, [R1+0x2858] ;  /* 0x00285800010e7983 */ /* 0x000f220000300a00 */
[----:B------:R-:W4:Y:S05]  /*61d00*/  LDL.LU.64 R12, [R1+0x2850] ;  /* 0x00285000010c7983 */ /* 0x000f2a0000300a00 */
[----:B------:R-:W-:Y:S02]  /*61d10*/  STL.64 [R1+0x3f0], R8 ;  /* 0x0003f00801007387 */ /* 0x000fe40000100a00 */
[----:B------:R0:W-:Y:S02]  /*61d20*/  STL.64 [R1+0x3f8], R10 ;  /* 0x0003f80a01007387 */ /* 0x0001e40000100a00 */
[----:B0-----:R-:W4:Y:S01]  /*61d30*/  LDL.LU.64 R10, [R1+0x2848] ;  /* 0x00284800010a7983 */ /* 0x001f220000300a00 */
[----:B------:R-:W-:Y:S01]  /*61d40*/  IMAD.MOV.U32 R19, RZ, RZ, R28 ;  /* 0x000000ffff137224 */ /* 0x000fe200078e001c */
[C---:B----4-:R-:W-:Y:S02]  /*61d50*/  HMMA.16816.F32 R8, R20.reuse, R10, R12 ;  /* 0x0000000a1408723c */ /* 0x050fe4000000180c */
[----:B------:R-:W4:Y:S01]  /*61d60*/  LDL.LU.64 R14, [R1+0x2840] ;  /* 0x00284000010e7983 */ /* 0x000f220000300a00 */
[----:B------:R-:W4:Y:S11]  /*61d70*/  LDL.LU.64 R12, [R1+0x2838] ;  /* 0x00283800010c7983 */ /* 0x000f360000300a00 */
[----:B------:R-:W-:Y:S09]  /*61d80*/  @!UPT UIADD3 URZ, URZ, URZ, URZ ;  /* 0x0000003f3f3ff290 */ /* 0x000ff2000fffe03f */
[----:B------:R-:W-:Y:S01]  /*61d90*/  STL.64 [R1+0x320], R8 ;  /* 0x0003200801007387 */ /* 0x000fe20000100a00 */
[----:B------:R0:W-:Y:S01]  /*61da0*/  STL [R1+0x328], R10 ;  /* 0x0003280a01007387 */ /* 0x0001e20000100800 */
[----:B------:R-:W-:Y:S02]  /*61db0*/  MOV R28, R11 ;  /* 0x0000000b001c7202 */ /* 0x000fe40000000f00 */
[----:B0-----:R-:W4:Y:S03]  /*61dc0*/  LDL.LU.64 R10, [R1+0x2830] ;  /* 0x00283000010a7983 */ /* 0x001f260000300a00 */
[----:B------:R-:W-:Y:S01]  /*61dd0*/  STL [R1+0x24a8], R28 ;  /* 0x0024a81c01007387 */ /* 0x000fe20000100800 */
[C---:B----4-:R-:W-:Y:S11]  /*61de0*/  HMMA.16816.F32 R12, R20.reuse, R10, R12 ;  /* 0x0000000a140c723c */ /* 0x050ff6000000180c */
[----:B------:R-:W-:Y:S11]  /*61df0*/  @!UPT UIADD3 URZ, URZ, URZ, URZ ;  /* 0x0000003f3f3ff290 */ /* 0x000ff6000fffe03f */
[----:B------:R-:W-:Y:S01]  /*61e00*/  @!UPT UIADD3 URZ, URZ, URZ, URZ ;  /* 0x0000003f3f3ff290 */ /* 0x000fe2000fffe03f */
[----:B------:R-:W-:Y:S01]  /*61e10*/  STL.64 [R1+0x310], R12 ;  /* 0x0003100c01007387 */ /* 0x000fe20000100a00 */
[----:B------:R0:W-:Y:S03]  /*61e20*/  STL.64 [R1+0x318], R14 ;  /* 0x0003180e01007387 */ /* 0x0001e60000100a00 */
[----:B0-----:R-:W4:Y:S02]  /*61e30*/  LDL.LU.64 R14, [R1+0x2828] ;  /* 0x00282800010e7983 */ /* 0x001f240000300a00 */
[C---:B----4-:R-:W-:Y:S02]  /*61e40*/  HMMA.16816.F32 R12, R20.reuse, R14, R24 ;  /* 0x0000000e140c723c */ /* 0x050fe40000001818 */
[----:B------:R-:W4:Y:S01]  /*61e50*/  LDL.LU.64 R26, [R1+0x2820] ;  /* 0x00282000011a7983 */ /* 0x000f220000300a00 */
[----:B------:R-:W4:Y:S11]  /*61e60*/  LDL.LU.64 R24, [R1+0x2818] ;  /* 0x0028180001187983 */ /* 0x000f360000300a00 */
[----:B------:R-:W-:Y:S09]  /*61e70*/  @!UPT UIADD3 URZ, URZ, URZ, URZ ;  /* 0x0000003f3f3ff290 */ /* 0x000ff2000fffe03f */
[----:B------:R-:W-:Y:S01]  /*61e80*/  STL.64 [R1+0x300], R12 ;  /* 0x0003000c01007387 */ /* 0x000fe20000100a00 */
[----:B------:R0:W-:Y:S02]  /*61e90*/  STL [R1+0x308], R14 ;  /* 0x0003080e01007387 */ /* 0x0001e40000100800 */
[----:B------:R-:W-:Y:S02]  /*61ea0*/  IMAD.MOV.U32 R28, RZ, RZ, R15 ;  /* 0x000000ffff1c7224 */ /* 0x000fe400078e000f */
[----:B0-----:R-:W4:Y:S02]  /*61eb0*/  LDL.LU.64 R14, [R1+0x2810] ;  /* 0x00281000010e7983 */ /* 0x001f240000300a00 */
[C---:B----4-:R-:W-:Y:S11]  /*61ec0*/  HMMA.16816.F32 R24, R20.reuse, R14, R24 ;  /* 0x0000000e1418723c */ /* 0x050ff60000001818 */
[----:B------:R-:W-:Y:S11]  /*61ed0*/  @!UPT UIADD3 URZ, URZ, URZ, URZ ;  /* 0x0000003f3f3ff290 */ /* 0x000ff6000fffe03f */
[----:B------:R-:W-:Y:S01]  /*61ee0*/  @!UPT UIADD3 URZ, URZ, URZ, URZ ;  /* 0x0000003f3f3ff290 */ /* 0x000fe2000fffe03f */
[----:B------:R-:W-:Y:S01]  /*61ef0*/  STL.64 [R1+0x2f0], R24 ;  /* 0x0002f01801007387 */ /* 0x000fe20000100a00 */
[----:B------:R0:W-:Y:S03]  /*61f00*/  STL.64 [R1+0x2f8], R26 ;  /* 0x0002f81a01007387 */ /* 0x0001e60000100a00 */
[----:B0-----:R-:W2:Y:S01]  /*61f10*/  LDL.LU.64 R26, [R1+0x2808] ;  /* 0x00280800011a7983 */ /* 0x001ea20000300a00 */
[----:B------:R0:W-:Y:S03]  /*61f20*/  STL.64 [R1+0x27a8], R14 ;  /* 0x0027a80e01007387 */ /* 0x0001e60000100a00 */
[----:B0-----:R-:W4:Y:S01]  /*61f30*/  LDL.64 R14, [R1+0x58] ;  /* 0x00005800010e7983 */ /* 0x001f220000100a00 */
[C---:B--2---:R-:W-:Y:S03]  /*61f40*/  HMMA.16816.F32 R24, R20.reuse, R26, R4 ;  /* 0x0000001a1418723c */ /* 0x044fe60000001804 */
[----:B------:R-:W2:Y:S01]  /*61f50*/  LDL.LU.64 R6, [R1+0x2800] ;  /* 0x0028000001067983 */ /* 0x000ea20000300a00 */
[----:B------:R-:W2:Y:S11]  /*61f60*/  LDL.LU.64 R4, [R1+0x27f8] ;  /* 0x0027f80001047983 */ /* 0x000eb60000300a00 */
[----:B------:R-:W-:Y:S08]  /*61f70*/  @!UPT UIADD3 URZ, URZ, URZ, URZ ;  /* 0x0000003f3f3ff290 */ /* 0x000ff0000fffe03f */
[----:B------:R-:W-:Y:S01]  /*61f80*/  STL.64 [R1+0x2e0], R24 ;  /* 0x0002e01801007387 */ /* 0x000fe20000100a00 */
[----:B------:R0:W-:Y:S03]  /*61f90*/  STL.64 [R1+0x2e8], R26 ;  /* 0x0002e81a01007387 */ /* 0x0001e60000100a00 */
[----:B0-----:R-:W2:Y:S02]  /*61fa0*/  LDL.LU.64 R26, [R1+0x27f0] ;  /* 0x0027f000011a7983 */ /* 0x001ea40000300a00 */
[C---:B--2---:R-:W-:Y:S02]  /*61fb0*/  HMMA.16816.F32 R24, R20.reuse, R26, R4 ;  /* 0x0000001a1418723c */ /* 0x044fe40000001804 */
[----:B------:R-:W2:Y:S11]  /*61fc0*/  LDL.LU.64 R6, [R1+0x27e8] ;  /* 0x0027e80001067983 */ /* 0x000eb60000300a00 */
[----:B------:R-:W-:Y:S10]  /*61fd0*/  @!UPT UIADD3 URZ, URZ, URZ, URZ ;  /* 0x0000003f3f3ff290 */ /* 0x000ff4000fffe03f */
[----:B------:R-:W-:Y:S01]  /*61fe0*/  STL.64 [R1+0x540], R24 ;  /* 0x0005401801007387 */ /* 0x000fe20000100a00 */
[----:B------:R0:W-:Y:S03]  /*61ff0*/  STL.64 [R1+0x548], R26 ;  /* 0x0005481a01007387 */ /* 0x0001e60000100a00 */
[----:B0-----:R-:W2:Y:S01]  /*62000*/  LDL.LU.64 R26, [R1+0x27e0] ;  /* 0x0027e000011a7983 */ /* 0x001ea20000300a00 */
[----:B------:R-:W2:Y:S02]  /*62010*/  LDL.LU.64 R24, [R1+0x27d8] ;  /* 0x0027d80001187983 */ /* 0x000ea40000300a00 */
[----:B--2---:R-:W-:Y:S01]  /*62020*/  HMMA.16816.F32 R20, R20, R6, R24 ;  /* 0x000000061414723c */ /* 0x004fe20000001818 */
[----:B------:R-:W4:Y:S01]  /*62030*/  LDL.LU.64 R26, [R1+0x27d0] ;  /* 0x0027d000011a7983 */ /* 0x000f220000300a00 */
[----:B------:R-:W4:Y:S02]  /*62040*/  LDL.LU.64 R24, [R1+0x27c8] ;  /* 0x0027c80001187983 */ /* 0x000f240000300a00 */
[----:B------:R0:W-:Y:S02]  /*62050*/  STL.64 [R1+0x2780], R6 ;  /* 0x0027800601007387 */ /* 0x0001e40000100a00 */
[----:B------:R-:W4:Y:S11]  /*62060*/  LDL.LU R4, [R1+0x210] ;  /* 0x0002100001047983 */ /* 0x000f360000300800 */
[----:B------:R-:W-:Y:S06]  /*62070*/  @!UPT UIADD3 URZ, URZ, URZ, URZ ;  /* 0x0000003f3f3ff290 */ /* 0x000fec000fffe03f */
[----:B------:R1:W-:Y:S01]  /*62080*/  STL.64 [R1+0x220], R20 ;  /* 0x0002201401007387 */ /* 0x0003e20000100a00 */
[----:B------:R2:W-:Y:S02]  /*62090*/  STL.64 [R1+0x228], R22 ;  /* 0x0002281601007387 */ /* 0x0005e40000100a00 */
[----:B------:R-:W4:Y:S02]  /*620a0*/  LDL.LU R5, [R1+0x214] ;  /* 0x0002140001057983 */ /* 0x000f240000300800 */
[----:B0-----:R-:W4:Y:S01]  /*620b0*/  LDL.LU R6, [R1+0x218] ;  /* 0x0002180001067983 */ /* 0x001f220000300800 */
[----:B------:R-:W4:Y:S04]  /*620c0*/  LDL.LU R7, [R1+0x21c] ;  /* 0x00021c0001077983 */ /* 0x000f280000300800 */
[----:B-1----:R-:W3:Y:S01]  /*620d0*/  LDL.LU R20, [R1+0xe0] ;  /* 0x0000e00001147983 */ /* 0x002ee20000300800 */
[----:B------:R-:W3:Y:S02]  /*620e0*/  LDL.LU R21, [R1+0xe4] ;  /* 0x0000e40001157983 */ /* 0x000ee40000300800 */
[----:B--2---:R-:W2:Y:S02]  /*620f0*/  LDL.LU R22, [R1+0xe8] ;  /* 0x0000e80001167983 */ /* 0x004ea40000300800 */
[----:B------:R-:W2:Y:S02]  /*62100*/  LDL.LU R23, [R1+0xec] ;  /* 0x0000ec0001177983 */ /* 0x000ea40000300800 */
[----:B--2---:R0:W-:Y:S01]  /*62110*/  STL.64 [R1+0x2740], R22 ;  /* 0x0027401601007387 */ /* 0x0041e20000100a00 */
[----:B---3--:R-:W-:Y:S03]  /*62120*/  STL.64 [R1+0x2738], R20 ;  /* 0x0027381401007387 */ /* 0x008fe60000100a00 */
[----:B0-----:R-:W2:Y:S01]  /*62130*/  LDL.64 R22, [R1+0x48] ;  /* 0x0000480001167983 */ /* 0x001ea20000100a00 */
[C---:B----4-:R-:W-:Y:S11]  /*62140*/  HMMA.16816.F32 R4, R24.reuse, R14, R4 ;  /* 0x0000000e1804723c */ /* 0x050ff60000001804 */
[----:B------:R-:W-:Y:S11]  /*62150*/  @!UPT UIADD3 URZ, URZ, URZ, URZ ;  /* 0x0000003f3f3ff290 */ /* 0x000ff6000fffe03f */
[----:B------:R-:W-:Y:S01]  /*62160*/  @!UPT UIADD3 URZ, URZ, URZ, URZ ;  /* 0x0000003f3f3ff290 */ /* 0x000fe2000fffe03f */
[----:B------:R-:W-:Y:S01]  /*62170*/  STL.64 [R1+0x5a0], R4 ;  /* 0x0005a00401007387 */ /* 0x000fe20000100a00 */
[----:B------:R2:W-:Y:S01]  /*62180*/  STL.64 [R1+0x5a8], R6 ;  /* 0x0005a80601007387 */ /* 0x0005e20000100a00 */
[----:B------:R-:W-:Y:S01]  /*62190*/  MOV R2, R14 ;  /* 0x0000000e00027202 */ /* 0x000fe20000000f00 */
[----:B------:R-:W-:Y:S01]  /*621a0*/  IMAD.MOV.U32 R0, RZ, RZ, R15 ;  /* 0x000000ffff007224 */ /* 0x000fe200078e000f */
[C---:B--2---:R-:W-:Y:S01]  /*621b0*/  HMMA.16816.F32 R4, R24.reuse, R22, R16 ;  /* 0x000000161804723c */ /* 0x044fe20000001810 */
[----:B------:R-:W-:Y:S11]  /*621c0*/  STL.64 [R1+0x2750], R22 ;  /* 0x0027501601007387 */ /* 0x000ff60000100a00 */
[----:B------:R-:W-:Y:S11]  /*621d0*/  @!UPT UIADD3 URZ, URZ, URZ, URZ ;  /* 0x0000003f3f3ff290 */ /* 0x000ff6000fffe03f */
[----:B------:R-:W-:Y:S01]  /*621e0*/  STL.64 [R1+0x590], R4 ;  /* 0x0005900401007387 */ /* 0x000fe20000100a00 */
[----:B------:R-:W-:Y:S02]  /*621f0*/  STL.64 [R1+0x598], R6 ;  /* 0x0005980601007387 */ /* 0x000fe40000100a00 */
[----:B------:R-:W2:Y:S02]  /*62200*/  LDL.LU R16, [R1+0x1b0] ;  /* 0x0001b00001107983 */ /* 0x000ea40000300800 */
[----:B------:R-:W2:Y:S01]  /*62210*/  LDL.LU R17, [R1+0x1b4] ;  /* 0x0001b40001117983 */ /* 0x000ea20000300800 */
[----:B------:R-:W3:Y:S01]  /*62220*/  LDL.LU R18, [R1+0x1b8] ;  /* 0x0001b80001127983 */ /* 0x000ee20000300800 */
[----:B------:R-:W3:Y:S02]  /*62230*/  LDL.LU R19, [R1+0x1bc] ;  /* 0x0001bc0001137983 */ /* 0x000ee40000300800 */
[----:B------:R-:W4:Y:S02]  /*62240*/  LDL.LU.64 R14, [R1+0x18] ;  /* 0x00001800010e7983 */ /* 0x000f240000300a00 */
[----:B----4-:R0:W-:Y:S01]  /*62250*/  STL.64 [R1+0x27c0], R14 ;  /* 0x0027c00e01007387 */ /* 0x0101e20000100a00 */
[----:B------:R-:W4:Y:S02]  /*62260*/  LDL.LU R12, [R1+0x1f0] ;  /* 0x0001f000010c7983 */ /* 0x000f240000300800 */
[----:B------:R-:W4:Y:S01]  /*62270*/  LDL.LU R13, [R1+0x1f4] ;  /* 0x0001f400010d7983 */ /* 0x000f220000300800 */
[----:B0-----:R-:W4:Y:S01]  /*62280*/  LDL.LU R14, [R1+0x1f8] ;  /* 0x0001f800010e7983 */ /* 0x001f220000300800 */
[----:B------:R-:W4:Y:S02]  /*62290*/  LDL.LU R15, [R1+0x1fc] ;  /* 0x0001fc00010f7983 */ /* 0x000f240000300800 */
[----:B---3--:R0:W-:Y:S02]  /*622a0*/  STL.64 [R1+0x2790], R18 ;  /* 0x0027901201007387 */ /* 0x0081e40000100a00 */
[----:B--2---:R1:W-:Y:S01]  /*622b0*/  STL.64 [R1+0x2788], R16 ;  /* 0x0027881001007387 */ /* 0x0043e20000100a00 */
[----:B0-----:R-:W2:Y:S04]  /*622c0*/  LDL.64 R18, [R1+0x8] ;  /* 0x0000080001127983 */ /* 0x001ea80000100a00 */
[----:B--2---:R0:W-:Y:S01]  /*622d0*/  STL.64 [R1+0x27a0], R18 ;  /* 0x0027a01201007387 */ /* 0x0041e20000100a00 */
[----:B-1----:R-:W2:Y:S02]  /*622e0*/  LDL.LU R16, [R1+0x1d0] ;  /* 0x0001d00001107983 */ /* 0x002ea40000300800 */
[----:B------:R-:W2:Y:S01]  /*622f0*/  LDL.LU R17, [R1+0x1d4] ;  /* 0x0001d40001117983 */ /* 0x000ea20000300800 */
[----:B0-----:R-:W3:Y:S01]  /*62300*/  LDL.LU R18, [R1+0x1d8] ;  /* 0x0001d80001127983 */ /* 0x001ee20000300800 */
[----:B------:R-:W3:Y:S01]  /*62310*/  LDL.LU R19, [R1+0x1dc] ;  /* 0x0001dc0001137983 */ /* 0x000ee20000300800 */
[----:B----4-:R-:W-:Y:S02]  /*62320*/  HMMA.16816.F32 R12, R24, R10, R12 ;  /* 0x0000000a180c723c */ /* 0x010fe4000000180c */
[----:B---3--:R-:W-:Y:S01]  /*62330*/  STL.64 [R1+0x27b8], R18 ;  /* 0x0027b81201007387 */ /* 0x008fe20000100a00 */
[----:B--2---:R0:W-:Y:S03]  /*62340*/  STL.64 [R1+0x27b0], R16 ;  /* 0x0027b01001007387 */ /* 0x0041e60000100a00 */
[----:B0-----:R-:W2:Y:S01]  /*62350*/  LDL.LU R16, [R1+0x1e0] ;  /* 0x0001e00001107983 */ /* 0x001ea20000300800 */
[----:B------:R-:W2:Y:S02]  /*62360*/  LDL.LU R17, [R1+0x1e4] ;  /* 0x0001e40001117983 */ /* 0x000ea40000300800 */
[----:B------:R-:W2:Y:S02]  /*62370*/  LDL.LU R18, [R1+0x1e8] ;  /* 0x0001e80001127983 */ /* 0x000ea40000300800 */
[----:B------:R-:W2:Y:S01]  /*62380*/  LDL.LU R19, [R1+0x1ec] ;  /* 0x0001ec0001137983 */ /* 0x000ea20000300800 */
[----:B------:R-:W3:Y:S01]  /*62390*/  LDL.64 R6, [R1+0x78] ;  /* 0x0000780001067983 */ /* 0x000ee20000100a00 */
[----:B------:R-:W-:Y:S01]  /*623a0*/  MOV R22, R2 ;  /* 0x0000000200167202 */ /* 0x000fe20000000f00 */
[----:B------:R-:W-:-:S02]  /*623b0*/  IMAD.MOV.U32 R23, RZ, RZ, R0 ;  /* 0x000000ffff177224 */ /* 0x000fc400078e0000 */
[----:B---3--:R0:W-:Y:S01]  /*623c0*/  STL.64 [R1+0x2798], R6 ;  /* 0x0027980601007387 */ /* 0x0081e20000100a00 */
[----:B------:R-:W3:Y:S02]  /*623d0*/  LDL.LU R4, [R1+0x1c0] ;  /* 0x0001c00001047983 */ /* 0x000ee40000300800 */
[----:B------:R-:W3:Y:S01]  /*623e0*/  LDL.LU R5, [R1+0x1c4] ;  /* 0x0001c40001057983 */ /* 0x000ee20000300800 */
[----:B0-----:R-:W3:Y:S01]  /*623f0*/  LDL.LU R6, [R1+0x1c8] ;  /* 0x0001c80001067983 */ /* 0x001ee20000300800 */
[----:B------:R-:W3:Y:S02]  /*62400*/  LDL.LU R7, [R1+0x1cc] ;  /* 0x0001cc0001077983 */ /* 0x000ee40000300800 */
[----:B------:R0:W-:Y:S02]  /*62410*/  STL.64 [R1+0x2778], R22 ;  /* 0x0027781601007387 */ /* 0x0001e40000100a00 */
[----:B------:R-:W4:Y:S01]  /*62420*/  LDL.LU R20, [R1+0x110] ;  /* 0x0001100001147983 */ /* 0x000f220000300800 */
[----:B------:R-:W4:Y:S04]  /*62430*/  LDL.LU R21, [R1+0x114] ;  /* 0x0001140001157983 */ /* 0x000f280000300800 */
[----:B0-----:R-:W4:Y:S01]  /*62440*/  LDL.LU R22, [R1+0x118] ;  /* 0x0001180001167983 */ /* 0x001f220000300800 */
[----:B------:R-:W4:Y:S02]  /*62450*/  LDL.LU R23, [R1+0x11c] ;  /* 0x00011c0001177983 */ /* 0x000f240000300800 */
[----:B------:R-:W-:Y:S02]  /*62460*/  STL.64 [R1+0x580], R12 ;  /* 0x0005800c01007387 */ /* 0x000fe40000100a00 */
[----:B------:R0:W-:Y:S02]  /*62470*/  STL.64 [R1+0x588], R14 ;  /* 0x0005880e01007387 */ /* 0x0001e40000100a00 */
[----:B0-----:R-:W2:Y:S01]  /*62480*/  LDL.LU.64 R14, [R1+0x27c0] ;  /* 0x0027c000010e7983 */ /* 0x001ea20000300a00 */
[----:B------:R0:W-:Y:S02]  /*62490*/  STL.64 [R1+0x2748], R10 ;  /* 0x0027480a01007387 */ /* 0x0001e40000100a00 */
[----:B------:R-:W3:Y:S02]  /*624a0*/  LDL.LU R8, [R1+0xf0] ;  /* 0x0000f00001087983 */ /* 0x000ee40000300800 */
[----:B------:R-:W3:Y:S01]  /*624b0*/  LDL.LU R9, [R1+0xf4] ;  /* 0x0000f40001097983 */ /* 0x000ee20000300800 */
[----:B0-----:R-:W3:Y:S01]  /*624c0*/  LDL.LU R10, [R1+0xf8] ;  /* 0x0000f800010a7983 */ /* 0x001ee20000300800 */
[----:B------:R-:W3:Y:S01]  /*624d0*/  LDL.LU R11, [R1+0xfc] ;  /* 0x0000fc00010b7983 */ /* 0x000ee20000300800 */
[C---:B--2---:R-:W-:Y:S01]  /*624e0*/  HMMA.16816.F32 R16, R24.reuse, R14, R16 ;  /* 0x0000000e1810723c */ /* 0x044fe20000001810 */
[----:B------:R-:W-:Y:S01]  /*624f0*/  MOV R2, R14 ;  /* 0x0000000e00027202 */ /* 0x000fe20000000f00 */
[----:B------:R-:W-:Y:S01]  /*62500*/  IMAD.MOV.U32 R0, RZ, RZ, R15 ;  /* 0x000000ffff007224 */ /* 0x000fe200078e000f */
[----:B---3--:R-:W-:Y:S01]  /*62510*/  STL.64 [R1+0x2760], R10 ;  /* 0x0027600a01007387 */ /* 0x008fe20000100a00 */
        /* <DEDUP_REMOVED lines=8> */
[----:B------:R-:W3:Y:S02]  /*625a0*/  LDL.LU.64 R16, [R1+0x27b0] ;  /* 0x0027b00001107983 */ /* 0x000ee40000300a00 */
[----:B------:R-:W3:Y:S02]  /*625b0*/  LDL.LU.64 R14, [R1+0x27a8] ;  /* 0x0027a800010e7983 */ /* 0x000ee40000300a00 */
[C---:B---3--:R-:W-:Y:S11]  /*625c0*/  HMMA.16816.F32 R16, R24.reuse, R14, R16 ;  /* 0x0000000e1810723c */ /* 0x048ff60000001810 */
[----:B------:R-:W-:Y:S11]  /*625d0*/  @!UPT UIADD3 URZ, URZ, URZ, URZ ;  /* 0x0000003f3f3ff290 */ /* 0x000ff6000fffe03f */
[----:B------:R-:W-:Y:S01]  /*625e0*/  @!UPT UIADD3 URZ, URZ, URZ, URZ ;  /* 0x0000003f3f3ff290 */ /* 0x000fe2000fffe03f */
[----:B------:R-:W-:Y:S01]  /*625f0*/  STL.64 [R1+0x200], R16 ;  /* 0x0002001001007387 */ /* 0x000fe20000100a00 */
[----:B------:R0:W-:Y:S03]  /*62600*/  STL.64 [R1+0x208], R18 ;  /* 0x0002081201007387 */ /* 0x0001e60000100a00 */
[----:B0-----:R-:W3:Y:S02]  /*62610*/  LDL.LU.64 R18, [R1+0x27a0] ;  /* 0x0027a00001127983 */ /* 0x001ee40000300a00 */
[C---:B---3--:R-:W-:Y:S01]  /*62620*/  HMMA.16816.F32 R4, R24.reuse, R18, R4 ;  /* 0x000000121804723c */ /* 0x048fe20000001804 */
[----:B------:R-:W-:Y:S01]  /*62630*/  MOV R13, R18 ;  /* 0x00000012000d7202 */ /* 0x000fe20000000f00 */
[----:B------:R-:W-:Y:S11]  /*62640*/  IMAD.MOV.U32 R12, RZ, RZ, R19 ;  /* 0x000000ffff0c7224 */ /* 0x000ff600078e0013 */
[----:B------:R-:W-:Y:S10]  /*62650*/  @!UPT UIADD3 URZ, URZ, URZ, URZ ;  /* 0x0000003f3f3ff290 */ /* 0x000ff4000fffe03f */
[----:B------:R-:W-:Y:S01]  /*62660*/  STL.64 [R1+0x1f0], R4 ;  /* 0x0001f00401007387 */ /* 0x000fe20000100a00 */
[----:B------:R0:W-:Y:S03]  /*62670*/  STL.64 [R1+0x1f8], R6 ;  /* 0x0001f80601007387 */ /* 0x0001e60000100a00 */
[----:B0-----:R-:W3:Y:S01]  /*62680*/  LDL.LU.64 R6, [R1+0x2798] ;  /* 0x0027980001067983 */ /* 0x001ee20000300a00 */
[----:B------:R-:W3:Y:S02]  /*62690*/  LDL.LU.64 R18, [R1+0x2790] ;  /* 0x0027900001127983 */ /* 0x000ee40000300a00 */
        /* <DEDUP_REMOVED lines=9> */
[----:B------:R-:W-:Y:S01]  /*62730*/  @!UPT UIADD3 URZ, URZ, URZ, URZ ;  /* 0x0000003f3f3ff290 */ /* 0x000fe2000fffe03f */
[----:B------:R0:W-:Y:S01]  /*62740*/  STL.64 [R1+0x1e0], R16 ;  /* 0x0001e01001007387 */ /* 0x0001e20000100a00 */
[----:B------:R-:W-:Y:S01]  /*62750*/  STL.64 [R1+0x1e8], R18 ;  /* 0x0001e81201007387 */ /* 0x000fe20000100a00 */
[----:B0-----:R-:W-:Y:S01]  /*62760*/  MOV R17, R6 ;  /* 0x0000000600117202 */ /* 0x001fe20000000f00 */
[----:B------:R-:W-:Y:S02]  /*62770*/  IMAD.MOV.U32 R16, RZ, RZ, R7 ;  /* 0x000000ffff107224 */ /* 0x000fe400078e0007 */
        /* <DEDUP_REMOVED lines=12> */
[----:B------:R-:W-:Y:S01]  /*62840*/  STL.64 [R1+0x520], R20 ;  /* 0x0005201401007387 */ /* 0x000fe20000100a00 */
[----:B------:R0:W-:Y:S03]  /*62850*/  STL.64 [R1+0x528], R22 ;  /* 0x0005281601007387 */ /* 0x0001e60000100a00 */
        /* <DEDUP_REMOVED lines=11> */
[----:B------:R-:W2:Y:S01]  /*62910*/  LDL.LU.64 R20, [R1+0x2738] ;  /* 0x0027380001147983 */ /* 0x000ea20000300a00 */
[C---:B------:R-:W-:Y:S08]  /*62920*/  HMMA.16816.F32 R12, R4.reuse, R26, R12 ;  /* 0x0000001a040c723c */ /* 0x040ff0000000180c */
[----:B--2---:R-:W-:Y:S11]  /*62930*/  HMMA.16816.F32 R20, R4, R10, R20 ;  /* 0x0000000a0414723c */ /* 0x004ff60000001814 */
[----:B------:R-:W-:Y:S11]  /*62940*/  @!UPT UIADD3 URZ, URZ, URZ, URZ ;  /* 0x0000003f3f3ff290 */ /* 0x000ff6000fffe03f */
[----:B------:R-:W-:Y:S01]  /*62950*/  @!UPT UIADD3 URZ, URZ, URZ, URZ ;  /* 0x0000003f3f3ff290 */ /* 0x000fe2000fffe03f */
[----:B------:R0:W-:Y:S01]  /*62960*/  STL.64 [R1+0x110], R20 ;  /* 0x0001101401007387 */ /* 0x0001e20000100a00 */
[----:B------:R-:W-:Y:S01]  /*62970*/  STL.64 [R1+0x118], R22 ;  /* 0x0001181601007387 */ /* 0x000fe20000100a00 */
[----:B0-----:R-:W-:Y:S01]  /*62980*/  MOV R21, R10 ;  /* 0x0000000a00157202 */ /* 0x001fe20000000f00 */
[----:B------:R-:W-:-:S05]  /*62990*/  IMAD.MOV.U32 R20, RZ, RZ, R11 ;  /* 0x000000ffff147224 */ /* 0x000fca00078e000b */
[----:B------:R0:W-:Y:S04]  /*629a0*/  STL.64 [R1+0x2720], R20 ;  /* 0x0027201401007387 */ /* 0x0001e80000100a00 */
[----:B0-----:R-:W2:Y:S01]  /*629b0*/  LDL.LU R20, [R1+0x1a0] ;  /* 0x0001a00001147983 */ /* 0x001ea20000300800 */
[----:B------:R-:W2:Y:S02]  /*629c0*/  LDL.LU R21, [R1+0x1a4] ;  /* 0x0001a40001157983 */ /* 0x000ea40000300800 */
[----:B------:R-:W2:Y:S02]  /*629d0*/  LDL.LU R22, [R1+0x1a8] ;  /* 0x0001a80001167983 */ /* 0x000ea40000300800 */
[----:B------:R-:W2:Y:S01]  /*629e0*/  LDL.LU R23, [R1+0x1ac] ;  /* 0x0001ac0001177983 */ /* 0x000ea20000300800 */
[----:B------:R-:W-:Y:S01]  /*629f0*/  STL.64 [R1+0x100], R12 ;  /* 0x0001000c01007387 */ /* 0x000fe20000100a00 */
[----:B------:R0:W-:Y:S03]  /*62a00*/  STL.64 [R1+0x108], R14 ;  /* 0x0001080e01007387 */ /* 0x0001e60000100a00 */
[----:B0-----:R-:W2:Y:S01]  /*62a10*/  LDL.LU.64 R14, [R1+0x2730] ;  /* 0x00273000010e7983 */ /* 0x001ea20000300a00 */
[----:B------:R-:W3:Y:S03]  /*62a20*/  LDL.LU.64 R12, [R1+0x2728] ;  /* 0x00272800010c7983 */ /* 0x000ee60000300a00 */
[----:B------:R-:W0:Y:S02]  /*62a30*/  S2R R11, SR_TID.X ;  /* 0x00000000000b7919 */ /* 0x000e240000002100 */
[C---:B0-----:R-:W-:Y:S01]  /*62a40*/  LOP3.LUT R10, R11.reuse, 0x7, RZ, 0xc0, !PT ;  /* 0x000000070b0a7812 */ /* 0x041fe200078ec0ff */
[----:B------:R-:W-:-:S03]  /*62a50*/  IMAD.SHL.U32 R9, R11, 0x100, RZ ;  /* 0x000001000b097824 */ /* 0x000fc600078e00ff */
[----:B------:R-:W-:-:S04]  /*62a60*/  SHF.L.U32 R10, R10, 0x4, RZ ;  /* 0x000000040a0a7819 */ /* 0x000fc800000006ff */
[----:B------:R-:W-:-:S04]  /*62a70*/  LOP3.LUT R19, R10, 0xf00, R9, 0xf8, !PT ;  /* 0x00000f000a137812 */ /* 0x000fc800078ef809 */
[----:B------:R-:W-:-:S04]  /*62a80*/  LOP3.LUT R19, R19, 0x10, R11, 0x78, !PT ;  /* 0x0000001013137812 */ /* 0x000fc800078e780b */
[----:B------:R-:W-:-:S05]  /*62a90*/  LOP3.LUT R19, R19, 0x20, RZ, 0x3c, !PT ;  /* 0x0000002013137812 */ /* 0x000fca00078e3cff */
[----:B------:R-:W0:Y:S04]  /*62aa0*/  LDSM.16.M88.4 R8, [R19+0x43080] ;  /* 0x043080001308783b */ /* 0x000e280000000200 */
[----:B------:R1:W-:Y:S01]  /*62ab0*/  STL.64 [R1+0x26d8], R26 ;  /* 0x0026d81a01007387 */ /* 0x0003e20000100a00 */
[----:B------:R-:W4:Y:S02]  /*62ac0*/  LDL.LU R24, [R1+0x3e0] ;  /* 0x0003e00001187983 */ /* 0x000f240000300800 */
[----:B------:R-:W4:Y:S01]  /*62ad0*/  LDL.LU R25, [R1+0x3e4] ;  /* 0x0003e40001197983 */ /* 0x000f220000300800 */
[----:B-1----:R-:W4:Y:S01]  /*62ae0*/  LDL.LU R26, [R1+0x3e8] ;  /* 0x0003e800011a7983 */ /* 0x002f220000300800 */
[----:B------:R-:W4:Y:S03]  /*62af0*/  LDL.LU R27, [R1+0x3ec] ;  /* 0x0003ec00011b7983 */ /* 0x000f260000300800 */
[----:B0-----:R3:W-:Y:S01]  /*62b00*/  STL.64 [R1+0x2718], R10 ;  /* 0x0027180a01007387 */ /* 0x0017e20000100a00 */
[----:B------:R-:W-:Y:S01]  /*62b10*/  STL.64 [R1+0x2710], R8 ;  /* 0x0027100801007387 */ /* 0x000fe20000100a00 */
[----:B---3--:R-:W-:Y:S01]  /*62b20*/  MOV R10, R13 ;  /* 0x0000000d000a7202 */ /* 0x008fe20000000f00 */
[----:B------:R-:W-:-:S02]  /*62b30*/  IMAD.MOV.U32 R11, RZ, RZ, R12 ;  /* 0x000000ffff0b7224 */ /* 0x000fc400078e000c */
[C---:B--2---:R-:W-:Y:S01]  /*62b40*/  HMMA.16816.F32 R12, R4.reuse, R14, R20 ;  /* 0x0000000e040c723c */ /* 0x044fe20000001814 */
[----:B------:R-:W2:Y:S11]  /*62b50*/  LDL.LU.64 R20, [R1+0x2720] ;  /* 0x0027200001147983 */ /* 0x000eb60000300a00 */
[----:B------:R-:W-:Y:S11]  /*62b60*/  @!UPT UIADD3 URZ, URZ, URZ, URZ ;  /* 0x0000003f3f3ff290 */ /* 0x000ff6000fffe03f */
[----:B------:R-:W-:Y:S01]  /*62b70*/  STL.64 [R1+0x1d0], R12 ;  /* 0x0001d00c01007387 */ /* 0x000fe20000100a00 */
[----:B------:R-:W-:Y:S02]  /*62b80*/  STL.64 [R1+0x1d8], R14 ;  /* 0x0001d80e01007387 */ /* 0x000fe40000100a00 */
[----:B------:R-:W0:Y:S02]  /*62b90*/  LDSM.16.M88.4 R12, [R19+0x44080] ;  /* 0x04408000130c783b */ /* 0x000e240000000200 */
[----:B0-----:R-:W-:Y:S02]  /*62ba0*/  STL.64 [R1+0x2688], R14 ;  /* 0x0026880e01007387 */ /* 0x001fe40000100a00 */
[----:B------:R0:W-:Y:S02]  /*62bb0*/  STL.64 [R1+0x2680], R12 ;  /* 0x0026800c01007387 */ /* 0x0001e40000100a00 */
[----:B0-----:R-:W3:Y:S01]  /*62bc0*/  LDL.LU R12, [R1+0x2c0] ;  /* 0x0002c000010c7983 */ /* 0x001ee20000300800 */
[----:B------:R-:W3:Y:S02]  /*62bd0*/  LDL.LU R13, [R1+0x2c4] ;  /* 0x0002c400010d7983 */ /* 0x000ee40000300800 */
[----:B------:R-:W3:Y:S02]  /*62be0*/  LDL.LU R14, [R1+0x2c8] ;  /* 0x0002c800010e7983 */ /* 0x000ee40000300800 */
[----:B------:R-:W3:Y:S02]  /*62bf0*/  LDL.LU R15, [R1+0x2cc] ;  /* 0x0002cc00010f7983 */ /* 0x000ee40000300800 */
[----:B---3--:R-:W-:Y:S01]  /*62c00*/  HMMA.16816.F32 R8, R4, R10, R12 ;  /* 0x0000000a0408723c */ /* 0x008fe2000000180c */
[----:B------:R-:W3:Y:S11]  /*62c10*/  LDL.LU R12, [R1+0x3c0] ;  /* 0x0003c000010c7983 */ /* 0x000ef60000300800 */
[----:B------:R-:W-:Y:S11]  /*62c20*/  @!UPT UIADD3 URZ, URZ, URZ, URZ ;  /* 0x0000003f3f3ff290 */ /* 0x000ff6000fffe03f */
[----:B------:R-:W-:Y:S01]  /*62c30*/  STL.64 [R1+0x500], R8 ;  /* 0x0005000801007387 */ /* 0x000fe20000100a00 */
[----:B------:R-:W-:Y:S02]  /*62c40*/  STL.64 [R1+0x508], R10 ;  /* 0x0005080a01007387 */ /* 0x000fe40000100a00 */
[----:B------:R-:W3:Y:S02]  /*62c50*/  LDL.LU R13, [R1+0x3c4] ;  /* 0x0003c400010d7983 */ /* 0x000ee40000300800 */
[----:B------:R-:W2:Y:S01]  /*62c60*/  LDL.LU R14, [R1+0x3c8] ;  /* 0x0003c800010e7983 */ /* 0x000ea20000300800 */
[----:B------:R-:W2:Y:S04]  /*62c70*/  LDL.LU R15, [R1+0x3cc] ;  /* 0x0003cc00010f7983 */ /* 0x000ea80000300800 */
[----:B--2---:R0:W-:Y:S02]  /*62c80*/  STL.64 [R1+0x2698], R14 ;  /* 0x0026980e01007387 */ /* 0x0041e40000100a00 */
[----:B0-----:R-:W-:Y:S01]  /*62c90*/  MOV R14, R17 ;  /* 0x00000011000e7202 */ /* 0x001fe20000000f00 */
[----:B------:R-:W-:-:S02]  /*62ca0*/  IMAD.MOV.U32 R15, RZ, RZ, R16 ;  /* 0x000000ffff0f7224 */ /* 0x000fc400078e0010 */
[----:B------:R-:W0:Y:S05]  /*62cb0*/  LDSM.16.M88.4 R16, [R19+0x45080] ;  /* 0x045080001310783b */ /* 0x000e2a0000000200 */
[----:B----4-:R-:W-:Y:S01]  /*62cc0*/  HMMA.16816.F32 R8, R4, R14, R24 ;  /* 0x0000000e0408723c */ /* 0x010fe20000001818 */
[----:B---3--:R-:W-:Y:S06]  /*62cd0*/  STL.64 [R1+0x2690], R12 ;  /* 0x0026900c01007387 */ /* 0x008fec0000100a00 */
[----:B------:R-:W-:Y:S01]  /*62ce0*/  MOV R26, R21 ;  /* 0x00000015001a7202 */ /* 0x000fe20000000f00 */
[----:B------:R-:W-:Y:S01]  /*62cf0*/  IMAD.MOV.U32 R27, RZ, RZ, R20 ;  /* 0x000000ffff1b7224 */ /* 0x000fe200078e0014 */
[----:B0-----:R0:W-:Y:S01]  /*62d00*/  STL.64 [R1+0x2618], R18 ;  /* 0x0026181201007387 */ /* 0x0011e20000100a00 */
[----:B------:R-:W-:Y:S03]  /*62d10*/  STL.64 [R1+0x2610], R16 ;  /* 0x0026101001007387 */ /* 0x000fe60000100a00 */
[----:B0-----:R-:W2:Y:S10]  /*62d20*/  LDL.64 R18, [R1+0x58] ;  /* 0x0000580001127983 */ /* 0x001eb40000100a00 */
[----:B------:R0:W-:Y:S02]  /*62d30*/  STL.64 [R1+0x4f0], R8 ;  /* 0x0004f00801007387 */ /* 0x0001e40000100a00 */
[----:B------:R1:W-:Y:S01]  /*62d40*/  STL.64 [R1+0x4f8], R10 ;  /* 0x0004f80a01007387 */ /* 0x0003e20000100a00 */
[----:B0-----:R-:W3:Y:S01]  /*62d50*/  LDL.LU R8, [R1+0x3d0] ;  /* 0x0003d00001087983 */ /* 0x001ee20000300800 */
[----:B------:R-:W3:Y:S02]  /*62d60*/  LDL.LU R9, [R1+0x3d4] ;  /* 0x0003d40001097983 */ /* 0x000ee40000300800 */
[----:B-1----:R-:W3:Y:S02]  /*62d70*/  LDL.LU R10, [R1+0x3d8] ;  /* 0x0003d800010a7983 */ /* 0x002ee40000300800 */
[----:B------:R-:W3:Y:S01]  /*62d80*/  LDL.LU R11, [R1+0x3dc] ;  /* 0x0003dc00010b7983 */ /* 0x000ee20000300800 */
[----:B------:R-:W-:Y:S01]  /*62d90*/  STL.64 [R1+0x26f0], R26 ;  /* 0x0026f01a01007387 */ /* 0x000fe20000100a00 */
[----:B------:R0:W-:Y:S03]  /*62da0*/  STL.64 [R1+0x26a8], R14 ;  /* 0x0026a80e01007387 */ /* 0x0001e60000100a00 */
[----:B0-----:R-:W4:Y:S04]  /*62db0*/  LDL.64 R14, [R1+0x8] ;  /* 0x00000800010e7983 */ /* 0x001f280000100a00 */
[----:B----4-:R0:W-:Y:S04]  /*62dc0*/  STL.64 [R1+0x26b8], R14 ;  /* 0x0026b80e01007387 */ /* 0x0101e80000100a00 */
[----:B0-----:R-:W4:Y:S04]  /*62dd0*/  LDL.LU.64 R14, [R1+0x38] ;  /* 0x00003800010e7983 */ /* 0x001f280000300a00 */
[----:B------:R-:W0:Y:S02]  /*62de0*/  S2R R23, SR_TID.X ;  /* 0x0000000000177919 */ /* 0x000e240000002100 */
[C---:B0-----:R-:W-:Y:S01]  /*62df0*/  LOP3.LUT R22, R23.reuse, 0x7, RZ, 0xc0, !PT ;  /* 0x0000000717167812 */ /* 0x041fe200078ec0ff */
[----:B------:R-:W-:-:S03]  /*62e00*/  IMAD.SHL.U32 R21, R23, 0x100, RZ ;  /* 0x0000010017157824 */ /* 0x000fc600078e00ff */
[----:B------:R-:W-:-:S04]  /*62e10*/  SHF.L.U32 R22, R22, 0x4, RZ ;  /* 0x0000000416167819 */ /* 0x000fc800000006ff */
[----:B------:R-:W-:Y:S01]  /*62e20*/  LOP3.LUT R17, R22, 0xf00, R21, 0xf8, !PT ;  /* 0x00000f0016117812 */ /* 0x000fe200078ef815 */
[----:B----4-:R0:W-:Y:S01]  /*62e30*/  STL.64 [R1+0x26d0], R14 ;  /* 0x0026d00e01007387 */ /* 0x0101e20000100a00 */
[----:B------:R-:W4:Y:S02]  /*62e40*/  LDL.LU R12, [R1+0x430] ;  /* 0x00043000010c7983 */ /* 0x000f240000300800 */
[----:B------:R-:W4:Y:S01]  /*62e50*/  LDL.LU R13, [R1+0x434] ;  /* 0x00043400010d7983 */ /* 0x000f220000300800 */
[----:B0-----:R-:W2:Y:S01]  /*62e60*/  LDL.LU R14, [R1+0x438] ;  /* 0x00043800010e7983 */ /* 0x001ea20000300800 */
[----:B------:R-:W2:Y:S02]  /*62e70*/  LDL.LU R15, [R1+0x43c] ;  /* 0x00043c00010f7983 */ /* 0x000ea40000300800 */
[----:B------:R-:W2:Y:S02]  /*62e80*/  LDL.LU R24, [R1+0x450] ;  /* 0x0004500001187983 */ /* 0x000ea40000300800 */
[----:B------:R-:W2:Y:S01]  /*62e90*/  LDL.LU R25, [R1+0x454] ;  /* 0x0004540001197983 */ /* 0x000ea20000300800 */
[----:B------:R-:W2:Y:S01]  /*62ea0*/  LDL.LU R26, [R1+0x458] ;  /* 0x00045800011a7983 */ /* 0x000ea20000300800 */
[----:B------:R-:W2:Y:S01]  /*62eb0*/  LDL.LU R27, [R1+0x45c] ;  /* 0x00045c00011b7983 */ /* 0x000ea20000300800 */
[----:B------:R-:W-:-:S04]  /*62ec0*/  LOP3.LUT R17, R17, 0x10, R23, 0x78, !PT ;  /* 0x0000001011117812 */ /* 0x000fc800078e7817 */
[----:B------:R-:W-:-:S05]  /*62ed0*/  LOP3.LUT R17, R17, 0x20, RZ, 0x3c, !PT ;  /* 0x0000002011117812 */ /* 0x000fca00078e3cff */
[----:B------:R-:W0:Y:S04]  /*62ee0*/  LDSM.16.M88.4 R20, [R17+0x46080] ;  /* 0x046080001114783b */ /* 0x000e280000000200 */
[----:B--2---:R-:W-:Y:S01]  /*62ef0*/  STL.64 [R1+0x2700], R26 ;  /* 0x0027001a01007387 */ /* 0x004fe20000100a00 */
[----:B------:R1:W-:Y:S03]  /*62f00*/  STL.64 [R1+0x26f8], R24 ;  /* 0x0026f81801007387 */ /* 0x0003e60000100a00 */
[----:B-1----:R-:W2:Y:S01]  /*62f10*/  LDL.LU R24, [R1+0x460] ;  /* 0x0004600001187983 */ /* 0x002ea20000300800 */
[----:B------:R-:W2:Y:S02]  /*62f20*/  LDL.LU R25, [R1+0x464] ;  /* 0x0004640001197983 */ /* 0x000ea40000300800 */
[----:B------:R-:W2:Y:S02]  /*62f30*/  LDL.LU R26, [R1+0x468] ;  /* 0x00046800011a7983 */ /* 0x000ea40000300800 */
[----:B------:R-:W2:Y:S01]  /*62f40*/  LDL.LU R27, [R1+0x46c] ;  /* 0x00046c00011b7983 */ /* 0x000ea20000300800 */
[----:B------:R-:W-:Y:S01]  /*62f50*/  STL.64 [R1+0x26e8], R14 ;  /* 0x0026e80e01007387 */ /* 0x000fe20000100a00 */
[----:B----4-:R1:W-:Y:S03]  /*62f60*/  STL.64 [R1+0x26e0], R12 ;  /* 0x0026e00c01007387 */ /* 0x0103e60000100a00 */
[----:B-1----:R-:W4:Y:S01]  /*62f70*/  LDL.LU R12, [R1+0x440] ;  /* 0x00044000010c7983 */ /* 0x002f220000300800 */
[----:B------:R-:W4:Y:S02]  /*62f80*/  LDL.LU R13, [R1+0x444] ;  /* 0x00044400010d7983 */ /* 0x000f240000300800 */
[----:B------:R-:W4:Y:S02]  /*62f90*/  LDL.LU R14, [R1+0x448] ;  /* 0x00044800010e7983 */ /* 0x000f240000300800 */
[----:B------:R-:W4:Y:S01]  /*62fa0*/  LDL.LU R15, [R1+0x44c] ;  /* 0x00044c00010f7983 */ /* 0x000f220000300800 */
[----:B0-----:R0:W-:Y:S01]  /*62fb0*/  STL.64 [R1+0x25b8], R22 ;  /* 0x0025b81601007387 */ /* 0x0011e20000100a00 */
[----:B------:R1:W-:Y:S03]  /*62fc0*/  STL.64 [R1+0x25b0], R20 ;  /* 0x0025b01401007387 */ /* 0x0003e60000100a00 */
[----:B0-----:R-:W3:Y:S02]  /*62fd0*/  LDL.LU.64 R22, [R1+0x88] ;  /* 0x0000880001167983 */ /* 0x001ee40000300a00 */
[----:B---3--:R-:W-:Y:S02]  /*62fe0*/  HMMA.16816.F32 R4, R4, R22, R8 ;  /* 0x000000160404723c */ /* 0x008fe40000001808 */
[----:B------:R-:W2:Y:S01]  /*62ff0*/  LDL.LU.64 R10, [R1+0x2718] ;  /* 0x00271800010a7983 */ /* 0x000ea20000300a00 */
[----:B------:R-:W2:Y:S02]  /*63000*/  LDL.LU.64 R8, [R1+0x2710] ;  /* 0x0027100001087983 */ /* 0x000ea40000300a00 */
[----:B------:R0:W-:Y:S02]  /*63010*/  STL.64 [R1+0x26b0], R22 ;  /* 0x0026b01601007387 */ /* 0x0001e40000100a00 */
[----:B-1----:R-:W3:Y:S11]  /*63020*/  LDL.LU R20, [R1+0x410] ;  /* 0x0004100001147983 */ /* 0x002ef60000300800 */
[----:B------:R-:W-:Y:S05]  /*63030*/  @!UPT UIADD3 URZ, URZ, URZ, URZ ;  /* 0x0000003f3f3ff290 */ /* 0x000fea000fffe03f */
[----:B------:R-:W-:Y:S01]  /*63040*/  STL.64 [R1+0x4c0], R4 ;  /* 0x0004c00401007387 */ /* 0x000fe20000100a00 */
[----:B------:R-:W-:Y:S02]  /*63050*/  STL.64 [R1+0x4c8], R6 ;  /* 0x0004c80601007387 */ /* 0x000fe40000100a00 */
[----:B------:R-:W3:Y:S02]  /*63060*/  LDL.LU R21, [R1+0x414] ;  /* 0x0004140001157983 */ /* 0x000ee40000300800 */
[----:B0-----:R-:W3:Y:S01]  /*63070*/  LDL.LU R22, [R1+0x418] ;  /* 0x0004180001167983 */ /* 0x001ee20000300800 */
[----:B------:R-:W3:Y:S04]  /*63080*/  LDL.LU R23, [R1+0x41c] ;  /* 0x00041c0001177983 */ /* 0x000ee80000300800 */
[----:B------:R-:W0:Y:S01]  /*63090*/  LDSM.16.M88.4 R4, [R17+0x47080] ;  /* 0x047080001104783b */ /* 0x000e220000000200 */
[C---:B--2---:R-:W-:Y:S03]  /*630a0*/  HMMA.16816.F32 R24, R8.reuse, R18, R24 ;  /* 0x000000120818723c */ /* 0x044fe60000001818 */
[----:B---3--:R-:W-:Y:S01]  /*630b0*/  STL.64 [R1+0x26c8], R22 ;  /* 0x0026c81601007387 */ /* 0x008fe20000100a00 */
[----:B------:R1:W-:Y:S03]  /*630c0*/  STL.64 [R1+0x26c0], R20 ;  /* 0x0026c01401007387 */ /* 0x0003e60000100a00 */
[----:B-1----:R-:W2:Y:S01]  /*630d0*/  LDL.LU R20, [R1+0x420] ;  /* 0x0004200001147983 */ /* 0x002ea20000300800 */
[----:B------:R-:W2:Y:S02]  /*630e0*/  LDL.LU R21, [R1+0x424] ;  /* 0x0004240001157983 */ /* 0x000ea40000300800 */
[----:B------:R-:W2:Y:S02]  /*630f0*/  LDL.LU R22, [R1+0x428] ;  /* 0x0004280001167983 */ /* 0x000ea40000300800 */
[----:B------:R-:W2:Y:S01]  /*63100*/  LDL.LU R23, [R1+0x42c] ;  /* 0x00042c0001177983 */ /* 0x000ea20000300800 */
[----:B0-----:R0:W-:Y:S01]  /*63110*/  STL.64 [R1+0x2530], R6 ;  /* 0x0025300601007387 */ /* 0x0011e20000100a00 */
[----:B------:R-:W-:Y:S01]  /*63120*/  STL.64 [R1+0x2528], R4 ;  /* 0x0025280401007387 */ /* 0x000fe20000100a00 */
[----:B0-----:R-:W-:Y:S01]  /*63130*/  MOV R6, R2 ;  /* 0x0000000200067202 */ /* 0x001fe20000000f00 */
[----:B------:R-:W-:Y:S01]  /*63140*/  IMAD.MOV.U32 R7, RZ, RZ, R0 ;  /* 0x000000ffff077224 */ /* 0x000fe200078e0000 */
[----:B------:R-:W3:Y:S01]  /*63150*/  LDL.LU R2, [R1+0x270c] ;  /* 0x00270c0001027983 */ /* 0x000ee20000300800 */
[----:B------:R-:W2:Y:S05]  /*63160*/  LDL.LU R0, [R1+0x2708] ;  /* 0x0027080001007983 */ /* 0x000eaa0000300800 */
[----:B------:R-:W-:Y:S02]  /*63170*/  STL.64 [R1+0x4b0], R24 ;  /* 0x0004b01801007387 */ /* 0x000fe40000100a00 */
[----:B------:R0:W-:Y:S02]  /*63180*/  STL.64 [R1+0x4b8], R26 ;  /* 0x0004b81a01007387 */ /* 0x0001e40000100a00 */
[----:B0-----:R-:W2:Y:S01]  /*63190*/  LDL.LU.64 R26, [R1+0x2700] ;  /* 0x00270000011a7983 */ /* 0x001ea20000300a00 */
[----:B------:R-:W2:Y:S02]  /*631a0*/  LDL.LU.64 R24, [R1+0x26f8] ;  /* 0x0026f80001187983 */ /* 0x000ea40000300a00 */
[----:B------:R0:W-:Y:S02]  /*631b0*/  STL.64 [R1+0x26a0], R18 ;  /* 0x0026a01201007387 */ /* 0x0001e40000100a00 */
[----:B------:R-:W3:Y:S01]  /*631c0*/  LDL.LU R16, [R1+0x400] ;  /* 0x0004000001107983 */ /* 0x000ee20000300800 */
[----:B------:R-:W3:Y:S04]  /*631d0*/  LDL.LU R17, [R1+0x404] ;  /* 0x0004040001117983 */ /* 0x000ee80000300800 */
[----:B0-----:R-:W3:Y:S01]  /*631e0*/  LDL.LU R18, [R1+0x408] ;  /* 0x0004080001127983 */ /* 0x001ee20000300800 */
[----:B------:R-:W3:Y:S01]  /*631f0*/  LDL.LU R19, [R1+0x40c] ;  /* 0x00040c0001137983 */ /* 0x000ee20000300800 */
[C---:B--2---:R-:W-:Y:S11]  /*63200*/  HMMA.16816.F32 R24, R8.reuse, R6, R24 ;  /* 0x000000060818723c */ /* 0x044ff60000001818 */
[----:B------:R-:W-:Y:S11]  /*63210*/  @!UPT UIADD3 URZ, URZ, URZ, URZ ;  /* 0x0000003f3f3ff290 */ /* 0x000ff6000fffe03f */
[----:B------:R-:W-:Y:S01]  /*63220*/  @!UPT UIADD3 URZ, URZ, URZ, URZ ;  /* 0x0000003f3f3ff290 */ /* 0x000fe2000fffe03f */
[----:B------:R-:W-:Y:S01]  /*63230*/  STL.64 [R1+0x460], R24 ;  /* 0x0004601801007387 */ /* 0x000fe20000100a00 */
[----:B------:R0:W-:Y:S03]  /*63240*/  STL.64 [R1+0x468], R26 ;  /* 0x0004681a01007387 */ /* 0x0001e60000100a00 */
[----:B0-----:R-:W4:Y:S02]  /*63250*/  LDL.LU.64 R26, [R1+0x26f0] ;  /* 0x0026f000011a7983 */ /* 0x001f240000300a00 */
[C---:B----4-:R-:W-:Y:S02]  /*63260*/  HMMA.16816.F32 R24, R8.reuse, R26, R12 ;  /* 0x0000001a0818723c */ /* 0x050fe4000000180c */
[----:B------:R-:W2:Y:S01]  /*63270*/  LDL.LU.64 R14, [R1+0x26e8] ;  /* 0x0026e800010e7983 */ /* 0x000ea20000300a00 */
[----:B------:R-:W2:Y:S11]  /*63280*/  LDL.LU.64 R12, [R1+0x26e0] ;  /* 0x0026e000010c7983 */ /* 0x000eb60000300a00 */
[----:B------:R-:W-:Y:S09]  /*63290*/  @!UPT UIADD3 URZ, URZ, URZ, URZ ;  /* 0x0000003f3f3ff290 */ /* 0x000ff2000fffe03f */
        /* <DEDUP_REMOVED lines=8> */
[----:B0-----:R-:W2:Y:S01]  /*63320*/  LDL.LU.64 R14, [R1+0x26d0] ;  /* 0x0026d000010e7983 */ /* 0x001ea20000300a00 */
[----:B------:R0:W-:Y:S02]  /*63330*/  STL.64 [R1+0x2660], R26 ;  /* 0x0026601a01007387 */ /* 0x0001e40000100a00 */
[----:B------:R-:W4:Y:S02]  /*63340*/  LDL.LU R24, [R1+0x3b0] ;  /* 0x0003b00001187983 */ /* 0x000f240000300800 */
[----:B------:R-:W4:Y:S01]  /*63350*/  LDL.LU R25, [R1+0x3b4] ;  /* 0x0003b40001197983 */ /* 0x000f220000300800 */
[----:B0-----:R-:W4:Y:S01]  /*63360*/  LDL.LU R26, [R1+0x3b8] ;  /* 0x0003b800011a7983 */ /* 0x001f220000300800 */
[----:B------:R-:W4:Y:S01]  /*63370*/  LDL.LU R27, [R1+0x3bc] ;  /* 0x0003bc00011b7983 */ /* 0x000f220000300800 */
        /* <DEDUP_REMOVED lines=13> */
[----:B------:R1:W-:Y:S01]  /*63450*/  STL.64 [R1+0x428], R22 ;  /* 0x0004281601007387 */ /* 0x0003e20000100a00 */
[----:B0-----:R-:W-:Y:S02]  /*63460*/  MOV R21, R14 ;  /* 0x0000000e00157202 */ /* 0x001fe40000000f00 */
[----:B-1----:R-:W2:Y:S01]  /*63470*/  LDL.LU.64 R22, [R1+0x26b0] ;  /* 0x0026b00001167983 */ /* 0x002ea20000300a00 */
[----:B------:R-:W-:Y:S02]  /*63480*/  IMAD.MOV.U32 R20, RZ, RZ, R15 ;  /* 0x000000ffff147224 */ /* 0x000fe400078e000f */
[----:B------:R-:W3:Y:S02]  /*63490*/  LDL.LU.64 R14, [R1+0x26a8] ;  /* 0x0026a800010e7983 */ /* 0x000ee40000300a00 */
[C---:B---3--:R-:W-:Y:S01]  /*634a0*/  HMMA.16816.F32 R12, R8.reuse, R14, R16 ;  /* 0x0000000e080c723c */ /* 0x048fe20000001810 */
[----:B------:R-:W4:Y:S11]  /*634b0*/  LDL.LU.64 R18, [R1+0x26a0] ;  /* 0x0026a00001127983 */ /* 0x000f360000300a00 */
[----:B------:R-:W-:Y:S11]  /*634c0*/  @!UPT UIADD3 URZ, URZ, URZ, URZ ;  /* 0x0000003f3f3ff290 */ /* 0x000ff6000fffe03f */
[----:B------:R-:W-:Y:S01]  /*634d0*/  STL.64 [R1+0x3e0], R12 ;  /* 0x0003e00c01007387 */ /* 0x000fe20000100a00 */
[----:B------:R0:W-:Y:S03]  /*634e0*/  STL.64 [R1+0x3e8], R14 ;  /* 0x0003e80e01007387 */ /* 0x0001e60000100a00 */
[----:B0-----:R-:W2:Y:S01]  /*634f0*/  LDL.LU.64 R14, [R1+0x2698] ;  /* 0x00269800010e7983 */ /* 0x001ea20000300a00 */
[----:B------:R-:W2:Y:S02]  /*63500*/  LDL.LU.64 R12, [R1+0x2690] ;  /* 0x00269000010c7983 */ /* 0x000ea40000300a00 */
[----:B--2---:R-:W-:Y:S01]  /*63510*/  HMMA.16816.F32 R8, R8, R22, R12 ;  /* 0x000000160808723c */ /* 0x004fe2000000180c */
[----:B------:R-:W4:Y:S01]  /*63520*/  LDL.LU.64 R14, [R1+0x2688] ;  /* 0x00268800010e7983 */ /* 0x000f220000300a00 */
[----:B------:R-:W4:Y:S02]  /*63530*/  LDL.LU.64 R12, [R1+0x2680] ;  /* 0x00268000010c7983 */ /* 0x000f240000300a00 */
[----:B------:R-:W-:Y:S11]  /*63540*/  STL.64 [R1+0x2620], R22 ;  /* 0x0026201601007387 */ /* 0x000ff60000100a00 */
[----:B------:R-:W-:Y:S08]  /*63550*/  @!UPT UIADD3 URZ, URZ, URZ, URZ ;  /* 0x0000003f3f3ff290 */ /* 0x000ff0000fffe03f */
[----:B------:R-:W-:Y:S01]  /*63560*/  STL.64 [R1+0x3d0], R8 ;  /* 0x0003d00801007387 */ /* 0x000fe20000100a00 */
[----:B------:R0:W-:Y:S02]  /*63570*/  STL.64 [R1+0x3d8], R10 ;  /* 0x0003d80a01007387 */ /* 0x0001e40000100a00 */
[----:B0-----:R-:W-:Y:S01]  /*63580*/  MOV R10, R5 ;  /* 0x00000005000a7202 */ /* 0x001fe20000000f00 */
[----:B------:R-:W-:-:S05]  /*63590*/  IMAD.MOV.U32 R11, RZ, RZ, R4 ;  /* 0x000000ffff0b7224 */ /* 0x000fca00078e0004 */
[----:B------:R4:W-:Y:S02]  /*635a0*/  STL.64 [R1+0x2658], R10 ;  /* 0x0026580a01007387 */ /* 0x0009e40000100a00 */
[----:B----4-:R-:W-:Y:S11]  /*635b0*/  HMMA.16816.F32 R8, R12, R18, R24 ;  /* 0x000000120c08723c */ /* 0x010ff60000001818 */
[----:B------:R-:W-:Y:S11]  /*635c0*/  @!UPT UIADD3 URZ, URZ, URZ, URZ ;  /* 0x0000003f3f3ff290 */ /* 0x000ff6000fffe03f */
[----:B------:R-:W-:Y:S01]  /*635d0*/  @!UPT UIADD3 URZ, URZ, URZ, URZ ;  /* 0x0000003f3f3ff290 */ /* 0x000fe2000fffe03f */
[----:B------:R0:W-:Y:S01]  /*635e0*/  STL.64 [R1+0x3c0], R8 ;  /* 0x0003c00801007387 */ /* 0x0001e20000100a00 */
[----:B------:R1:W-:Y:S02]  /*635f0*/  STL.64 [R1+0x3c8], R10 ;  /* 0x0003c80a01007387 */ /* 0x0003e40000100a00 */
[----:B------:R-:W2:Y:S02]  /*63600*/  LDL.64 R26, [R1+0x28] ;  /* 0x00002800011a7983 */ /* 0x000ea40000100a00 */
[----:B--2---:R2:W-:Y:S01]  /*63610*/  STL.64 [R1+0x2678], R26 ;  /* 0x0026781a01007387 */ /* 0x0045e20000100a00 */
[----:B0-----:R-:W3:Y:S02]  /*63620*/  LDL.LU R8, [R1+0x370] ;  /* 0x0003700001087983 */ /* 0x001ee40000300800 */
[----:B------:R-:W3:Y:S02]  /*63630*/  LDL.LU R9, [R1+0x374] ;  /* 0x0003740001097983 */ /* 0x000ee40000300800 */
[----:B-1----:R-:W4:Y:S01]  /*63640*/  LDL.LU R10, [R1+0x378] ;  /* 0x00037800010a7983 */ /* 0x002f220000300800 */
[----:B------:R-:W4:Y:S01]  /*63650*/  LDL.LU R11, [R1+0x37c] ;  /* 0x00037c00010b7983 */ /* 0x000f220000300800 */
[----:B------:R-:W3:Y:S02]  /*63660*/  LDL.LU R24, [R1+0x3a0] ;  /* 0x0003a00001187983 */ /* 0x000ee40000300800 */
[----:B------:R-:W3:Y:S01]  /*63670*/  LDL.LU R25, [R1+0x3a4] ;  /* 0x0003a40001197983 */ /* 0x000ee20000300800 */
[----:B--2---:R-:W2:Y:S01]  /*63680*/  LDL.LU R26, [R1+0x3a8] ;  /* 0x0003a800011a7983 */ /* 0x004ea20000300800 */
[----:B------:R-:W2:Y:S03]  /*63690*/  LDL.LU R27, [R1+0x3ac] ;  /* 0x0003ac00011b7983 */ /* 0x000ea60000300800 */
[----:B----4-:R-:W-:Y:S01]  /*636a0*/  STL.64 [R1+0x2670], R10 ;  /* 0x0026700a01007387 */ /* 0x010fe20000100a00 */
[----:B---3--:R0:W-:Y:S03]  /*636b0*/  STL.64 [R1+0x2668], R8 ;  /* 0x0026680801007387 */ /* 0x0081e60000100a00 */
[----:B0-----:R-:W3:Y:S01]  /*636c0*/  LDL.LU R8, [R1+0x390] ;  /* 0x0003900001087983 */ /* 0x001ee20000300800 */
[----:B------:R-:W3:Y:S02]  /*636d0*/  LDL.LU R9, [R1+0x394] ;  /* 0x0003940001097983 */ /* 0x000ee40000300800 */
[----:B------:R-:W3:Y:S02]  /*636e0*/  LDL.LU R10, [R1+0x398] ;  /* 0x00039800010a7983 */ /* 0x000ee40000300800 */
[----:B------:R-:W3:Y:S01]  /*636f0*/  LDL.LU R11, [R1+0x39c] ;  /* 0x00039c00010b7983 */ /* 0x000ee20000300800 */
[----:B------:R-:W4:Y:S01]  /*63700*/  LDL.LU.64 R22, [R1+0x78] ;  /* 0x0000780001167983 */ /* 0x000f220000300a00 */
[----:B------:R-:W-:Y:S01]  /*63710*/  MOV R5, R18 ;  /* 0x0000001200057202 */ /* 0x000fe20000000f00 */
[----:B------:R-:W-:-:S02]  /*63720*/  IMAD.MOV.U32 R4, RZ, RZ, R19 ;  /* 0x000000ffff047224 */ /* 0x000fc400078e0013 */
[----:B----4-:R0:W-:Y:S01]  /*63730*/  STL.64 [R1+0x2638], R22 ;  /* 0x0026381601007387 */ /* 0x0101e20000100a00 */
[----:B------:R-:W4:Y:S02]  /*63740*/  LDL.LU R16, [R1+0x2b0] ;  /* 0x0002b00001107983 */ /* 0x000f240000300800 */
[----:B------:R-:W4:Y:S02]  /*63750*/  LDL.LU R17, [R1+0x2b4] ;  /* 0x0002b40001117983 */ /* 0x000f240000300800 */
[----:B------:R-:W2:Y:S01]  /*63760*/  LDL.LU R18, [R1+0x2b8] ;  /* 0x0002b80001127983 */ /* 0x000ea20000300800 */
[----:B------:R-:W2:Y:S01]  /*63770*/  LDL.LU R19, [R1+0x2bc] ;  /* 0x0002bc0001137983 */ /* 0x000ea20000300800 */
[----:B0-----:R-:W-:Y:S01]  /*63780*/  MOV R22, R21 ;  /* 0x0000001500167202 */ /* 0x001fe20000000f00 */
[----:B------:R-:W-:-:S05]  /*63790*/  IMAD.MOV.U32 R23, RZ, RZ, R20 ;  /* 0x000000ffff177224 */ /* 0x000fca00078e0014 */
[----:B------:R-:W-:Y:S04]  /*637a0*/  STL.64 [R1+0x2650], R22 ;  /* 0x0026501601007387 */ /* 0x000fe80000100a00 */
[----:B--2---:R-:W-:Y:S01]  /*637b0*/  STL.64 [R1+0x2630], R18 ;  /* 0x0026301201007387 */ /* 0x004fe20000100a00 */
[----:B----4-:R0:W-:Y:S03]  /*637c0*/  STL.64 [R1+0x2628], R16 ;  /* 0x0026281001007387 */ /* 0x0101e60000100a00 */
[----:B0-----:R-:W2:Y:S01]  /*637d0*/  LDL.LU R16, [R1+0x340] ;  /* 0x0003400001107983 */ /* 0x001ea20000300800 */
[----:B------:R-:W2:Y:S02]  /*637e0*/  LDL.LU R17, [R1+0x344] ;  /* 0x0003440001117983 */ /* 0x000ea40000300800 */
[----:B------:R-:W4:Y:S02]  /*637f0*/  LDL.LU R18, [R1+0x348] ;  /* 0x0003480001127983 */ /* 0x000f240000300800 */
[----:B------:R-:W4:Y:S01]  /*63800*/  LDL.LU R19, [R1+0x34c] ;  /* 0x00034c0001137983 */ /* 0x000f220000300800 */
[C---:B------:R-:W-:Y:S01]  /*63810*/  HMMA.16816.F32 R24, R12.reuse, R6, R24 ;  /* 0x000000060c18723c */ /* 0x040fe20000001818 */
[----:B------:R-:W3:Y:S01]  /*63820*/  LDL.LU R20, [R1+0x360] ;  /* 0x0003600001147983 */ /* 0x000ee20000300800 */
        /* <DEDUP_REMOVED lines=8> */
[----:B------:R-:W2:Y:S07]  /*638b0*/  LDL.LU R19, [R1+0x35c] ;  /* 0x00035c0001137983 */ /* 0x000eae0000300800 */
[----:B------:R-:W-:Y:S01]  /*638c0*/  STL.64 [R1+0x3b0], R24 ;  /* 0x0003b01801007387 */ /* 0x000fe20000100a00 */
[----:B------:R0:W-:Y:S03]  /*638d0*/  STL.64 [R1+0x3b8], R26 ;  /* 0x0003b81a01007387 */ /* 0x0001e60000100a00 */
[----:B0-----:R-:W3:Y:S01]  /*638e0*/  LDL.LU.64 R26, [R1+0x2678] ;  /* 0x00267800011a7983 */ /* 0x001ee20000300a00 */
[----:B------:R0:W-:Y:S02]  /*638f0*/  STL.64 [R1+0x25f8], R6 ;  /* 0x0025f80601007387 */ /* 0x0001e40000100a00 */
[----:B0-----:R-:W-:Y:S01]  /*63900*/  MOV R6, R5 ;  /* 0x0000000500067202 */ /* 0x001fe20000000f00 */
[----:B------:R-:W-:Y:S01]  /*63910*/  IMAD.MOV.U32 R7, RZ, RZ, R4 ;  /* 0x000000ffff077224 */ /* 0x000fe200078e0004 */
        /* <DEDUP_REMOVED lines=14> */
[----:B0-----:R-:W3:Y:S01]  /*63a00*/  LDL.LU.64 R10, [R1+0x2658] ;  /* 0x00265800010a7983 */ /* 0x001ee20000300a00 */
[----:B------:R0:W-:Y:S02]  /*63a10*/  STL.64 [R1+0x25d8], R26 ;  /* 0x0025d81a01007387 */ /* 0x0001e40000100a00 */
[----:B------:R-:W4:Y:S02]  /*63a20*/  LDL.LU R24, [R1+0x280] ;  /* 0x0002800001187983 */ /* 0x000f240000300800 */
[----:B------:R-:W4:Y:S01]  /*63a30*/  LDL.LU R25, [R1+0x284] ;  /* 0x0002840001197983 */ /* 0x000f220000300800 */
[----:B0-----:R-:W2:Y:S01]  /*63a40*/  LDL.LU R26, [R1+0x288] ;  /* 0x00028800011a7983 */ /* 0x001ea20000300800 */
[----:B------:R-:W2:Y:S03]  /*63a50*/  LDL.LU R27, [R1+0x28c] ;  /* 0x00028c00011b7983 */ /* 0x000ea60000300800 */
[----:B--2---:R-:W-:Y:S01]  /*63a60*/  STL.64 [R1+0x25f0], R26 ;  /* 0x0025f01a01007387 */ /* 0x004fe20000100a00 */
[----:B----4-:R0:W-:Y:S03]  /*63a70*/  STL.64 [R1+0x25e8], R24 ;  /* 0x0025e81801007387 */ /* 0x0101e60000100a00 */
        /* <DEDUP_REMOVED lines=12> */
[----:B------:R-:W-:Y:S01]  /*63b40*/  STL.64 [R1+0x370], R20 ;  /* 0x0003701401007387 */ /* 0x000fe20000100a00 */
[----:B------:R0:W-:Y:S03]  /*63b50*/  STL.64 [R1+0x378], R22 ;  /* 0x0003781601007387 */ /* 0x0001e60000100a00 */
        /* <DEDUP_REMOVED lines=19> */
[----:B------:R-:W2:Y:S02]  /*63c90*/  LDL.LU.64 R16, [R1+0x2610] ;  /* 0x0026100001107983 */ /* 0x000ea40000300a00 */
        /* <DEDUP_REMOVED lines=8> */
[----:B-1----:R-:W-:Y:S01]  /*63d20*/  MOV R14, R9 ;  /* 0x00000009000e7202 */ /* 0x002fe20000000f00 */
[----:B------:R-:W-:-:S05]  /*63d30*/  IMAD.MOV.U32 R15, RZ, RZ, R8 ;  /* 0x000000ffff0f7224 */ /* 0x000fca00078e0008 */
[----:B------:R0:W-:Y:S02]  /*63d40*/  STL.64 [R1+0x25d0], R14 ;  /* 0x0025d00e01007387 */ /* 0x0001e40000100a00 */
[----:B0-----:R-:W-:Y:S01]  /*63d50*/  MOV R14, R5 ;  /* 0x00000005000e7202 */ /* 0x001fe20000000f00 */
[----:B------:R-:W-:Y:S02]  /*63d60*/  IMAD.MOV.U32 R15, RZ, RZ, R4 ;  /* 0x000000ffff0f7224 */ /* 0x000fe400078e0004 */
        /* <DEDUP_REMOVED lines=11> */
[----:B------:R0:W-:Y:S01]  /*63e20*/  STL.64 [R1+0xf0], R4 ;  /* 0x0000f00401007387 */ /* 0x0001e20000100a00 */
[----:B------:R1:W-:Y:S03]  /*63e30*/  STL.64 [R1+0xf8], R6 ;  /* 0x0000f80601007387 */ /* 0x0003e60000100a00 */
[----:B0-----:R-:W4:Y:S01]  /*63e40*/  LDL.LU R4, [R1+0xc0] ;  /* 0x0000c00001047983 */ /* 0x001f220000300800 */
[----:B------:R-:W4:Y:S02]  /*63e50*/  LDL.LU R5, [R1+0xc4] ;  /* 0x0000c40001057983 */ /* 0x000f240000300800 */
[----:B-1----:R-:W2:Y:S02]  /*63e60*/  LDL.LU R6, [R1+0xc8] ;  /* 0x0000c80001067983 */ /* 0x002ea40000300800 */
[----:B------:R-:W2:Y:S02]  /*63e70*/  LDL.LU R7, [R1+0xcc] ;  /* 0x0000cc0001077983 */ /* 0x000ea40000300800 */
[----:B--2---:R-:W-:Y:S01]  /*63e80*/  STL.64 [R1+0x2540], R6 ;  /* 0x0025400601007387 */ /* 0x004fe20000100a00 */
[----:B----4-:R0:W-:Y:S03]  /*63e90*/  STL.64 [R1+0x2538], R4 ;  /* 0x0025380401007387 */ /* 0x0101e60000100a00 */
[----:B0-----:R-:W2:Y:S01]  /*63ea0*/  LDL.LU R4, [R1+0x120] ;  /* 0x0001200001047983 */ /* 0x001ea20000300800 */
[----:B------:R-:W2:Y:S01]  /*63eb0*/  LDL.LU R5, [R1+0x124] ;  /* 0x0001240001057983 */ /* 0x000ea20000300800 */
[----:B------:R-:W-:Y:S01]  /*63ec0*/  MOV R6, R0 ;  /* 0x0000000000067202 */ /* 0x000fe20000000f00 */
[----:B------:R-:W-:Y:S01]  /*63ed0*/  IMAD.MOV.U32 R7, RZ, RZ, R2 ;  /* 0x000000ffff077224 */ /* 0x000fe200078e0002 */
[----:B------:R-:W4:Y:S01]  /*63ee0*/  LDL.LU R0, [R1+0x25e4] ;  /* 0x0025e40001007983 */ /* 0x000f220000300800 */
[----:B------:R-:W3:Y:S01]  /*63ef0*/  LDL.LU R2, [R1+0x25e0] ;  /* 0x0025e00001027983 */ /* 0x000ee20000300800 */
[C---:B------:R-:W-:Y:S02]  /*63f00*/  HMMA.16816.F32 R12, R16.reuse, R14, R24 ;  /* 0x0000000e100c723c */ /* 0x040fe40000001818 */
[----:B------:R0:W-:Y:S04]  /*63f10*/  STL.64 [R1+0x2550], R6 ;  /* 0x0025500601007387 */ /* 0x0001e80000100a00 */
[----:B--2---:R-:W-:Y:S01]  /*63f20*/  STL.64 [R1+0x2548], R4 ;  /* 0x0025480401007387 */ /* 0x004fe20000100a00 */
[----:B0-----:R-:W2:Y:S02]  /*63f30*/  LDL.LU.64 R6, [R1+0x8] ;  /* 0x0000080001067983 */ /* 0x001ea40000300a00 */
[----:B------:R-:W3:Y:S11]  /*63f40*/  LDL.LU.64 R26, [R1+0x25d8] ;  /* 0x0025d800011a7983 */ /* 0x000ef60000300a00 */
[----:B------:R-:W-:Y:S03]  /*63f50*/  @!UPT UIADD3 URZ, URZ, URZ, URZ ;  /* 0x0000003f3f3ff290 */ /* 0x000fe6000fffe03f */
[----:B------:R-:W-:Y:S01]  /*63f60*/  STL.64 [R1+0xe0], R12 ;  /* 0x0000e00c01007387 */ /* 0x000fe20000100a00 */
[----:B------:R3:W-:Y:S02]  /*63f70*/  STL.64 [R1+0xe8], R14 ;  /* 0x0000e80e01007387 */ /* 0x0007e40000100a00 */
[C---:B---3--:R-:W-:Y:S02]  /*63f80*/  HMMA.16816.F32 R12, R16.reuse, R26, R20 ;  /* 0x0000001a100c723c */ /* 0x048fe40000001814 */
[----:B------:R0:W-:Y:S01]  /*63f90*/  STL.64 [R1+0x2578], R26 ;  /* 0x0025781a01007387 */ /* 0x0001e20000100a00 */
[----:B------:R-:W3:Y:S11]  /*63fa0*/  LDL.LU R24, [R1+0x160] ;  /* 0x0001600001187983 */ /* 0x000ef60000300800 */
[----:B------:R-:W-:Y:S09]  /*63fb0*/  @!UPT UIADD3 URZ, URZ, URZ, URZ ;  /* 0x0000003f3f3ff290 */ /* 0x000ff2000fffe03f */
[----:B------:R1:W-:Y:S01]  /*63fc0*/  STL.64 [R1+0xd0], R12 ;  /* 0x0000d00c01007387 */ /* 0x0003e20000100a00 */
[----:B------:R2:W-:Y:S02]  /*63fd0*/  STL.64 [R1+0xd8], R14 ;  /* 0x0000d80e01007387 */ /* 0x0005e40000100a00 */
[----:B------:R-:W3:Y:S02]  /*63fe0*/  LDL.LU R25, [R1+0x164] ;  /* 0x0001640001197983 */ /* 0x000ee40000300800 */
[----:B0-----:R-:W3:Y:S01]  /*63ff0*/  LDL.LU R26, [R1+0x168] ;  /* 0x00016800011a7983 */ /* 0x001ee20000300800 */
[----:B------:R-:W3:Y:S01]  /*64000*/  LDL.LU R27, [R1+0x16c] ;  /* 0x00016c00011b7983 */ /* 0x000ee20000300800 */
[----:B------:R-:W4:Y:S02]  /*64010*/  LDL.LU R20, [R1+0x240] ;  /* 0x0002400001147983 */ /* 0x000f240000300800 */
[----:B------:R-:W4:Y:S02]  /*64020*/  LDL.LU R21, [R1+0x244] ;  /* 0x0002440001157983 */ /* 0x000f240000300800 */
[----:B------:R-:W4:Y:S01]  /*64030*/  LDL.LU R22, [R1+0x248] ;  /* 0x0002480001167983 */ /* 0x000f220000300800 */
[----:B------:R-:W4:Y:S04]  /*64040*/  LDL.LU R23, [R1+0x24c] ;  /* 0x00024c0001177983 */ /* 0x000f280000300800 */
[----:B-1----:R-:W4:Y:S01]  /*64050*/  LDL.LU R12, [R1+0x250] ;  /* 0x00025000010c7983 */ /* 0x002f220000300800 */
[----:B------:R-:W4:Y:S02]  /*64060*/  LDL.LU R13, [R1+0x254] ;  /* 0x00025400010d7983 */ /* 0x000f240000300800 */
[----:B--2---:R-:W4:Y:S02]  /*64070*/  LDL.LU R14, [R1+0x258] ;  /* 0x00025800010e7983 */ /* 0x004f240000300800 */
[----:B------:R-:W4:Y:S01]  /*64080*/  LDL.LU R15, [R1+0x25c] ;  /* 0x00025c00010f7983 */ /* 0x000f220000300800 */
[----:B---3--:R0:W-:Y:S01]  /*64090*/  STL.64 [R1+0x2588], R26 ;  /* 0x0025881a01007387 */ /* 0x0081e20000100a00 */
[----:B------:R-:W-:Y:S03]  /*640a0*/  STL.64 [R1+0x2580], R24 ;  /* 0x0025801801007387 */ /* 0x000fe60000100a00 */
[----:B0-----:R-:W2:Y:S04]  /*640b0*/  LDL.LU.64 R26, [R1+0x48] ;  /* 0x00004800011a7983 */ /* 0x001ea80000300a00 */
[----:B--2---:R0:W-:Y:S04]  /*640c0*/  STL.64 [R1+0x2598], R26 ;  /* 0x0025981a01007387 */ /* 0x0041e80000100a00 */
[----:B0-----:R-:W2:Y:S04]  /*640d0*/  LDL.LU.64 R26, [R1+0x58] ;  /* 0x00005800011a7983 */ /* 0x001ea80000300a00 */
[----:B--2---:R0:W-:Y:S01]  /*640e0*/  STL.64 [R1+0x25c0], R26 ;  /* 0x0025c01a01007387 */ /* 0x0041e20000100a00 */
[----:B------:R-:W2:Y:S02]  /*640f0*/  LDL.LU R24, [R1+0x260] ;  /* 0x0002600001187983 */ /* 0x000ea40000300800 */
[----:B------:R-:W2:Y:S01]  /*64100*/  LDL.LU R25, [R1+0x264] ;  /* 0x0002640001197983 */ /* 0x000ea20000300800 */
[----:B0-----:R-:W2:Y:S01]  /*64110*/  LDL.LU R26, [R1+0x268] ;  /* 0x00026800011a7983 */ /* 0x001ea20000300800 */
[----:B------:R-:W2:Y:S02]  /*64120*/  LDL.LU R27, [R1+0x26c] ;  /* 0x00026c00011b7983 */ /* 0x000ea40000300800 */
[C---:B--2---:R-:W-:Y:S11]  /*64130*/  HMMA.16816.F32 R24, R16.reuse, R10, R24 ;  /* 0x0000000a1018723c */ /* 0x044ff60000001818 */
[----:B------:R-:W-:Y:S11]  /*64140*/  @!UPT UIADD3 URZ, URZ, URZ, URZ ;  /* 0x0000003f3f3ff290 */ /* 0x000ff6000fffe03f */
[----:B------:R-:W-:Y:S01]  /*64150*/  @!UPT UIADD3 URZ, URZ, URZ, URZ ;  /* 0x0000003f3f3ff290 */ /* 0x000fe2000fffe03f */
[----:B------:R0:W-:Y:S01]  /*64160*/  STL.64 [R1+0x1c0], R24 ;  /* 0x0001c01801007387 */ /* 0x0001e20000100a00 */
[----:B------:R1:W-:Y:S03]  /*64170*/  STL.64 [R1+0x1c8], R26 ;  /* 0x0001c81a01007387 */ /* 0x0003e60000100a00 */
[----:B0-----:R-:W2:Y:S01]  /*64180*/  LDL.LU R24, [R1+0x190] ;  /* 0x0001900001187983 */ /* 0x001ea20000300800 */
[----:B------:R-:W2:Y:S02]  /*64190*/  LDL.LU R25, [R1+0x194] ;  /* 0x0001940001197983 */ /* 0x000ea40000300800 */
[----:B-1----:R-:W2:Y:S02]  /*641a0*/  LDL.LU R26, [R1+0x198] ;  /* 0x00019800011a7983 */ /* 0x002ea40000300800 */
[----:B------:R-:W2:Y:S01]  /*641b0*/  LDL.LU R27, [R1+0x19c] ;  /* 0x00019c00011b7983 */ /* 0x000ea20000300800 */
[----:B------:R0:W-:Y:S01]  /*641c0*/  STL.64 [R1+0x2560], R10 ;  /* 0x0025600a01007387 */ /* 0x0001e20000100a00 */
[----:B------:R-:W3:Y:S02]  /*641d0*/  LDL.LU R8, [R1+0x150] ;  /* 0x0001500001087983 */ /* 0x000ee40000300800 */
[----:B------:R-:W3:Y:S01]  /*641e0*/  LDL.LU R9, [R1+0x154] ;  /* 0x0001540001097983 */ /* 0x000ee20000300800 */
[----:B0-----:R-:W2:Y:S01]  /*641f0*/  LDL.LU R10, [R1+0x158] ;  /* 0x00015800010a7983 */ /* 0x001ea20000300800 */
[----:B------:R-:W2:Y:S03]  /*64200*/  LDL.LU R11, [R1+0x15c] ;  /* 0x00015c00010b7983 */ /* 0x000ea60000300800 */
[----:B--2---:R0:W-:Y:S01]  /*64210*/  STL.64 [R1+0x2570], R10 ;  /* 0x0025700a01007387 */ /* 0x0041e20000100a00 */
[----:B---3--:R1:W-:Y:S03]  /*64220*/  STL.64 [R1+0x2568], R8 ;  /* 0x0025680801007387 */ /* 0x0083e60000100a00 */
[----:B0-----:R-:W2:Y:S01]  /*64230*/  LDL.LU.64 R10, [R1+0x28] ;  /* 0x00002800010a7983 */ /* 0x001ea20000300a00 */
[C---:B----4-:R-:W-:Y:S03]  /*64240*/  HMMA.16816.F32 R12, R16.reuse, R6, R12 ;  /* 0x00000006100c723c */ /* 0x050fe6000000180c */
[----:B--2---:R0:W-:Y:S01]  /*64250*/  STL.64 [R1+0x2590], R10 ;  /* 0x0025900a01007387 */ /* 0x0041e20000100a00 */
[----:B-1----:R-:W2:Y:S02]  /*64260*/  LDL.LU R8, [R1+0x170] ;  /* 0x0001700001087983 */ /* 0x002ea40000300800 */
[----:B------:R-:W2:Y:S01]  /*64270*/  LDL.LU R9, [R1+0x174] ;  /* 0x0001740001097983 */ /* 0x000ea20000300800 */
[----:B0-----:R-:W3:Y:S01]  /*64280*/  LDL.LU R10, [R1+0x178] ;  /* 0x00017800010a7983 */ /* 0x001ee20000300800 */
[----:B------:R-:W3:Y:S03]  /*64290*/  LDL.LU R11, [R1+0x17c] ;  /* 0x00017c00010b7983 */ /* 0x000ee60000300800 */
[----:B---3--:R-:W-:Y:S01]  /*642a0*/  STL.64 [R1+0x25a8], R10 ;  /* 0x0025a80a01007387 */ /* 0x008fe20000100a00 */
[----:B--2---:R0:W-:Y:S03]  /*642b0*/  STL.64 [R1+0x25a0], R8 ;  /* 0x0025a00801007387 */ /* 0x0041e60000100a00 */
[----:B0-----:R-:W2:Y:S01]  /*642c0*/  LDL.LU R8, [R1+0x180] ;  /* 0x0001800001087983 */ /* 0x001ea20000300800 */
[----:B------:R-:W2:Y:S02]  /*642d0*/  LDL.LU R9, [R1+0x184] ;  /* 0x0001840001097983 */ /* 0x000ea40000300800 */
[----:B------:R-:W2:Y:S02]  /*642e0*/  LDL.LU R10, [R1+0x188] ;  /* 0x00018800010a7983 */ /* 0x000ea40000300800 */
[----:B------:R-:W2:Y:S03]  /*642f0*/  LDL.LU R11, [R1+0x18c] ;  /* 0x00018c00010b7983 */ /* 0x000ea60000300800 */
[----:B------:R-:W-:Y:S01]  /*64300*/  STL.64 [R1+0x260], R12 ;  /* 0x0002600c01007387 */ /* 0x000fe20000100a00 */
[----:B------:R0:W-:Y:S03]  /*64310*/  STL.64 [R1+0x268], R14 ;  /* 0x0002680e01007387 */ /* 0x0001e60000100a00 */
[----:B0-----:R-:W3:Y:S01]  /*64320*/  LDL.LU.64 R14, [R1+0x25d0] ;  /* 0x0025d000010e7983 */ /* 0x001ee20000300a00 */
[----:B------:R0:W-:Y:S02]  /*64330*/  STL.64 [R1+0x2558], R6 ;  /* 0x0025580601007387 */ /* 0x0001e40000100a00 */
[----:B------:R-:W4:Y:S02]  /*64340*/  LDL.LU R4, [R1+0x140] ;  /* 0x0001400001047983 */ /* 0x000f240000300800 */
[----:B------:R-:W4:Y:S01]  /*64350*/  LDL.LU R5, [R1+0x144] ;  /* 0x0001440001057983 */ /* 0x000f220000300800 */
[----:B0-----:R-:W-:Y:S01]  /*64360*/  MOV R6, R2 ;  /* 0x0000000200067202 */ /* 0x001fe20000000f00 */
[----:B------:R-:W-:Y:S01]  /*64370*/  IMAD.MOV.U32 R7, RZ, RZ, R0 ;  /* 0x000000ffff077224 */ /* 0x000fe200078e0000 */
[C---:B---3--:R-:W-:Y:S11]  /*64380*/  HMMA.16816.F32 R20, R16.reuse, R14, R20 ;  /* 0x0000000e1014723c */ /* 0x048ff60000001814 */
[----:B------:R-:W-:Y:S11]  /*64390*/  @!UPT UIADD3 URZ, URZ, URZ, URZ ;  /* 0x0000003f3f3ff290 */ /* 0x000ff6000fffe03f */
[----:B------:R-:W-:Y:S01]  /*643a0*/  @!UPT UIADD3 URZ, URZ, URZ, URZ ;  /* 0x0000003f3f3ff290 */ /* 0x000fe2000fffe03f */
[----:B------:R-:W-:Y:S01]  /*643b0*/  STL.64 [R1+0x4e0], R20 ;  /* 0x0004e01401007387 */ /* 0x000fe20000100a00 */
[----:B------:R-:W-:Y:S01]  /*643c0*/  MOV R2, R22 ;  /* 0x0000001600027202 */ /* 0x000fe20000000f00 */
[----:B------:R-:W-:Y:S02]  /*643d0*/  IMAD.MOV.U32 R0, RZ, RZ, R23 ;  /* 0x000000ffff007224 */ /* 0x000fe400078e0017 */
[----:B------:R-:W3:Y:S02]  /*643e0*/  LDL.LU.64 R22, [R1+0x25c8] ;  /* 0x0025c80001167983 */ /* 0x000ee40000300a00 */
[----:B------:R0:W-:Y:S02]  /*643f0*/  STL [R1+0x21d4], R2 ;  /* 0x0021d40201007387 */ /* 0x0001e40000100800 */
[----:B0-----:R-:W2:Y:S01]  /*64400*/  LDL R2, [R1+0x145c] ;  /* 0x00145c0001027983 */ /* 0x001ea20000100800 */
[----:B---3--:R-:W-:Y:S03]  /*64410*/  HMMA.16816.F32 R16, R16, R22, R24 ;  /* 0x000000161010723c */ /* 0x008fe60000001818 */
[----:B------:R-:W2:Y:S01]  /*64420*/  LDL.LU.64 R26, [R1+0x25c0] ;  /* 0x0025c000011a7983 */ /* 0x000ea20000300a00 */
[----:B------:R-:W-:Y:S01]  /*64430*/  MOV R13, R22 ;  /* 0x00000016000d7202 */ /* 0x000fe20000000f00 */
[----:B------:R-:W-:Y:S11]  /*64440*/  IMAD.MOV.U32 R12, RZ, RZ, R23 ;  /* 0x000000ffff0c7224 */ /* 0x000ff600078e0017 */
[----:B------:R-:W-:Y:S07]  /*64450*/  @!UPT UIADD3 URZ, URZ, URZ, URZ ;  /* 0x0000003f3f3ff290 */ /* 0x000fee000fffe03f */
[----:B------:R0:W-:Y:S01]  /*64460*/  STL.64 [R1+0x190], R16 ;  /* 0x0001901001007387 */ /* 0x0001e20000100a00 */
[----:B------:R-:W-:Y:S02]  /*64470*/  STL.64 [R1+0x198], R18 ;  /* 0x0001981201007387 */ /* 0x000fe40000100a00 */
[----:B------:R-:W2:Y:S02]  /*64480*/  LDL.LU.64 R22, [R1+0x25b8] ;  /* 0x0025b80001167983 */ /* 0x000ea40000300a00 */
[----:B------:R-:W2:Y:S02]  /*64490*/  LDL.LU.64 R20, [R1+0x25b0] ;  /* 0x0025b00001147983 */ /* 0x000ea40000300a00 */
[C---:B--2---:R-:W-:Y:S01]  /*644a0*/  HMMA.16816.F32 R8, R20.reuse, R26, R8 ;  /* 0x0000001a1408723c */ /* 0x044fe20000001808 */
[----:B0-----:R-:W-:Y:S01]  /*644b0*/  MOV R17, R26 ;  /* 0x0000001a00117202 */ /* 0x001fe20000000f00 */
[----:B------:R-:W-:Y:S11]  /*644c0*/  IMAD.MOV.U32 R16, RZ, RZ, R27 ;  /* 0x000000ffff107224 */ /* 0x000ff600078e001b */
[----:B------:R-:W-:Y:S10]  /*644d0*/  @!UPT UIADD3 URZ, URZ, URZ, URZ ;  /* 0x0000003f3f3ff290 */ /* 0x000ff4000fffe03f */
[----:B------:R-:W-:Y:S01]  /*644e0*/  STL.64 [R1+0x570], R8 ;  /* 0x0005700801007387 */ /* 0x000fe20000100a00 */
[----:B------:R0:W-:Y:S03]  /*644f0*/  STL.64 [R1+0x578], R10 ;  /* 0x0005780a01007387 */ /* 0x0001e60000100a00 */
[----:B0-----:R-:W2:Y:S01]  /*64500*/  LDL.LU.64 R10, [R1+0x25a8] ;  /* 0x0025a800010a7983 */ /* 0x001ea20000300a00 */
[----:B------:R-:W2:Y:S02]  /*64510*/  LDL.LU.64 R8, [R1+0x25a0] ;  /* 0x0025a00001087983 */ /* 0x000ea40000300a00 */
[----:B------:R-:W2:Y:S01]  /*64520*/  LDL.LU.64 R26, [R1+0x2598] ;  /* 0x00259800011a7983 */ /* 0x000ea20000300a00 */
        /* <DEDUP_REMOVED lines=19> */
[----:B------:R-:W2:Y:S02]  /*64660*/  LDL.LU.64 R10, [R1+0x2570] ;  /* 0x00257000010a7983 */ /* 0x000ea40000300a00 */
[----:B------:R-:W2:Y:S02]  /*64670*/  LDL.LU.64 R8, [R1+0x2568] ;  /* 0x0025680001087983 */ /* 0x000ea40000300a00 */
[C---:B--2---:R-:W-:Y:S11]  /*64680*/  HMMA.16816.F32 R8, R20.reuse, R26, R8 ;  /* 0x0000001a1408723c */ /* 0x044ff60000001808 */
[----:B------:R-:W-:Y:S11]  /*64690*/  @!UPT UIADD3 URZ, URZ, URZ, URZ ;  /* 0x0000003f3f3ff290 */ /* 0x000ff6000fffe03f */
[----:B------:R-:W-:Y:S01]  /*646a0*/  @!UPT UIADD3 URZ, URZ, URZ, URZ ;  /* 0x0000003f3f3ff290 */ /* 0x000fe2000fffe03f */
[----:B------:R-:W-:Y:S01]  /*646b0*/  STL.64 [R1+0x180], R8 ;  /* 0x0001800801007387 */ /* 0x000fe20000100a00 */
[----:B------:R0:W-:Y:S03]  /*646c0*/  STL.64 [R1+0x188], R10 ;  /* 0x0001880a01007387 */ /* 0x0001e60000100a00 */
[----:B0-----:R-:W4:Y:S01]  /*646d0*/  LDL.LU.64 R10, [R1+0x2560] ;  /* 0x00256000010a7983 */ /* 0x001f220000300a00 */
[----:B------:R-:W-:Y:S01]  /*646e0*/  STL.64 [R1+0x24f0], R26 ;  /* 0x0024f01a01007387 */ /* 0x000fe20000100a00 */
[C---:B----4-:R-:W-:Y:S11]  /*646f0*/  HMMA.16816.F32 R4, R20.reuse, R10, R4 ;  /* 0x0000000a1404723c */ /* 0x050ff60000001804 */
        /* <DEDUP_REMOVED lines=14> */
[----:B------:R-:W-:Y:S01]  /*647e0*/  STL.64 [R1+0x168], R10 ;  /* 0x0001680a01007387 */ /* 0x000fe20000100a00 */
[----:B0-----:R-:W-:Y:S01]  /*647f0*/  MOV R9, R6 ;  /* 0x0000000600097202 */ /* 0x001fe20000000f00 */
[----:B------:R-:W-:Y:S02]  /*64800*/  IMAD.MOV.U32 R8, RZ, RZ, R7 ;  /* 0x000000ffff087224 */ /* 0x000fe400078e0007 */
        /* <DEDUP_REMOVED lines=9> */
[----:B------:R-:W-:Y:S01]  /*648a0*/  STL.64 [R1+0x24c8], R14 ;  /* 0x0024c80e01007387 */ /* 0x000fe20000100a00 */
[----:B--2---:R-:W-:Y:S01]  /*648b0*/  HMMA.16816.F32 R20, R20, R18, R4 ;  /* 0x000000121414723c */ /* 0x004fe20000001804 */
[----:B------:R-:W2:Y:S01]  /*648c0*/  LDL.LU.64 R6, [R1+0x2530] ;  /* 0x0025300001067983 */ /* 0x000ea20000300a00 */
[----:B------:R-:W2:Y:S11]  /*648d0*/  LDL.LU.64 R4, [R1+0x2528] ;  /* 0x0025280001047983 */ /* 0x000eb60000300a00 */
[----:B------:R-:W-:Y:S10]  /*648e0*/  @!UPT UIADD3 URZ, URZ, URZ, URZ ;  /* 0x0000003f3f3ff290 */ /* 0x000ff4000fffe03f */
[----:B------:R-:W-:Y:S01]  /*648f0*/  STL.64 [R1+0x4d0], R20 ;  /* 0x0004d01401007387 */ /* 0x000fe20000100a00 */
[----:B------:R0:W-:Y:S02]  /*64900*/  STL.64 [R1+0x4d8], R22 ;  /* 0x0004d81601007387 */ /* 0x0001e40000100a00 */
[----:B0-----:R-:W-:Y:S01]  /*64910*/  MOV R22, R25 ;  /* 0x0000001900167202 */ /* 0x001fe20000000f00 */
[----:B------:R-:W-:-:S05]  /*64920*/  IMAD.MOV.U32 R23, RZ, RZ, R24 ;  /* 0x000000ffff177224 */ /* 0x000fca00078e0018 */
[----:B------:R-:W-:Y:S01]  /*64930*/  STL.64 [R1+0x2518], R22 ;  /* 0x0025181601007387 */ /* 0x000fe20000100a00 */
[----:B------:R-:W3:Y:S02]  /*64940*/  LDL.LU R24, [R1+0x90] ;  /* 0x0000900001187983 */ /* 0x000ee40000300800 */
[----:B------:R-:W3:Y:S02]  /*64950*/  LDL.LU R25, [R1+0x94] ;  /* 0x0000940001197983 */ /* 0x000ee40000300800 */
[----:B------:R-:W4:Y:S01]  /*64960*/  LDL.LU R26, [R1+0x98] ;  /* 0x00009800011a7983 */ /* 0x000f220000300800 */
[----:B------:R-:W4:Y:S01]  /*64970*/  LDL.LU R27, [R1+0x9c] ;  /* 0x00009c00011b7983 */ /* 0x000f220000300800 */
[----:B------:R-:W-:Y:S01]  /*64980*/  MOV R14, R9 ;  /* 0x00000009000e7202 */ /* 0x000fe20000000f00 */
[----:B------:R-:W-:Y:S02]  /*64990*/  IMAD.MOV.U32 R15, RZ, RZ, R8 ;  /* 0x000000ffff0f7224 */ /* 0x000fe400078e0008 */
[----:B----4-:R0:W-:Y:S01]  /*649a0*/  STL.64 [R1+0x2500], R26 ;  /* 0x0025001a01007387 */ /* 0x0101e20000100a00 */
[----:B---3--:R1:W-:Y:S01]  /*649b0*/  STL.64 [R1+0x24f8], R24 ;  /* 0x0024f81801007387 */ /* 0x0083e20000100a00 */
[----:B0-----:R-:W-:Y:S01]  /*649c0*/  MOV R26, R13 ;  /* 0x0000000d001a7202 */ /* 0x001fe20000000f00 */
[----:B------:R-:W-:-:S05]  /*649d0*/  IMAD.MOV.U32 R27, RZ, RZ, R12 ;  /* 0x000000ffff1b7224 */ /* 0x000fca00078e000c */
[----:B------:R0:W-:Y:S01]  /*649e0*/  STL.64 [R1+0x2520], R26 ;  /* 0x0025201a01007387 */ /* 0x0001e20000100a00 */
[----:B-1----:R-:W2:Y:S02]  /*649f0*/  LDL.LU R24, [R1+0xb0] ;  /* 0x0000b00001187983 */ /* 0x002ea40000300800 */
[----:B------:R-:W2:Y:S01]  /*64a00*/  LDL.LU R25, [R1+0xb4] ;  /* 0x0000b40001197983 */ /* 0x000ea20000300800 */
[----:B0-----:R-:W2:Y:S01]  /*64a10*/  LDL.LU R26, [R1+0xb8] ;  /* 0x0000b800011a7983 */ /* 0x001ea20000300800 */
[----:B------:R-:W2:Y:S02]  /*64a20*/  LDL.LU R27, [R1+0xbc] ;  /* 0x0000bc00011b7983 */ /* 0x000ea40000300800 */
[----:B------:R0:W-:Y:S02]  /*64a30*/  STL.64 [R1+0x24e0], R14 ;  /* 0x0024e00e01007387 */ /* 0x0001e40000100a00 */
[----:B------:R-:W3:Y:S01]  /*64a40*/  LDL.LU R12, [R1+0x230] ;  /* 0x00023000010c7983 */ /* 0x000ee20000300800 */
[----:B------:R-:W3:Y:S04]  /*64a50*/  LDL.LU R13, [R1+0x234] ;  /* 0x00023400010d7983 */ /* 0x000ee80000300800 */
[----:B0-----:R-:W4:Y:S01]  /*64a60*/  LDL.LU R14, [R1+0x238] ;  /* 0x00023800010e7983 */ /* 0x001f220000300800 */
[----:B------:R-:W4:Y:S02]  /*64a70*/  LDL.LU R15, [R1+0x23c] ;  /* 0x00023c00010f7983 */ /* 0x000f240000300800 */
        /* <DEDUP_REMOVED lines=8> */
[----:B------:R-:W4:Y:S01]  /*64b00*/  LDL.LU R8, [R1+0x60] ;  /* 0x0000600001087983 */ /* 0x000f220000300800 */
[----:B------:R-:W4:Y:S02]  /*64b10*/  LDL.LU R9, [R1+0x64] ;  /* 0x0000640001097983 */ /* 0x000f240000300800 */
[----:B------:R-:W4:Y:S02]  /*64b20*/  LDL.LU R10, [R1+0x68] ;  /* 0x00006800010a7983 */ /* 0x000f240000300800 */
[----:B------:R-:W4:Y:S01]  /*64b30*/  LDL.LU R11, [R1+0x6c] ;  /* 0x00006c00010b7983 */ /* 0x000f220000300800 */
[----:B------:R0:W-:Y:S01]  /*64b40*/  STL.64 [R1+0x24c0], R18 ;  /* 0x0024c01201007387 */ /* 0x0001e20000100a00 */
[----:B------:R-:W3:Y:S02]  /*64b50*/  LDL.LU R16, [R1+0x480] ;  /* 0x0004800001107983 */ /* 0x000ee40000300800 */
[----:B------:R-:W3:Y:S01]  /*64b60*/  LDL.LU R17, [R1+0x484] ;  /* 0x0004840001117983 */ /* 0x000ee20000300800 */
[----:B0-----:R-:W3:Y:S01]  /*64b70*/  LDL.LU R18, [R1+0x488] ;  /* 0x0004880001127983 */ /* 0x001ee20000300800 */
[----:B------:R-:W3:Y:S01]  /*64b80*/  LDL.LU R19, [R1+0x48c] ;  /* 0x00048c0001137983 */ /* 0x000ee20000300800 */
[----:B--2---:R-:W-:Y:S02]  /*64b90*/  HMMA.16816.F32 R20, R4, R22, R24 ;  /* 0x000000160414723c */ /* 0x004fe40000001818 */
[----:B---3--:R-:W-:Y:S01]  /*64ba0*/  STL.64 [R1+0x24d8], R18 ;  /* 0x0024d81201007387 */ /* 0x008fe20000100a00 */
[----:B------:R0:W-:Y:S03]  /*64bb0*/  STL.64 [R1+0x24d0], R16 ;  /* 0x0024d01001007387 */ /* 0x0001e60000100a00 */
[----:B0-----:R-:W2:Y:S01]  /*64bc0*/  LDL.LU R16, [R1+0x330] ;  /* 0x0003300001107983 */ /* 0x001ea20000300800 */
[----:B------:R-:W2:Y:S02]  /*64bd0*/  LDL.LU R18, [R1+0x338] ;  /* 0x0003380001127983 */ /* 0x000ea40000300800 */
[----:B------:R-:W3:Y:S01]  /*64be0*/  LDL.LU.64 R26, [R1+0x2520] ;  /* 0x00252000011a7983 */ /* 0x000ee20000300a00 */
[----:B------:R-:W-:-:S02]  /*64bf0*/  MOV R17, R3 ;  /* 0x0000000300117202 */ /* 0x000fc40000000f00 */
[----:B------:R-:W0:Y:S11]  /*64c00*/  S2R R3, SR_TID.X ;  /* 0x0000000000037919 */ /* 0x000e360000002100 */
[----:B------:R-:W-:Y:S01]  /*64c10*/  STL.64 [R1+0x4a0], R20 ;  /* 0x0004a01401007387 */ /* 0x000fe20000100a00 */
[----:B------:R1:W-:Y:S02]  /*64c20*/  STL.64 [R1+0x4a8], R22 ;  /* 0x0004a81601007387 */ /* 0x0003e40000100a00 */
[----:B------:R-:W-:Y:S01]  /*64c30*/  IMAD.MOV.U32 R19, RZ, RZ, R29 ;  /* 0x000000ffff137224 */ /* 0x000fe200078e001d */
[----:B-1----:R-:W2:Y:S01]  /*64c40*/  LDL.LU.64 R22, [R1+0x2518] ;  /* 0x0025180001167983 */ /* 0x002ea20000300a00 */
[----:B0-----:R-:W-:Y:S01]  /*64c50*/  LOP3.LUT R21, R3, 0x7, RZ, 0xc0, !PT ;  /* 0x0000000703157812 */ /* 0x001fe200078ec0ff */
[----:B---3--:R-:W-:Y:S02]  /*64c60*/  HMMA.16816.F32 R24, R4, R26, R12 ;  /* 0x0000001a0418723c */ /* 0x008fe4000000180c */
[----:B------:R-:W3:Y:S01]  /*64c70*/  LDL.LU.64 R14, [R1+0x2510] ;  /* 0x00251000010e7983 */ /* 0x000ee20000300a00 */
[----:B------:R-:W3:Y:S11]  /*64c80*/  LDL.LU.64 R12, [R1+0x2508] ;  /* 0x00250800010c7983 */ /* 0x000ef60000300a00 */
[----:B------:R-:W-:Y:S09]  /*64c90*/  @!UPT UIADD3 URZ, URZ, URZ, URZ ;  /* 0x0000003f3f3ff290 */ /* 0x000ff2000fffe03f */
[----:B------:R0:W-:Y:S01]  /*64ca0*/  STL.64 [R1+0x490], R24 ;  /* 0x0004901801007387 */ /* 0x0001e20000100a00 */
[----:B------:R-:W-:Y:S01]  /*64cb0*/  MOV R29, R26 ;  /* 0x0000001a001d7202 */ /* 0x000fe20000000f00 */
[----:B------:R-:W-:Y:S02]  /*64cc0*/  IMAD.MOV.U32 R3, RZ, RZ, R27 ;  /* 0x000000ffff037224 */ /* 0x000fe400078e001b */
[----:B------:R-:W2:Y:S04]  /*64cd0*/  LDL.LU.64 R26, [R1+0x2500] ;  /* 0x00250000011a7983 */ /* 0x000ea80000300a00 */
[----:B0-----:R-:W2:Y:S01]  /*64ce0*/  LDL.LU.64 R24, [R1+0x24f8] ;  /* 0x0024f80001187983 */ /* 0x001ea20000300a00 */
[----:B------:R0:W-:Y:S01]  /*64cf0*/  STL [R1+0x21ac], R3 ;  /* 0x0021ac0301007387 */ /* 0x0001e20000100800 */
[----:B------:R-:W-:-:S02]  /*64d00*/  SHF.L.U32 R20, R21, 0x4, RZ ;  /* 0x0000000415147819 */ /* 0x000fc400000006ff */
[----:B0-----:R-:W0:Y:S04]  /*64d10*/  S2R R3, SR_TID.X ;  /* 0x0000000000037919 */ /* 0x001e280000002100 */
[----:B------:R-:W1:Y:S01]  /*64d20*/  S2R R21, SR_TID.X ;  /* 0x0000000000157919 */ /* 0x000e620000002100 */
[----:B------:R0:W-:Y:S02]  /*64d30*/  STL [R1+0x21a8], R29 ;  /* 0x0021a81d01007387 */ /* 0x0001e40000100800 */
[----:B0-----:R-:W-:-:S05]  /*64d40*/  IMAD.SHL.U32 R3, R3, 0x100, RZ ;  /* 0x0000010003037824 */ /* 0x001fca00078e00ff */
[----:B------:R-:W-:-:S04]  /*64d50*/  LOP3.LUT R29, R20, 0xf00, R3, 0xf8, !PT ;  /* 0x00000f00141d7812 */ /* 0x000fc800078ef803 */
[----:B-1----:R-:W-:Y:S02]  /*64d60*/  LOP3.LUT R29, R29, 0x10, R21, 0x78, !PT ;  /* 0x000000101d1d7812 */ /* 0x002fe400078e7815 */
[C---:B--2---:R-:W-:Y:S01]  /*64d70*/  HMMA.16816.F32 R20, R4.reuse, R22, R24 ;  /* 0x000000160414723c */ /* 0x044fe20000001818 */
[----:B------:R-:W4:Y:S11]  /*64d80*/  LDL.LU.64 R26, [R1+0x24f0] ;  /* 0x0024f000011a7983 */ /* 0x000f360000300a00 */
[----:B------:R-:W-:Y:S11]  /*64d90*/  @!UPT UIADD3 URZ, URZ, URZ, URZ ;  /* 0x0000003f3f3ff290 */ /* 0x000ff6000fffe03f */
[----:B------:R0:W-:Y:S01]  /*64da0*/  STL.64 [R1+0xc0], R20 ;  /* 0x0000c01401007387 */ /* 0x0001e20000100a00 */
[----:B------:R1:W-:Y:S03]  /*64db0*/  STL.64 [R1+0xc8], R22 ;  /* 0x0000c81601007387 */ /* 0x0003e60000100a00 */
[----:B0-----:R-:W2:Y:S01]  /*64dc0*/  LDL.LU R20, [R1+0x3f0] ;  /* 0x0003f00001147983 */ /* 0x001ea20000300800 */
[----:B------:R-:W2:Y:S02]  /*64dd0*/  LDL.LU R21, [R1+0x3f4] ;  /* 0x0003f40001157983 */ /* 0x000ea40000300800 */
[----:B-1----:R-:W2:Y:S02]  /*64de0*/  LDL.LU R22, [R1+0x3f8] ;  /* 0x0003f80001167983 */ /* 0x002ea40000300800 */
[----:B------:R-:W2:Y:S01]  /*64df0*/  LDL.LU R23, [R1+0x3fc] ;  /* 0x0003fc0001177983 */ /* 0x000ea20000300800 */
[C---:B----4-:R-:W-:Y:S01]  /*64e00*/  HMMA.16816.F32 R8, R4.reuse, R26, R8 ;  /* 0x0000001a0408723c */ /* 0x050fe20000001808 */
        /* <DEDUP_REMOVED lines=8> */
[----:B------:R-:W-:Y:S02]  /*64e90*/  STL.64 [R1+0xb8], R10 ;  /* 0x0000b80a01007387 */ /* 0x000fe40000100a00 */
[----:B------:R-:W0:Y:S02]  /*64ea0*/  LDSM.16.M88.4 R8, [R2+0x20080] ;  /* 0x020080000208783b */ /* 0x000e240000000200 */
[----:B0-----:R-:W-:Y:S02]  /*64eb0*/  STL.64 [R1+0x60], R8 ;  /* 0x0000600801007387 */ /* 0x001fe40000100a00 */
[----:B------:R0:W-:Y:S02]  /*64ec0*/  STL.64 [R1+0x68], R10 ;  /* 0x0000680a01007387 */ /* 0x0001e40000100a00 */
[----:B0-----:R-:W3:Y:S02]  /*64ed0*/  LDL.LU.64 R10, [R1+0x24e8] ;  /* 0x0024e800010a7983 */ /* 0x001ee40000300a00 */
[----:B---3--:R-:W-:Y:S02]  /*64ee0*/  HMMA.16816.F32 R8, R4, R10, R12 ;  /* 0x0000000a0408723c */ /* 0x008fe4000000180c */
[----:B------:R-:W0:Y:S11]  /*64ef0*/  LDSM.16.M88.4 R12, [R2+0x24080] ;  /* 0x02408000020c783b */ /* 0x000e360000000200 */
[----:B------:R-:W-:Y:S10]  /*64f00*/  @!UPT UIADD3 URZ, URZ, URZ, URZ ;  /* 0x0000003f3f3ff290 */ /* 0x000ff4000fffe03f */
[----:B------:R-:W-:Y:S01]  /*64f10*/  STL.64 [R1+0xa0], R8 ;  /* 0x0000a00801007387 */ /* 0x000fe20000100a00 */
[----:B------:R-:W-:Y:S03]  /*64f20*/  STL.64 [R1+0xa8], R10 ;  /* 0x0000a80a01007387 */ /* 0x000fe60000100a00 */
[----:B0-----:R-:W-:Y:S01]  /*64f30*/  STL.64 [R1+0x50], R12 ;  /* 0x0000500c01007387 */ /* 0x001fe20000100a00 */
[----:B------:R0:W-:Y:S03]  /*64f40*/  STL.64 [R1+0x58], R14 ;  /* 0x0000580e01007387 */ /* 0x0001e60000100a00 */
[----:B0-----:R-:W3:Y:S01]  /*64f50*/  LDL.LU.64 R14, [R1+0x24e0] ;  /* 0x0024e000010e7983 */ /* 0x001ee20000300a00 */
[----:B------:R-:W-:Y:S01]  /*64f60*/  MOV R8, R12 ;  /* 0x0000000c00087202 */ /* 0x000fe20000000f00 */
[----:B------:R-:W-:-:S02]  /*64f70*/  IMAD.MOV.U32 R3, RZ, RZ, R13 ;  /* 0x000000ffff037224 */ /* 0x000fc400078e000d */
[C---:B---3--:R-:W-:Y:S01]  /*64f80*/  HMMA.16816.F32 R12, R4.reuse, R14, R16 ;  /* 0x0000000e040c723c */ /* 0x048fe20000001810 */
[----:B------:R-:W3:Y:S01]  /*64f90*/  LDL.LU.64 R18, [R1+0x24d8] ;  /* 0x0024d80001127983 */ /* 0x000ee20000300a00 */
[----:B------:R-:W3:Y:S11]  /*64fa0*/  LDL.LU.64 R16, [R1+0x24d0] ;  /* 0x0024d00001107983 */ /* 0x000ef60000300a00 */
[----:B------:R-:W-:Y:S10]  /*64fb0*/  @!UPT UIADD3 URZ, URZ, URZ, URZ ;  /* 0x0000003f3f3ff290 */ /* 0x000ff4000fffe03f */
[----:B------:R-:W-:Y:S01]  /*64fc0*/  STL.64 [R1+0x90], R12 ;  /* 0x0000900c01007387 */ /* 0x000fe20000100a00 */
[----:B------:R-:W-:Y:S02]  /*64fd0*/  STL.64 [R1+0x98], R14 ;  /* 0x0000980e01007387 */ /* 0x000fe40000100a00 */
[----:B------:R-:W0:Y:S02]  /*64fe0*/  LDSM.16.M88.4 R12, [R2+0x28080] ;  /* 0x02808000020c783b */ /* 0x000e240000000200 */
[----:B0-----:R-:W-:Y:S02]  /*64ff0*/  STL.64 [R1+0x40], R12 ;  /* 0x0000400c01007387 */ /* 0x001fe40000100a00 */
[----:B------:R-:W-:Y:S02]  /*65000*/  STL.64 [R1+0x48], R14 ;  /* 0x0000480e01007387 */ /* 0x000fe40000100a00 */
[----:B------:R-:W0:Y:S02]  /*65010*/  LDSM.16.M88.4 R12, [R2+0x2c080] ;  /* 0x02c08000020c783b */ /* 0x000e240000000200 */
[----:B0-----:R-:W-:Y:S02]  /*65020*/  STL.64 [R1+0x30], R12 ;  /* 0x0000300c01007387 */ /* 0x001fe40000100a00 */
[----:B------:R0:W-:Y:S02]  /*65030*/  STL.64 [R1+0x38], R14 ;  /* 0x0000380e01007387 */ /* 0x0001e40000100a00 */
[----:B0-----:R-:W3:Y:S02]  /*65040*/  LDL.LU.64 R14, [R1+0x24c8] ;  /* 0x0024c800010e7983 */ /* 0x001ee40000300a00 */
[C---:B---3--:R-:W-:Y:S02]  /*65050*/  HMMA.16816.F32 R12, R4.reuse, R14, R16 ;  /* 0x0000000e040c723c */ /* 0x048fe40000001810 */
[----:B------:R-:W2:Y:S11]  /*65060*/  LDL.LU.64 R18, [R1+0x24c0] ;  /* 0x0024c00001127983 */ /* 0x000eb60000300a00 */
[----:B------:R-:W-:Y:S10]  /*65070*/  @!UPT UIADD3 URZ, URZ, URZ, URZ ;  /* 0x0000003f3f3ff290 */ /* 0x000ff4000fffe03f */
[----:B------:R-:W-:Y:S01]  /*65080*/  STL.64 [R1+0x360], R12 ;  /* 0x0003600c01007387 */ /* 0x000fe20000100a00 */
[----:B------:R-:W-:Y:S02]  /*65090*/  STL.64 [R1+0x368], R14 ;  /* 0x0003680e01007387 */ /* 0x000fe40000100a00 */
[----:B------:R-:W0:Y:S02]  /*650a0*/  LDSM.16.M88.4 R12, [R2+0x30080] ;  /* 0x03008000020c783b */ /* 0x000e240000000200 */
[----:B0-----:R-:W-:Y:S02]  /*650b0*/  STL.64 [R1+0x24a0], R14 ;  /* 0x0024a00e01007387 */ /* 0x001fe40000100a00 */
[----:B------:R0:W-:Y:S02]  /*650c0*/  STL.64 [R1+0x2498], R12 ;  /* 0x0024980c01007387 */ /* 0x0001e40000100a00 */
[----:B0-----:R-:W3:Y:S01]  /*650d0*/  LDL.64 R12, [R1+0x60] ;  /* 0x00006000010c7983 */ /* 0x001ee20000100a00 */
[----:B--2---:R-:W-:Y:S03]  /*650e0*/  HMMA.16816.F32 R16, R4, R18, R20 ;  /* 0x000000120410723c */ /* 0x004fe60000001814 */
[----:B------:R-:W3:Y:S01]  /*650f0*/  LDL.LU.64 R22, [R1+0x24b8] ;  /* 0x0024b80001167983 */ /* 0x000ee20000300a00 */
[----:B------:R-:W3:Y:S03]  /*65100*/  LDL.LU.64 R20, [R1+0x24b0] ;  /* 0x0024b00001147983 */ /* 0x000ee60000300a00 */
[----:B------:R-:W-:Y:S01]  /*65110*/  MOV R4, R8 ;  /* 0x0000000800047202 */ /* 0x000fe20000000f00 */
[----:B------:R-:W-:Y:S11]  /*65120*/  IMAD.MOV.U32 R5, RZ, RZ, R3 ;  /* 0x000000ffff057224 */ /* 0x000ff600078e0003 */
[----:B------:R-:W-:Y:S04]  /*65130*/  @!UPT UIADD3 URZ, URZ, URZ, URZ ;  /* 0x0000003f3f3ff290 */ /* 0x000fe8000fffe03f */
[----:B------:R-:W-:Y:S01]  /*65140*/  STL.64 [R1+0x70], R16 ;  /* 0x0000701001007387 */ /* 0x000fe20000100a00 */
[----:B------:R-:W-:Y:S02]  /*65150*/  STL.64 [R1+0x78], R18 ;  /* 0x0000781201007387 */ /* 0x000fe40000100a00 */
[----:B------:R-:W-:Y:S02]  /*65160*/  STL.64 [R1+0x2490], R4 ;  /* 0x0024900401007387 */ /* 0x000fe40000100a00 */
[----:B------:R-:W2:Y:S01]  /*65170*/  LDL.LU R8, [R1+0x300] ;  /* 0x0003000001087983 */ /* 0x000ea20000300800 */
[----:B------:R-:W2:Y:S01]  /*65180*/  LDL.LU R9, [R1+0x304] ;  /* 0x0003040001097983 */ /* 0x000ea20000300800 */
[----:B------:R-:W4:Y:S01]  /*65190*/  LDL.LU R10, [R1+0x308] ;  /* 0x00030800010a7983 */ /* 0x000f220000300800 */
[----:B------:R-:W-:Y:S02]  /*651a0*/  MOV R11, R28 ;  /* 0x0000001c000b7202 */ /* 0x000fe40000000f00 */
[----:B------:R-:W-:Y:S01]  /*651b0*/  LOP3.LUT R29, R29, 0x40, RZ, 0x3c, !PT ;  /* 0x000000401d1d7812 */ /* 0x000fe200078e3cff */
[----:B------:R-:W3:Y:S04]  /*651c0*/  LDL.LU R28, [R1+0x24a8] ;  /* 0x0024a800011c7983 */ /* 0x000ee80000300800 */
[----:B------:R-:W-:Y:S04]  /*651d0*/  LDSM.16.M88.4 R16, [R2+0x34080] ;  /* 0x034080000210783b */ /* 0x000fe80000000200 */
[----:B------:R-:W3:Y:S04]  /*651e0*/  LDSM.16.M88.4 R24, [R29+0x40080] ;  /* 0x040080001d18783b */ /* 0x000ee80000000200 */
[----:B----4-:R-:W-:Y:S01]  /*651f0*/  STL.64 [R1+0x2478], R10 ;  /* 0x0024780a01007387 */ /* 0x010fe20000100a00 */
[----:B--2---:R0:W-:Y:S03]  /*65200*/  STL.64 [R1+0x2470], R8 ;  /* 0x0024700801007387 */ /* 0x0041e60000100a00 */
[----:B0-----:R-:W2:Y:S01]  /*65210*/  LDL.64 R8, [R1+0x40] ;  /* 0x0000400001087983 */ /* 0x001ea20000100a00 */
[----:B---3--:R-:W-:Y:S07]  /*65220*/  HMMA.16816.F32 R4, R24, R12, R20 ;  /* 0x0000000c1804723c */ /* 0x008fee0000001814 */
[----:B------:R-:W-:Y:S01]  /*65230*/  MOV R21, R12 ;  /* 0x0000000c00157202 */ /* 0x000fe20000000f00 */
[----:B------:R-:W-:-:S02]  /*65240*/  IMAD.MOV.U32 R20, RZ, RZ, R13 ;  /* 0x000000ffff147224 */ /* 0x000fc400078e000d */
[----:B------:R-:W-:Y:S01]  /*65250*/  IMAD.MOV.U32 R11, RZ, RZ, R28 ;  /* 0x000000ffff0b7224 */ /* 0x000fe200078e001c */
[----:B--2---:R0:W-:Y:S04]  /*65260*/  STL.64 [R1+0x2488], R8 ;  /* 0x0024880801007387 */ /* 0x0041e80000100a00 */
[----:B0-----:R-:W2:Y:S01]  /*65270*/  LDL.LU R8, [R1+0x320] ;  /* 0x0003200001087983 */ /* 0x001ea20000300800 */
[----:B------:R-:W2:Y:S02]  /*65280*/  LDL.LU R9, [R1+0x324] ;  /* 0x0003240001097983 */ /* 0x000ea40000300800 */
[----:B------:R-:W2:Y:S02]  /*65290*/  LDL.LU R10, [R1+0x328] ;  /* 0x00032800010a7983 */ /* 0x000ea40000300800 */
[----:B------:R-:W3:Y:S01]  /*652a0*/  LDL.LU.64 R14, [R1+0x24a0] ;  /* 0x0024a000010e7983 */ /* 0x000ee20000300a00 */
[----:B------:R-:W4:Y:S02]  /*652b0*/  LDL.LU.64 R12, [R1+0x2498] ;  /* 0x00249800010c7983 */ /* 0x000f240000300a00 */
[----:B------:R-:W-:Y:S02]  /*652c0*/  STL.64 [R1+0x350], R4 ;  /* 0x0003500401007387 */ /* 0x000fe40000100a00 */
[----:B------:R-:W-:Y:S01]  /*652d0*/  STL [R1+0x358], R6 ;  /* 0x0003580601007387 */ /* 0x000fe20000100800 */
[----:B------:R-:W-:-:S02]  /*652e0*/  MOV R28, R7 ;  /* 0x00000007001c7202 */ /* 0x000fc40000000f00 */
[----:B------:R-:W0:Y:S04]  /*652f0*/  LDSM.16.M88.4 R4, [R2+0x38080] ;  /* 0x038080000204783b */ /* 0x000e280000000200 */
[----:B------:R1:W-:Y:S04]  /*65300*/  STL.64 [R1+0x2480], R20 ;  /* 0x0024801401007387 */ /* 0x0003e80000100a00 */
[----:B-1----:R-:W2:Y:S01]  /*65310*/  LDL.LU R20, [R1+0x310] ;  /* 0x0003100001147983 */ /* 0x002ea20000300800 */
[----:B------:R-:W2:Y:S02]  /*65320*/  LDL.LU R21, [R1+0x314] ;  /* 0x0003140001157983 */ /* 0x000ea40000300800 */
[----:B------:R-:W2:Y:S02]  /*65330*/  LDL.LU R22, [R1+0x318] ;  /* 0x0003180001167983 */ /* 0x000ea40000300800 */
[----:B------:R-:W2:Y:S01]  /*65340*/  LDL.LU R23, [R1+0x31c] ;  /* 0x00031c0001177983 */ /* 0x000ea20000300800 */
[----:B----4-:R-:W-:Y:S01]  /*65350*/  STL.64 [R1+0x20], R12 ;  /* 0x0000200c01007387 */ /* 0x010fe20000100a00 */
[----:B---3--:R-:W-:Y:S02]  /*65360*/  STL.64 [R1+0x28], R14 ;  /* 0x0000280e01007387 */ /* 0x008fe40000100a00 */
[----:B------:R1:W-:Y:S02]  /*65370*/  STL.64 [R1+0x2468], R12 ;  /* 0x0024680c01007387 */ /* 0x0003e40000100a00 */
[----:B-1----:R-:W3:Y:S01]  /*65380*/  LDL.64 R12, [R1+0x30] ;  /* 0x00003000010c7983 */ /* 0x002ee20000100a00 */
[----:B------:R-:W-:Y:S02]  /*65390*/  STL.64 [R1+0x10], R16 ;  /* 0x0000101001007387 */ /* 0x000fe40000100a00 */
[----:B------:R-:W-:Y:S02]  /*653a0*/  STL.64 [R1+0x18], R18 ;  /* 0x0000181201007387 */ /* 0x000fe40000100a00 */
[----:B------:R1:W-:Y:S02]  /*653b0*/  STL.64 [R1+0x2460], R16 ;  /* 0x0024601001007387 */ /* 0x0003e40000100a00 */
[----:B-1----:R-:W4:Y:S01]  /*653c0*/  LDL.LU R16, [R1+0x2f0] ;  /* 0x0002f00001107983 */ /* 0x002f220000300800 */
[----:B------:R-:W4:Y:S02]  /*653d0*/  LDL.LU R17, [R1+0x2f4] ;  /* 0x0002f40001117983 */ /* 0x000f240000300800 */
[----:B------:R-:W4:Y:S02]  /*653e0*/  LDL.LU R18, [R1+0x2f8] ;  /* 0x0002f80001127983 */ /* 0x000f240000300800 */
[----:B------:R-:W4:Y:S01]  /*653f0*/  LDL.LU R19, [R1+0x2fc] ;  /* 0x0002fc0001137983 */ /* 0x000f220000300800 */
[----:B------:R-:W-:Y:S01]  /*65400*/  STL [R1+0x20e8], R28 ;  /* 0x0020e81c01007387 */ /* 0x000fe20000100800 */
[----:B0-----:R0:W-:Y:S02]  /*65410*/  STL.64 [R1], R4 ;  /* 0x0000000401007387 */ /* 0x0011e40000100a00 */
[----:B------:R2:W-:Y:S01]  /*65420*/  STL.64 [R1+0x8], R6 ;  /* 0x0000080601007387 */ /* 0x0005e20000100a00 */
[----:B0-----:R-:W2:Y:S02]  /*65430*/  LDL.LU.64 R4, [R1+0x2490] ;  /* 0x0024900001047983 */ /* 0x001ea40000300a00 */
[C---:B--2---:R-:W-:Y:S02]  /*65440*/  HMMA.16816.F32 R4, R24.reuse, R4, R8 ;  /* 0x000000041804723c */ /* 0x044fe40000001808 */
[----:B------:R-:W2:Y:S11]  /*65450*/  LDL.LU.64 R8, [R1+0x2488] ;  /* 0x0024880001087983 */ /* 0x000eb60000300a00 */
[----:B------:R-:W-:Y:S10]  /*65460*/  @!UPT UIADD3 URZ, URZ, URZ, URZ ;  /* 0x0000003f3f3ff290 */ /* 0x000ff4000fffe03f */
[----:B------:R-:W-:Y:S01]  /*65470*/  STL.64 [R1+0x340], R4 ;  /* 0x0003400401007387 */ /* 0x000fe20000100a00 */
[----:B------:R-:W-:Y:S02]  /*65480*/  STL [R1+0x34c], R7 ;  /* 0x00034c0701007387 */ /* 0x000fe40000100800 */
[----:B------:R-:W-:Y:S02]  /*65490*/  IMAD.MOV.U32 R28, RZ, RZ, R6 ;  /* 0x000000ffff1c7224 */ /* 0x000fe400078e0006 */
[----:B------:R-:W0:Y:S04]  /*654a0*/  LDSM.16.M88.4 R4, [R2+0x3c080] ;  /* 0x03c080000204783b */ /* 0x000e280000000200 */
[----:B------:R-:W-:Y:S04]  /*654b0*/  STL [R1+0x20ec], R28 ;  /* 0x0020ec1c01007387 */ /* 0x000fe80000100800 */
[----:B0-----:R-:W-:Y:S01]  /*654c0*/  STL [R1+0x21bc], R7 ;  /* 0x0021bc0701007387 */ /* 0x001fe20000100800 */
[----:B------:R-:W-:Y:S02]  /*654d0*/  STL [R1+0x2458], R6 ;  /* 0x0024580601007387 */ /* 0x000fe40000100800 */
[----:B------:R0:W-:Y:S02]  /*654e0*/  STL.64 [R1+0x2450], R4 ;  /* 0x0024500401007387 */ /* 0x0001e40000100a00 */
[----:B0-----:R-:W4:Y:S01]  /*654f0*/  LDL.LU R4, [R1+0x2e0] ;  /* 0x0002e00001047983 */ /* 0x001f220000300800 */
[----:B------:R-:W4:Y:S02]  /*65500*/  LDL.LU R5, [R1+0x2e4] ;  /* 0x0002e40001057983 */ /* 0x000f240000300800 */
[----:B------:R-:W4:Y:S02]  /*65510*/  LDL.LU R6, [R1+0x2e8] ;  /* 0x0002e80001067983 */ /* 0x000f240000300800 */
[----:B------:R-:W4:Y:S01]  /*65520*/  LDL.LU R7, [R1+0x2ec] ;  /* 0x0002ec0001077983 */ /* 0x000f220000300800 */
[C---:B--2---:R-:W-:Y:S01]  /*65530*/  HMMA.16816.F32 R20, R24.reuse, R8, R20 ;  /* 0x000000081814723c */ /* 0x044fe20000001814 */
[----:B------:R-:W-:Y:S01]  /*65540*/  MOV R3, R8 ;  /* 0x0000000800037202 */ /* 0x000fe20000000f00 */
[----:B------:R-:W-:Y:S11]  /*65550*/  IMAD.MOV.U32 R2, RZ, RZ, R9 ;  /* 0x000000ffff027224 */ /* 0x000ff600078e0009 */
[----:B------:R-:W-:Y:S10]  /*65560*/  @!UPT UIADD3 URZ, URZ, URZ, URZ ;  /* 0x0000003f3f3ff290 */ /* 0x000ff4000fffe03f */
[----:B------:R0:W-:Y:S01]  /*65570*/  STL.64 [R1+0x330], R20 ;  /* 0x0003301401007387 */ /* 0x0001e20000100a00 */
[----:B------:R3:W-:Y:S03]  /*65580*/  STL.64 [R1+0x338], R22 ;  /* 0x0003381601007387 */ /* 0x0007e60000100a00 */
[----:B0-----:R-:W2:Y:S01]  /*65590*/  LDL.LU.64 R20, [R1+0x2480] ;  /* 0x0024800001147983 */ /* 0x001ea20000300a00 */
[----:B------:R-:W2:Y:S02]  /*655a0*/  LDL.LU.64 R10, [R1+0x2478] ;  /* 0x00247800010a7983 */ /* 0x000ea40000300a00 */
[----:B------:R-:W2:Y:S01]  /*655b0*/  LDL.LU.64 R8, [R1+0x2470] ;  /* 0x0024700001087983 */ /* 0x000ea20000300a00 */
[----:B---3--:R-:W-:Y:S01]  /*655c0*/  MOV R23, R12 ;  /* 0x0000000c00177202 */ /* 0x008fe20000000f00 */
[----:B------:R-:W-:Y:S01]  /*655d0*/  IMAD.MOV.U32 R22, RZ, RZ, R13 ;  /* 0x000000ffff167224 */ /* 0x000fe200078e000d */
[C---:B--2---:R-:W-:Y:S01]  /*655e0*/  HMMA.16816.F32 R8, R24.reuse, R12, R8 ;  /* 0x0000000c1808723c */ /* 0x044fe20000001808 */
[----:B------:R-:W4:Y:S11]  /*655f0*/  LDL.LU.64 R12, [R1+0x2468] ;  /* 0x00246800010c7983 */ /* 0x000f360000300a00 */
[----:B------:R-:W-:Y:S11]  /*65600*/  @!UPT UIADD3 URZ, URZ, URZ, URZ ;  /* 0x0000003f3f3ff290 */ /* 0x000ff6000fffe03f */
[----:B------:R-:W-:Y:S01]  /*65610*/  STL.64 [R1+0x320], R8 ;  /* 0x0003200801007387 */ /* 0x000fe20000100a00 */
[----:B------:R-:W-:Y:S01]  /*65620*/  STL [R1+0x328], R10 ;  /* 0x0003280a01007387 */ /* 0x000fe20000100800 */
[----:B------:R-:W-:Y:S02]  /*65630*/  MOV R28, R11 ;  /* 0x0000000b001c7202 */ /* 0x000fe40000000f00 */
[----:B------:R-:W0:Y:S04]  /*65640*/  LDSM.16.M88.4 R8, [R29+0x41080] ;  /* 0x041080001d08783b */ /* 0x000e280000000200 */
[----:B------:R-:W-:Y:S04]  /*65650*/  STL [R1+0x20f0], R28 ;  /* 0x0020f01c01007387 */ /* 0x000fe80000100800 */
[----:B0-----:R-:W-:Y:S01]  /*65660*/  STL.64 [R1+0x2448], R10 ;  /* 0x0024480a01007387 */ /* 0x001fe20000100a00 */
[----:B------:R0:W-:Y:S03]  /*65670*/  STL.64 [R1+0x2440], R8 ;  /* 0x0024400801007387 */ /* 0x0001e60000100a00 */
[----:B0-----:R-:W2:Y:S01]  /*65680*/  LDL.64 R8, [R1] ;  /* 0x0000000001087983 */ /* 0x001ea20000100a00 */
[C---:B----4-:R-:W-:Y:S03]  /*65690*/  HMMA.16816.F32 R12, R24.reuse, R12, R16 ;  /* 0x0000000c180c723c */ /* 0x050fe60000001810 */
[----:B------:R-:W3:Y:S11]  /*656a0*/  LDL.LU.64 R16, [R1+0x2460] ;  /* 0x0024600001107983 */ /* 0x000ef60000300a00 */
[----:B------:R-:W-:Y:S09]  /*656b0*/  @!UPT UIADD3 URZ, URZ, URZ, URZ ;  /* 0x0000003f3f3ff290 */ /* 0x000ff2000fffe03f */
[----:B------:R-:W-:Y:S01]  /*656c0*/  STL.64 [R1+0x310], R12 ;  /* 0x0003100c01007387 */ /* 0x000fe20000100a00 */
[----:B------:R-:W-:Y:S02]  /*656d0*/  STL.64 [R1+0x318], R14 ;  /* 0x0003180e01007387 */ /* 0x000fe40000100a00 */
[----:B------:R-:W0:Y:S02]  /*656e0*/  LDSM.16.M88.4 R12, [R29+0x42080] ;  /* 0x042080001d0c783b */ /* 0x000e240000000200 */
[----:B0-----:R-:W-:Y:S02]  /*656f0*/  STL.64 [R1+0x23c8], R14 ;  /* 0x0023c80e01007387 */ /* 0x001fe40000100a00 */
[----:B------:R0:W-:Y:S02]  /*65700*/  STL.64 [R1+0x23c0], R12 ;  /* 0x0023c00c01007387 */ /* 0x0001e40000100a00 */
[----:B0-----:R-:W2:Y:S01]  /*65710*/  LDL.LU R12, [R1+0x540] ;  /* 0x00054000010c7983 */ /* 0x001ea20000300800 */
[----:B------:R-:W2:Y:S02]  /*65720*/  LDL.LU R13, [R1+0x544] ;  /* 0x00054400010d7983 */ /* 0x000ea40000300800 */
[----:B------:R-:W2:Y:S02]  /*65730*/  LDL.LU R14, [R1+0x548] ;  /* 0x00054800010e7983 */ /* 0x000ea40000300800 */
[----:B------:R-:W2:Y:S01]  /*65740*/  LDL.LU R15, [R1+0x54c] ;  /* 0x00054c00010f7983 */ /* 0x000ea20000300800 */
[C---:B---3--:R-:W-:Y:S01]  /*65750*/  HMMA.16816.F32 R16, R24.reuse, R16, R4 ;  /* 0x000000101810723c */ /* 0x048fe20000001804 */
[----:B------:R-:W3:Y:S01]  /*65760*/  LDL.LU R6, [R1+0x2458] ;  /* 0x0024580001067983 */ /* 0x000ee20000300800 */
[----:B------:R-:W4:Y:S11]  /*65770*/  LDL.LU.64 R4, [R1+0x2450] ;  /* 0x0024500001047983 */ /* 0x000f360000300a00 */
[----:B------:R-:W-:Y:S10]  /*65780*/  @!UPT UIADD3 URZ, URZ, URZ, URZ ;  /* 0x0000003f3f3ff290 */ /* 0x000ff4000fffe03f */
[----:B------:R-:W-:Y:S01]  /*65790*/  STL.64 [R1+0x300], R16 ;  /* 0x0003001001007387 */ /* 0x000fe20000100a00 */
[----:B------:R-:W-:Y:S02]  /*657a0*/  STL [R1+0x308], R18 ;  /* 0x0003081201007387 */ /* 0x000fe40000100800 */
[----:B------:R-:W-:Y:S02]  /*657b0*/  IMAD.MOV.U32 R28, RZ, RZ, R19 ;  /* 0x000000ffff1c7224 */ /* 0x000fe400078e0013 */
[----:B------:R-:W0:Y:S04]  /*657c0*/  LDSM.16.M88.4 R16, [R29+0x43080] ;  /* 0x043080001d10783b */ /* 0x000e280000000200 */
[----:B------:R-:W-:Y:S01]  /*657d0*/  STL [R1+0x20f4], R28 ;  /* 0x0020f41c01007387 */ /* 0x000fe20000100800 */
[----:B--2---:R-:W-:Y:S03]  /*657e0*/  HMMA.16816.F32 R12, R24, R8, R12 ;  /* 0x00000008180c723c */ /* 0x004fe6000000180c */
[----:B0-----:R-:W-:Y:S01]  /*657f0*/  STL.64 [R1+0x2330], R18 ;  /* 0x0023301201007387 */ /* 0x001fe20000100a00 */
[----:B------:R-:W-:Y:S11]  /*65800*/  STL.64 [R1+0x2328], R16 ;  /* 0x0023281001007387 */ /* 0x000ff60000100a00 */
[----:B------:R-:W-:Y:S08]  /*65810*/  @!UPT UIADD3 URZ, URZ, URZ, URZ ;  /* 0x0000003f3f3ff290 */ /* 0x000ff0000fffe03f */
[----:B------:R0:W-:Y:S01]  /*65820*/  STL.64 [R1+0x2f0], R12 ;  /* 0x0002f00c01007387 */ /* 0x0001e20000100a00 */
[----:B------:R-:W-:Y:S03]  /*65830*/  STL.64 [R1+0x2f8], R14 ;  /* 0x0002f80e01007387 */ /* 0x000fe60000100a00 */
[----:B0-----:R-:W2:Y:S04]  /*65840*/  LDL.64 R12, [R1+0x20] ;  /* 0x00002000010c7983 */ /* 0x001ea80000100a00 */
[----:B--2---:R0:W-:Y:S01]  /*65850*/  STL.64 [R1+0x23e8], R12 ;  /* 0x0023e80c01007387 */ /* 0x0041e20000100a00 */
[----:B------:R-:W2:Y:S02]  /*65860*/  LDL.LU R16, [R1+0x1e0] ;  /* 0x0001e00001107983 */ /* 0x000ea40000300800 */
[----:B------:R-:W2:Y:S02]  /*65870*/  LDL.LU R17, [R1+0x1e4] ;  /* 0x0001e40001117983 */ /* 0x000ea40000300800 */
[----:B------:R-:W2:Y:S01]  /*65880*/  LDL.LU R18, [R1+0x1e8] ;  /* 0x0001e80001127983 */ /* 0x000ea20000300800 */
[----:B------:R-:W2:Y:S01]  /*65890*/  LDL.LU R19, [R1+0x1ec] ;  /* 0x0001ec0001137983 */ /* 0x000ea20000300800 */
[----:B0-----:R-:W-:Y:S01]  /*658a0*/  MOV R12, R23 ;  /* 0x00000017000c7202 */ /* 0x001fe20000000f00 */
[----:B------:R-:W-:-:S05]  /*658b0*/  IMAD.MOV.U32 R13, RZ, RZ, R22 ;  /* 0x000000ffff0d7224 */ /* 0x000fca00078e0016 */
[----:B------:R0:W-:Y:S04]  /*658c0*/  STL.64 [R1+0x2400], R12 ;  /* 0x0024000c01007387 */ /* 0x0001e80000100a00 */
[----:B0-----:R-:W2:Y:S01]  /*658d0*/  LDL.LU R12, [R1+0x580] ;  /* 0x00058000010c7983 */ /* 0x001ea20000300800 */
[----:B------:R-:W2:Y:S02]  /*658e0*/  LDL.LU R13, [R1+0x584] ;  /* 0x00058400010d7983 */ /* 0x000ea40000300800 */
[----:B------:R-:W2:Y:S02]  /*658f0*/  LDL.LU R14, [R1+0x588] ;  /* 0x00058800010e7983 */ /* 0x000ea40000300800 */
[----:B------:R-:W2:Y:S02]  /*65900*/  LDL.LU R15, [R1+0x58c] ;  /* 0x00058c00010f7983 */ /* 0x000ea40000300800 */
[----:B--2---:R-:W-:Y:S01]  /*65910*/  STL.64 [R1+0x2410], R14 ;  /* 0x0024100e01007387 */ /* 0x004fe20000100a00 */
[----:B------:R0:W-:Y:S03]  /*65920*/  STL.64 [R1+0x2408], R12 ;  /* 0x0024080c01007387 */ /* 0x0001e60000100a00 */
[----:B0-----:R-:W2:Y:S01]  /*65930*/  LDL.64 R12, [R1+0x50] ;  /* 0x00005000010c7983 */ /* 0x001ea20000100a00 */
[----:B------:R-:W-:Y:S01]  /*65940*/  MOV R28, R8 ;  /* 0x00000008001c7202 */ /* 0x000fe20000000f00 */
[----:B------:R-:W-:-:S02]  /*65950*/  IMAD.MOV.U32 R7, RZ, RZ, R9 ;  /* 0x000000ffff077224 */ /* 0x000fc400078e0009 */
[----:B--2---:R-:W-:Y:S01]  /*65960*/  STL.64 [R1+0x2428], R12 ;  /* 0x0024280c01007387 */ /* 0x004fe20000100a00 */
[----:B------:R-:W4:Y:S02]  /*65970*/  LDL.LU R8, [R1+0x220] ;  /* 0x0002200001087983 */ /* 0x000f240000300800 */
[----:B------:R-:W4:Y:S02]  /*65980*/  LDL.LU R9, [R1+0x224] ;  /* 0x0002240001097983 */ /* 0x000f240000300800 */
[----:B------:R-:W4:Y:S01]  /*65990*/  LDL.LU R10, [R1+0x228] ;  /* 0x00022800010a7983 */ /* 0x000f220000300800 */
[----:B------:R-:W4:Y:S01]  /*659a0*/  LDL.LU R11, [R1+0x22c] ;  /* 0x00022c00010b7983 */ /* 0x000f220000300800 */
[----:B------:R-:W-:Y:S02]  /*659b0*/  STL.64 [R1+0x23d8], R18 ;  /* 0x0023d81201007387 */ /* 0x000fe40000100a00 */
[----:B------:R0:W-:Y:S02]  /*659c0*/  STL.64 [R1+0x23d0], R16 ;  /* 0x0023d01001007387 */ /* 0x0001e40000100a00 */
[----:B0-----:R-:W2:Y:S04]  /*659d0*/  LDL.64 R16, [R1+0x10] ;  /* 0x0000100001107983 */ /* 0x001ea80000100a00 */
        /* <DEDUP_REMOVED lines=13> */
[----:B------:R-:W0:Y:S04]  /*65ab0*/  LDSM.16.M88.4 R20, [R29+0x44080] ;  /* 0x044080001d14783b */ /* 0x000e280000000200 */
[----:B--2---:R-:W-:Y:S01]  /*65ac0*/  STL.64 [R1+0x2420], R18 ;  /* 0x0024201201007387 */ /* 0x004fe20000100a00 */
[----:B------:R1:W-:Y:S03]  /*65ad0*/  STL.64 [R1+0x2418], R16 ;  /* 0x0024181001007387 */ /* 0x0003e60000100a00 */
[----:B-1----:R-:W2:Y:S01]  /*65ae0*/  LDL.LU R16, [R1+0x590] ;  /* 0x0005900001107983 */ /* 0x002ea20000300800 */
[----:B------:R-:W2:Y:S02]  /*65af0*/  LDL.LU R17, [R1+0x594] ;  /* 0x0005940001117983 */ /* 0x000ea40000300800 */
[----:B------:R-:W2:Y:S02]  /*65b00*/  LDL.LU R18, [R1+0x598] ;  /* 0x0005980001127983 */ /* 0x000ea40000300800 */
[----:B------:R-:W2:Y:S01]  /*65b10*/  LDL.LU R19, [R1+0x59c] ;  /* 0x00059c0001137983 */ /* 0x000ea20000300800 */
[----:B----4-:R-:W-:Y:S01]  /*65b20*/  HMMA.16816.F32 R24, R24, R4, R8 ;  /* 0x000000041818723c */ /* 0x010fe20000001808 */
        /* <DEDUP_REMOVED lines=8> */
[----:B------:R-:W2:Y:S02]  /*65bb0*/  LDL.LU.64 R10, [R1+0x2448] ;  /* 0x00244800010a7983 */ /* 0x000ea40000300a00 */
[----:B------:R-:W2:Y:S07]  /*65bc0*/  LDL.LU.64 R8, [R1+0x2440] ;  /* 0x0024400001087983 */ /* 0x000eae0000300a00 */
[----:B------:R-:W-:Y:S01]  /*65bd0*/  STL.64 [R1+0x250], R24 ;  /* 0x0002501801007387 */ /* 0x000fe20000100a00 */
[----:B------:R-:W-:Y:S01]  /*65be0*/  STL [R1+0x258], R26 ;  /* 0x0002581a01007387 */ /* 0x000fe20000100800 */
[----:B0-----:R-:W-:Y:S01]  /*65bf0*/  MOV R20, R28 ;  /* 0x0000001c00147202 */ /* 0x001fe20000000f00 */
[----:B------:R-:W-:-:S02]  /*65c00*/  MOV R28, R27 ;  /* 0x0000001b001c7202 */ /* 0x000fc40000000f00 */
[----:B------:R-:W0:Y:S04]  /*65c10*/  LDSM.16.M88.4 R24, [R29+0x45080] ;  /* 0x045080001d18783b */ /* 0x000e280000000200 */
[----:B------:R-:W-:Y:S04]  /*65c20*/  STL [R1+0x21b0], R28 ;  /* 0x0021b01c01007387 */ /* 0x000fe80000100800 */
[----:B0-----:R-:W-:Y:S01]  /*65c30*/  STL.64 [R1+0x2228], R26 ;  /* 0x0022281a01007387 */ /* 0x001fe20000100a00 */
[----:B------:R-:W-:Y:S01]  /*65c40*/  STL.64 [R1+0x2220], R24 ;  /* 0x0022201801007387 */ /* 0x000fe20000100a00 */
[C---:B--2---:R-:W-:Y:S02]  /*65c50*/  HMMA.16816.F32 R12, R8.reuse, R12, R16 ;  /* 0x0000000c080c723c */ /* 0x044fe40000001810 */
[----:B------:R-:W2:Y:S01]  /*65c60*/  LDL.LU.64 R18, [R1+0x2438] ;  /* 0x0024380001127983 */ /* 0x000ea20000300a00 */
[----:B------:R-:W2:Y:S11]  /*65c70*/  LDL.LU.64 R16, [R1+0x2430] ;  /* 0x0024300001107983 */ /* 0x000eb60000300a00 */
[----:B------:R-:W-:Y:S09]  /*65c80*/  @!UPT UIADD3 URZ, URZ, URZ, URZ ;  /* 0x0000003f3f3ff290 */ /* 0x000ff2000fffe03f */
[----:B------:R0:W-:Y:S01]  /*65c90*/  STL.64 [R1+0x240], R12 ;  /* 0x0002400c01007387 */ /* 0x0001e20000100a00 */
[----:B------:R-:W-:Y:S03]  /*65ca0*/  STL.64 [R1+0x248], R14 ;  /* 0x0002480e01007387 */ /* 0x000fe60000100a00 */
[----:B0-----:R-:W2:Y:S01]  /*65cb0*/  LDL.LU.64 R12, [R1+0x2428] ;  /* 0x00242800010c7983 */ /* 0x001ea20000300a00 */
[----:B------:R-:W-:Y:S01]  /*65cc0*/  IMAD.MOV.U32 R24, RZ, RZ, R3 ;  /* 0x000000ffff187224 */ /* 0x000fe200078e0003 */
[----:B------:R-:W-:Y:S01]  /*65cd0*/  MOV R25, R2 ;  /* 0x0000000200197202 */ /* 0x000fe20000000f00 */
        /* <DEDUP_REMOVED lines=13> */
[----:B------:R0:W-:Y:S01]  /*65db0*/  STL.64 [R1+0x220], R12 ;  /* 0x0002200c01007387 */ /* 0x0001e20000100a00 */
[----:B------:R-:W-:Y:S03]  /*65dc0*/  STL.64 [R1+0x228], R14 ;  /* 0x0002280e01007387 */ /* 0x000fe60000100a00 */
[----:B0-----:R-:W2:Y:S01]  /*65dd0*/  LDL.LU.64 R12, [R1+0x2400] ;  /* 0x00240000010c7983 */ /* 0x001ea20000300a00 */
[----:B------:R0:W-:Y:S03]  /*65de0*/  STL.64 [R1+0x2388], R24 ;  /* 0x0023881801007387 */ /* 0x0001e60000100a00 */
[----:B0-----:R-:W4:Y:S01]  /*65df0*/  LDL.LU R24, [R1+0x1f0] ;  /* 0x0001f00001187983 */ /* 0x001f220000300800 */
[----:B------:R-:W4:Y:S02]  /*65e00*/  LDL.LU R25, [R1+0x1f4] ;  /* 0x0001f40001197983 */ /* 0x000f240000300800 */
[----:B------:R-:W4:Y:S02]  /*65e10*/  LDL.LU R26, [R1+0x1f8] ;  /* 0x0001f800011a7983 */ /* 0x000f240000300800 */
[----:B------:R-:W4:Y:S01]  /*65e20*/  LDL.LU R27, [R1+0x1fc] ;  /* 0x0001fc00011b7983 */ /* 0x000f220000300800 */
[C---:B--2---:R-:W-:Y:S01]  /*65e30*/  HMMA.16816.F32 R12, R8.reuse, R12, R16 ;  /* 0x0000000c080c723c */ /* 0x044fe20000001810 */
[----:B------:R-:W2:Y:S01]  /*65e40*/  LDL.LU.64 R18, [R1+0x23f8] ;  /* 0x0023f80001127983 */ /* 0x000ea20000300a00 */
[----:B------:R-:W2:Y:S11]  /*65e50*/  LDL.LU.64 R16, [R1+0x23f0] ;  /* 0x0023f00001107983 */ /* 0x000eb60000300a00 */
[----:B------:R-:W-:Y:S10]  /*65e60*/  @!UPT UIADD3 URZ, URZ, URZ, URZ ;  /* 0x0000003f3f3ff290 */ /* 0x000ff4000fffe03f */
[----:B------:R0:W-:Y:S01]  /*65e70*/  STL.64 [R1+0x210], R12 ;  /* 0x0002100c01007387 */ /* 0x0001e20000100a00 */
[----:B------:R-:W-:Y:S03]  /*65e80*/  STL.64 [R1+0x218], R14 ;  /* 0x0002180e01007387 */ /* 0x000fe60000100a00 */
[----:B0-----:R-:W2:Y:S02]  /*65e90*/  LDL.LU.64 R12, [R1+0x23e8] ;  /* 0x0023e800010c7983 */ /* 0x001ea40000300a00 */
[C---:B--2---:R-:W-:Y:S11]  /*65ea0*/  HMMA.16816.F32 R16, R8.reuse, R12, R16 ;  /* 0x0000000c0810723c */ /* 0x044ff60000001810 */
[----:B------:R-:W-:Y:S11]  /*65eb0*/  @!UPT UIADD3 URZ, URZ, URZ, URZ ;  /* 0x0000003f3f3ff290 */ /* 0x000ff6000fffe03f */
[----:B------:R-:W-:Y:S01]  /*65ec0*/  @!UPT UIADD3 URZ, URZ, URZ, URZ ;  /* 0x0000003f3f3ff290 */ /* 0x000fe2000fffe03f */
[----:B------:R0:W-:Y:S01]  /*65ed0*/  STL.64 [R1+0x200], R16 ;  /* 0x0002001001007387 */ /* 0x0001e20000100a00 */
[----:B------:R1:W-:Y:S03]  /*65ee0*/  STL.64 [R1+0x208], R18 ;  /* 0x0002081201007387 */ /* 0x0003e60000100a00 */
[----:B0-----:R-:W4:Y:S01]  /*65ef0*/  LDL.LU.64 R16, [R1+0x23e0] ;  /* 0x0023e00001107983 */ /* 0x001f220000300a00 */
[----:B------:R-:W-:Y:S01]  /*65f00*/  IMAD.MOV.U32 R23, RZ, RZ, R12 ;  /* 0x000000ffff177224 */ /* 0x000fe200078e000c */
[----:B------:R-:W-:Y:S01]  /*65f10*/  MOV R22, R13 ;  /* 0x0000000d00167202 */ /* 0x000fe20000000f00 */
[----:B------:R-:W2:Y:S01]  /*65f20*/  LDL.LU R12, [R1+0x530] ;  /* 0x00053000010c7983 */ /* 0x000ea20000300800 */
[----:B------:R-:W2:Y:S01]  /*65f30*/  LDL.LU R13, [R1+0x534] ;  /* 0x00053400010d7983 */ /* 0x000ea20000300800 */
[----:B------:R-:W2:Y:S02]  /*65f40*/  LDL.LU R14, [R1+0x538] ;  /* 0x00053800010e7983 */ /* 0x000ea40000300800 */
[----:B------:R-:W2:Y:S02]  /*65f50*/  LDL.LU R15, [R1+0x53c] ;  /* 0x00053c00010f7983 */ /* 0x000ea40000300800 */
[----:B------:R-:W-:Y:S01]  /*65f60*/  IMAD.MOV.U32 R21, RZ, RZ, R7 ;  /* 0x000000ffff157224 */ /* 0x000fe200078e0007 */
[C---:B----4-:R-:W-:Y:S01]  /*65f70*/  HMMA.16816.F32 R24, R8.reuse, R16, R24 ;  /* 0x000000100818723c */ /* 0x050fe20000001818 */
[----:B------:R-:W-:Y:S11]  /*65f80*/  MOV R7, R17 ;  /* 0x0000001100077202 */ /* 0x000ff60000000f00 */
[----:B------:R-:W-:Y:S11]  /*65f90*/  @!UPT UIADD3 URZ, URZ, URZ, URZ ;  /* 0x0000003f3f3ff290 */ /* 0x000ff6000fffe03f */
[----:B------:R-:W-:Y:S01]  /*65fa0*/  STL.64 [R1+0x1f0], R24 ;  /* 0x0001f01801007387 */ /* 0x000fe20000100a00 */
[----:B------:R0:W-:Y:S02]  /*65fb0*/  STL.64 [R1+0x1f8], R26 ;  /* 0x0001f81a01007387 */ /* 0x0001e40000100a00 */
[----:B-1----:R-:W4:Y:S02]  /*65fc0*/  LDL.LU.64 R18, [R1+0x23d8] ;  /* 0x0023d80001127983 */ /* 0x002f240000300a00 */
[----:B0-----:R-:W-:Y:S02]  /*65fd0*/  IMAD.MOV.U32 R26, RZ, RZ, R16 ;  /* 0x000000ffff1a7224 */ /* 0x001fe400078e0010 */
[----:B------:R-:W4:Y:S02]  /*65fe0*/  LDL.LU.64 R16, [R1+0x23d0] ;  /* 0x0023d00001107983 */ /* 0x000f240000300a00 */
[C---:B----4-:R-:W-:Y:S11]  /*65ff0*/  HMMA.16816.F32 R16, R8.reuse, R20, R16 ;  /* 0x000000140810723c */ /* 0x050ff60000001810 */
[----:B------:R-:W-:Y:S11]  /*66000*/  @!UPT UIADD3 URZ, URZ, URZ, URZ ;  /* 0x0000003f3f3ff290 */ /* 0x000ff6000fffe03f */
[----:B------:R-:W-:Y:S01]  /*66010*/  @!UPT UIADD3 URZ, URZ, URZ, URZ ;  /* 0x0000003f3f3ff290 */ /* 0x000fe2000fffe03f */
[----:B------:R0:W-:Y:S01]  /*66020*/  STL.64 [R1+0x1e0], R16 ;  /* 0x0001e01001007387 */ /* 0x0001e20000100a00 */
[----:B------:R1:W-:Y:S03]  /*66030*/  STL.64 [R1+0x1e8], R18 ;  /* 0x0001e81201007387 */ /* 0x0003e60000100a00 */
[----:B0-----:R-:W4:Y:S01]  /*66040*/  LDL.LU R16, [R1+0x100] ;  /* 0x0001000001107983 */ /* 0x001f220000300800 */
[----:B------:R-:W4:Y:S02]  /*66050*/  LDL.LU R17, [R1+0x104] ;  /* 0x0001040001117983 */ /* 0x000f240000300800 */
[----:B-1----:R-:W2:Y:S02]  /*66060*/  LDL.LU R18, [R1+0x108] ;  /* 0x0001080001127983 */ /* 0x002ea40000300800 */
[----:B------:R-:W2:Y:S02]  /*66070*/  LDL.LU R19, [R1+0x10c] ;  /* 0x00010c0001137983 */ /* 0x000ea40000300800 */
[----:B------:R-:W-:Y:S01]  /*66080*/  IMAD.MOV.U32 R24, RZ, RZ, R3 ;  /* 0x000000ffff187224 */ /* 0x000fe200078e0003 */
[----:B------:R-:W-:Y:S01]  /*66090*/  MOV R25, R2 ;  /* 0x0000000200197202 */ /* 0x000fe20000000f00 */
[----:B------:R-:W-:Y:S04]  /*660a0*/  STL [R1+0x23a8], R26 ;  /* 0x0023a81a01007387 */ /* 0x000fe80000100800 */
[----:B------:R0:W-:Y:S04]  /*660b0*/  STL.64 [R1+0x23a0], R24 ;  /* 0x0023a01801007387 */ /* 0x0001e80000100a00 */
[----:B0-----:R-:W3:Y:S04]  /*660c0*/  LDL.64 R24, [R1+0x60] ;  /* 0x0000600001187983 */ /* 0x001ee80000100a00 */
        /* <DEDUP_REMOVED lines=12> */
[----:B------:R-:W-:Y:S01]  /*66190*/  HMMA.16816.F32 R8, R8, R4, R12 ;  /* 0x000000040808723c */ /* 0x000fe2000000180c */
[----:B----4-:R-:W-:Y:S01]  /*661a0*/  STL.64 [R1+0x23b8], R18 ;  /* 0x0023b81201007387 */ /* 0x010fe20000100a00 */
[----:B--2---:R0:W-:Y:S03]  /*661b0*/  STL.64 [R1+0x23b0], R16 ;  /* 0x0023b01001007387 */ /* 0x0041e60000100a00 */
[----:B0-----:R-:W2:Y:S01]  /*661c0*/  LDL.LU R16, [R1+0x520] ;  /* 0x0005200001107983 */ /* 0x001ea20000300800 */
[----:B------:R-:W2:Y:S02]  /*661d0*/  LDL.LU R17, [R1+0x524] ;  /* 0x0005240001117983 */ /* 0x000ea40000300800 */
[----:B------:R-:W2:Y:S02]  /*661e0*/  LDL.LU R18, [R1+0x528] ;  /* 0x0005280001127983 */ /* 0x000ea40000300800 */
[----:B------:R-:W2:Y:S01]  /*661f0*/  LDL.LU R19, [R1+0x52c] ;  /* 0x00052c0001137983 */ /* 0x000ea20000300800 */
[----:B------:R-:W-:Y:S01]  /*66200*/  STL.64 [R1+0x2348], R20 ;  /* 0x0023481401007387 */ /* 0x000fe20000100a00 */
[----:B------:R-:W2:Y:S02]  /*66210*/  LDL.LU.64 R14, [R1+0x23c8] ;  /* 0x0023c800010e7983 */ /* 0x000ea40000300a00 */
[----:B------:R-:W2:Y:S02]  /*66220*/  LDL.LU.64 R12, [R1+0x23c0] ;  /* 0x0023c000010c7983 */ /* 0x000ea40000300a00 */
[----:B---3--:R-:W-:Y:S01]  /*66230*/  STL [R1+0x2340], R6 ;  /* 0x0023400601007387 */ /* 0x008fe20000100800 */
[----:B------:R-:W-:Y:S06]  /*66240*/  STL.64 [R1+0x2338], R4 ;  /* 0x0023380401007387 */ /* 0x000fec0000100a00 */
[----:B------:R0:W-:Y:S02]  /*66250*/  STL.64 [R1+0x140], R8 ;  /* 0x0001400801007387 */ /* 0x0001e40000100a00 */
[----:B------:R-:W-:Y:S01]  /*66260*/  STL.64 [R1+0x148], R10 ;  /* 0x0001480a01007387 */ /* 0x000fe20000100a00 */
[----:B0-----:R-:W3:Y:S01]  /*66270*/  LDL.64 R8, [R1+0x30] ;  /* 0x0000300001087983 */ /* 0x001ee20000100a00 */
[----:B--2---:R-:W-:Y:S11]  /*66280*/  HMMA.16816.F32 R16, R12, R24, R16 ;  /* 0x000000180c10723c */ /* 0x004ff60000001810 */
[----:B------:R-:W-:Y:S11]  /*66290*/  @!UPT UIADD3 URZ, URZ, URZ, URZ ;  /* 0x0000003f3f3ff290 */ /* 0x000ff6000fffe03f */
[----:B------:R-:W-:Y:S01]  /*662a0*/  @!UPT UIADD3 URZ, URZ, URZ, URZ ;  /* 0x0000003f3f3ff290 */ /* 0x000fe2000fffe03f */
[----:B------:R-:W-:Y:S01]  /*662b0*/  STL.64 [R1+0x130], R16 ;  /* 0x0001301001007387 */ /* 0x000fe20000100a00 */
[----:B------:R0:W-:Y:S03]  /*662c0*/  STL.64 [R1+0x138], R18 ;  /* 0x0001381201007387 */ /* 0x0001e60000100a00 */
[----:B0-----:R-:W2:Y:S01]  /*662d0*/  LDL.LU.64 R18, [R1+0x23b8] ;  /* 0x0023b80001127983 */ /* 0x001ea20000300a00 */
[----:B------:R-:W2:Y:S02]  /*662e0*/  LDL.LU.64 R16, [R1+0x23b0] ;  /* 0x0023b00001107983 */ /* 0x000ea40000300a00 */
[----:B------:R-:W4:Y:S01]  /*662f0*/  LDL.LU R26, [R1+0x23a8] ;  /* 0x0023a800011a7983 */ /* 0x000f220000300800 */
[----:B------:R-:W-:Y:S01]  /*66300*/  MOV R21, R7 ;  /* 0x0000000700157202 */ /* 0x000fe20000000f00 */
[----:B------:R-:W-:Y:S01]  /*66310*/  IMAD.MOV.U32 R3, RZ, RZ, R24 ;  /* 0x000000ffff037224 */ /* 0x000fe200078e0018 */
[----:B------:R-:W-:-:S02]  /*66320*/  MOV R2, R25 ;  /* 0x0000001900027202 */ /* 0x000fc40000000f00 */
[----:B------:R-:W2:Y:S01]  /*66330*/  LDL.LU.64 R24, [R1+0x23a0] ;  /* 0x0023a00001187983 */ /* 0x000ea20000300a00 */
[----:B----4-:R-:W-:-:S05]  /*66340*/  IMAD.MOV.U32 R20, RZ, RZ, R26 ;  /* 0x000000ffff147224 */ /* 0x010fca00078e001a */
[----:B------:R-:W-:Y:S01]  /*66350*/  STL.64 [R1+0x2360], R20 ;  /* 0x0023601401007387 */ /* 0x000fe20000100a00 */
[----:B------:R-:W4:Y:S02]  /*66360*/  LDL.LU R4, [R1+0x4f0] ;  /* 0x0004f00001047983 */ /* 0x000f240000300800 */
[----:B------:R-:W4:Y:S02]  /*66370*/  LDL.LU R5, [R1+0x4f4] ;  /* 0x0004f40001057983 */ /* 0x000f240000300800 */
[----:B------:R-:W3:Y:S01]  /*66380*/  LDL.LU R6, [R1+0x4f8] ;  /* 0x0004f80001067983 */ /* 0x000ee20000300800 */
[----:B------:R-:W3:Y:S01]  /*66390*/  LDL.LU R7, [R1+0x4fc] ;  /* 0x0004fc0001077983 */ /* 0x000ee20000300800 */
[C---:B--2---:R-:W-:Y:S03]  /*663a0*/  HMMA.16816.F32 R24, R12.reuse, R24, R16 ;  /* 0x000000180c18723c */ /* 0x044fe60000001810 */
[----:B---3--:R-:W-:Y:S01]  /*663b0*/  STL.64 [R1+0x2358], R6 ;  /* 0x0023580601007387 */ /* 0x008fe20000100a00 */
        /* <DEDUP_REMOVED lines=13> */
[----:B------:R0:W-:Y:S02]  /*66490*/  STL.64 [R1+0x120], R24 ;  /* 0x0001201801007387 */ /* 0x0001e40000100a00 */
[----:B------:R3:W-:Y:S01]  /*664a0*/  STL.64 [R1+0x128], R26 ;  /* 0x0001281a01007387 */ /* 0x0007e20000100a00 */
[----:B0-----:R-:W3:Y:S02]  /*664b0*/  LDL.LU.64 R24, [R1+0x2388] ;  /* 0x0023880001187983 */ /* 0x001ee40000300a00 */
[C---:B---3--:R-:W-:Y:S02]  /*664c0*/  HMMA.16816.F32 R24, R12.reuse, R24, R16 ;  /* 0x000000180c18723c */ /* 0x048fe40000001810 */
[----:B------:R-:W3:Y:S01]  /*664d0*/  LDL.LU.64 R18, [R1+0x2380] ;  /* 0x0023800001127983 */ /* 0x000ee20000300a00 */
[----:B------:R-:W3:Y:S11]  /*664e0*/  LDL.LU.64 R16, [R1+0x2378] ;  /* 0x0023780001107983 */ /* 0x000ef60000300a00 */
[----:B------:R-:W-:Y:S09]  /*664f0*/  @!UPT UIADD3 URZ, URZ, URZ, URZ ;  /* 0x0000003f3f3ff290 */ /* 0x000ff2000fffe03f */
[----:B------:R-:W-:Y:S01]  /*66500*/  STL.64 [R1+0x110], R24 ;  /* 0x0001101801007387 */ /* 0x000fe20000100a00 */
[----:B------:R3:W-:Y:S02]  /*66510*/  STL.64 [R1+0x118], R26 ;  /* 0x0001181a01007387 */ /* 0x0007e40000100a00 */
[----:B---3--:R-:W-:Y:S01]  /*66520*/  HMMA.16816.F32 R24, R12, R8, R16 ;  /* 0x000000080c18723c */ /* 0x008fe20000001810 */
[----:B------:R-:W3:Y:S11]  /*66530*/  LDL.LU R16, [R1+0x4c0] ;  /* 0x0004c00001107983 */ /* 0x000ef60000300800 */
[----:B------:R-:W-:Y:S11]  /*66540*/  @!UPT UIADD3 URZ, URZ, URZ, URZ ;  /* 0x0000003f3f3ff290 */ /* 0x000ff6000fffe03f */
[----:B------:R-:W-:Y:S01]  /*66550*/  STL.64 [R1+0x100], R24 ;  /* 0x0001001801007387 */ /* 0x000fe20000100a00 */
[----:B------:R-:W-:Y:S02]  /*66560*/  STL.64 [R1+0x108], R26 ;  /* 0x0001081a01007387 */ /* 0x000fe40000100a00 */
[----:B------:R-:W3:Y:S02]  /*66570*/  LDL.LU R17, [R1+0x4c4] ;  /* 0x0004c40001117983 */ /* 0x000ee40000300800 */
[----:B------:R-:W3:Y:S01]  /*66580*/  LDL.LU R18, [R1+0x4c8] ;  /* 0x0004c80001127983 */ /* 0x000ee20000300800 */
[----:B------:R-:W3:Y:S01]  /*66590*/  LDL.LU R19, [R1+0x4cc] ;  /* 0x0004cc0001137983 */ /* 0x000ee20000300800 */
[----:B------:R0:W-:Y:S03]  /*665a0*/  STL.64 [R1+0x22f8], R8 ;  /* 0x0022f80801007387 */ /* 0x0001e60000100a00 */
[----:B0-----:R-:W4:Y:S01]  /*665b0*/  LDL.LU R8, [R1+0x450] ;  /* 0x0004500001087983 */ /* 0x001f220000300800 */
[----:B------:R-:W4:Y:S02]  /*665c0*/  LDL.LU R9, [R1+0x454] ;  /* 0x0004540001097983 */ /* 0x000f240000300800 */
[----:B------:R-:W3:Y:S02]  /*665d0*/  LDL.LU R10, [R1+0x458] ;  /* 0x00045800010a7983 */ /* 0x000ee40000300800 */
[----:B------:R-:W3:Y:S01]  /*665e0*/  LDL.LU R11, [R1+0x45c] ;  /* 0x00045c00010b7983 */ /* 0x000ee20000300800 */
[----:B------:R-:W3:Y:S01]  /*665f0*/  LDL.LU R24, [R1+0x460] ;  /* 0x0004600001187983 */ /* 0x000ee20000300800 */
[----:B------:R-:W3:Y:S02]  /*66600*/  LDL.LU R25, [R1+0x464] ;  /* 0x0004640001197983 */ /* 0x000ee40000300800 */
[----:B------:R-:W3:Y:S02]  /*66610*/  LDL.LU R26, [R1+0x468] ;  /* 0x00046800011a7983 */ /* 0x000ee40000300800 */
[----:B------:R-:W3:Y:S02]  /*66620*/  LDL.LU R27, [R1+0x46c] ;  /* 0x00046c00011b7983 */ /* 0x000ee40000300800 */
[----:B------:R-:W-:Y:S01]  /*66630*/  IMAD.MOV.U32 R20, RZ, RZ, R23 ;  /* 0x000000ffff147224 */ /* 0x000fe200078e0017 */
[----:B------:R-:W-:-:S07]  /*66640*/  MOV R21, R22 ;  /* 0x0000001600157202 */ /* 0x000fce0000000f00 */
[C---:B--2---:R-:W-:Y:S01]  /*66650*/  HMMA.16816.F32 R20, R12.reuse, R20, R4 ;  /* 0x000000140c14723c */ /* 0x044fe20000001804 */
[----:B---3--:R-:W-:Y:S01]  /*66660*/  STL.64 [R1+0x2318], R26 ;  /* 0x0023181a01007387 */ /* 0x008fe20000100a00 */
[----:B------:R-:W-:Y:S02]  /*66670*/  STL.64 [R1+0x2310], R24 ;  /* 0x0023101801007387 */ /* 0x000fe40000100a00 */
[----:B------:R-:W-:Y:S02]  /*66680*/  STL.64 [R1+0x2308], R10 ;  /* 0x0023080a01007387 */ /* 0x000fe40000100a00 */
[----:B----4-:R0:W-:Y:S02]  /*66690*/  STL.64 [R1+0x2300], R8 ;  /* 0x0023000801007387 */ /* 0x0101e40000100a00 */
[----:B0-----:R-:W2:Y:S04]  /*666a0*/  LDL.64 R8, [R1+0x50] ;  /* 0x0000500001087983 */ /* 0x001ea80000100a00 */
[----:B--2---:R0:W-:Y:S04]  /*666b0*/  STL.64 [R1+0x2320], R8 ;  /* 0x0023200801007387 */ /* 0x0041e80000100a00 */
        /* <DEDUP_REMOVED lines=13> */
[----:B------:R0:W-:Y:S01]  /*66790*/  STL.64 [R1+0x2e0], R20 ;  /* 0x0002e01401007387 */ /* 0x0001e20000100a00 */
[----:B------:R-:W-:Y:S03]  /*667a0*/  STL.64 [R1+0x2e8], R22 ;  /* 0x0002e81601007387 */ /* 0x000fe60000100a00 */
[----:B0-----:R-:W3:Y:S02]  /*667b0*/  LDL.LU.64 R20, [R1+0x2348] ;  /* 0x0023480001147983 */ /* 0x001ee40000300a00 */
[C---:B---3--:R-:W-:Y:S11]  /*667c0*/  HMMA.16816.F32 R4, R12.reuse, R20, R4 ;  /* 0x000000140c04723c */ /* 0x048ff60000001804 */
[----:B------:R-:W-:Y:S11]  /*667d0*/  @!UPT UIADD3 URZ, URZ, URZ, URZ ;  /* 0x0000003f3f3ff290 */ /* 0x000ff6000fffe03f */
[----:B------:R-:W-:Y:S01]  /*667e0*/  @!UPT UIADD3 URZ, URZ, URZ, URZ ;  /* 0x0000003f3f3ff290 */ /* 0x000fe2000fffe03f */
[----:B------:R-:W-:Y:S01]  /*667f0*/  STL.64 [R1+0x410], R4 ;  /* 0x0004100401007387 */ /* 0x000fe20000100a00 */
[----:B------:R0:W-:Y:S03]  /*66800*/  STL.64 [R1+0x418], R6 ;  /* 0x0004180601007387 */ /* 0x0001e60000100a00 */
[----:B0-----:R-:W3:Y:S01]  /*66810*/  LDL.LU R6, [R1+0x2340] ;  /* 0x0023400001067983 */ /* 0x001ee20000300800 */
[----:B------:R-:W4:Y:S02]  /*66820*/  LDL.LU.64 R4, [R1+0x2338] ;  /* 0x0023380001047983 */ /* 0x000f240000300a00 */
[----:B------:R0:W-:Y:S02]  /*66830*/  STL.64 [R1+0x22d0], R20 ;  /* 0x0022d01401007387 */ /* 0x0001e40000100a00 */
[----:B0-----:R-:W2:Y:S04]  /*66840*/  LDL.64 R20, [R1+0x10] ;  /* 0x0000100001147983 */ /* 0x001ea80000100a00 */
[----:B--2---:R0:W-:Y:S04]  /*66850*/  STL.64 [R1+0x22d8], R20 ;  /* 0x0022d81401007387 */ /* 0x0041e80000100a00 */
[----:B0-----:R-:W2:Y:S01]  /*66860*/  LDL.64 R20, [R1+0x20] ;  /* 0x0000200001147983 */ /* 0x001ea20000100a00 */
[----:B----4-:R-:W-:Y:S03]  /*66870*/  HMMA.16816.F32 R12, R12, R4, R16 ;  /* 0x000000040c0c723c */ /* 0x010fe60000001810 */
[----:B--2---:R0:W-:Y:S04]  /*66880*/  STL.64 [R1+0x22f0], R20 ;  /* 0x0022f01401007387 */ /* 0x0041e80000100a00 */
[----:B0-----:R-:W2:Y:S01]  /*66890*/  LDL.LU R20, [R1+0x440] ;  /* 0x0004400001147983 */ /* 0x001ea20000300800 */
[----:B------:R-:W2:Y:S02]  /*668a0*/  LDL.LU R21, [R1+0x444] ;  /* 0x0004440001157983 */ /* 0x000ea40000300800 */
[----:B------:R-:W2:Y:S02]  /*668b0*/  LDL.LU R22, [R1+0x448] ;  /* 0x0004480001167983 */ /* 0x000ea40000300800 */
[----:B------:R-:W2:Y:S01]  /*668c0*/  LDL.LU R23, [R1+0x44c] ;  /* 0x00044c0001177983 */ /* 0x000ea20000300800 */
[----:B------:R-:W4:Y:S01]  /*668d0*/  LDL.LU.64 R18, [R1+0x2330] ;  /* 0x0023300001127983 */ /* 0x000f220000300a00 */
[----:B------:R-:W4:Y:S02]  /*668e0*/  LDL.LU.64 R16, [R1+0x2328] ;  /* 0x0023280001107983 */ /* 0x000f240000300a00 */
[----:B---3--:R-:W-:Y:S02]  /*668f0*/  STL [R1+0x22c8], R6 ;  /* 0x0022c80601007387 */ /* 0x008fe40000100800 */
[----:B------:R0:W-:Y:S05]  /*66900*/  STL.64 [R1+0x22c0], R4 ;  /* 0x0022c00401007387 */ /* 0x0001ea0000100a00 */
[----:B------:R-:W-:Y:S01]  /*66910*/  STL.64 [R1+0x400], R12 ;  /* 0x0004000c01007387 */ /* 0x000fe20000100a00 */
[----:B------:R-:W-:Y:S03]  /*66920*/  STL.64 [R1+0x408], R14 ;  /* 0x0004080e01007387 */ /* 0x000fe60000100a00 */
[----:B0-----:R-:W3:Y:S01]  /*66930*/  LDL.LU R4, [R1+0x3e0] ;  /* 0x0003e00001047983 */ /* 0x001ee20000300800 */
[----:B------:R-:W3:Y:S02]  /*66940*/  LDL.LU R5, [R1+0x3e4] ;  /* 0x0003e40001057983 */ /* 0x000ee40000300800 */
[----:B------:R-:W2:Y:S02]  /*66950*/  LDL.LU R6, [R1+0x3e8] ;  /* 0x0003e80001067983 */ /* 0x000ea40000300800 */
[----:B------:R-:W2:Y:S02]  /*66960*/  LDL.LU R7, [R1+0x3ec] ;  /* 0x0003ec0001077983 */ /* 0x000ea40000300800 */
[----:B------:R-:W-:Y:S01]  /*66970*/  IMAD.MOV.U32 R24, RZ, RZ, R3 ;  /* 0x000000ffff187224 */ /* 0x000fe200078e0003 */
[----:B------:R-:W-:-:S07]  /*66980*/  MOV R25, R2 ;  /* 0x0000000200197202 */ /* 0x000fce0000000f00 */
[C---:B----4-:R-:W-:Y:S01]  /*66990*/  HMMA.16816.F32 R24, R16.reuse, R24, R8 ;  /* 0x000000181018723c */ /* 0x050fe20000001808 */
[----:B--2---:R-:W-:Y:S01]  /*669a0*/  STL.64 [R1+0x22e8], R6 ;  /* 0x0022e80601007387 */ /* 0x004fe20000100a00 */
[----:B---3--:R0:W-:Y:S03]  /*669b0*/  STL.64 [R1+0x22e0], R4 ;  /* 0x0022e00401007387 */ /* 0x0081e60000100a00 */
[----:B0-----:R-:W2:Y:S01]  /*669c0*/  LDL.LU R4, [R1+0x430] ;  /* 0x0004300001047983 */ /* 0x001ea20000300800 */
[----:B------:R-:W2:Y:S02]  /*669d0*/  LDL.LU R5, [R1+0x434] ;  /* 0x0004340001057983 */ /* 0x000ea40000300800 */
[----:B------:R-:W2:Y:S02]  /*669e0*/  LDL.LU R6, [R1+0x438] ;  /* 0x0004380001067983 */ /* 0x000ea40000300800 */
[----:B------:R-:W2:Y:S01]  /*669f0*/  LDL.LU R7, [R1+0x43c] ;  /* 0x00043c0001077983 */ /* 0x000ea20000300800 */
[----:B------:R-:W3:Y:S01]  /*66a00*/  LDL.LU.64 R12, [R1+0x40] ;  /* 0x00004000010c7983 */ /* 0x000ee20000300a00 */
[----:B------:R-:W4:Y:S11]  /*66a10*/  LDL.LU.64 R8, [R1+0x2320] ;  /* 0x0023200001087983 */ /* 0x000f360000300a00 */
[----:B------:R-:W-:Y:S02]  /*66a20*/  STL.64 [R1+0x480], R24 ;  /* 0x0004801801007387 */ /* 0x000fe40000100a00 */
[----:B------:R0:W-:Y:S02]  /*66a30*/  STL.64 [R1+0x488], R26 ;  /* 0x0004881a01007387 */ /* 0x0001e40000100a00 */
[----:B0-----:R-:W4:Y:S01]  /*66a40*/  LDL.LU.64 R26, [R1+0x2318] ;  /* 0x00231800011a7983 */ /* 0x001f220000300a00 */
[----:B------:R-:W4:Y:S02]  /*66a50*/  LDL.LU.64 R24, [R1+0x2310] ;  /* 0x0023100001187983 */ /* 0x000f240000300a00 */
[C---:B----4-:R-:W-:Y:S11]  /*66a60*/  HMMA.16816.F32 R24, R16.reuse, R8, R24 ;  /* 0x000000081018723c */ /* 0x050ff60000001818 */
[----:B------:R-:W-:Y:S11]  /*66a70*/  @!UPT UIADD3 URZ, URZ, URZ, URZ ;  /* 0x0000003f3f3ff290 */ /* 0x000ff6000fffe03f */
[----:B------:R-:W-:Y:S01]  /*66a80*/  @!UPT UIADD3 URZ, URZ, URZ, URZ ;  /* 0x0000003f3f3ff290 */ /* 0x000fe2000fffe03f */
[----:B------:R0:W-:Y:S01]  /*66a90*/  STL.64 [R1+0x470], R24 ;  /* 0x0004701801007387 */ /* 0x0001e20000100a00 */
[----:B------:R-:W-:Y:S02]  /*66aa0*/  STL.64 [R1+0x478], R26 ;  /* 0x0004781a01007387 */ /* 0x000fe40000100a00 */
[----:B------:R-:W3:Y:S02]  /*66ab0*/  LDL.LU.64 R10, [R1+0x2308] ;  /* 0x00230800010a7983 */ /* 0x000ee40000300a00 */
[----:B0-----:R-:W-:Y:S01]  /*66ac0*/  IMAD.MOV.U32 R25, RZ, RZ, R8 ;  /* 0x000000ffff197224 */ /* 0x001fe200078e0008 */
[----:B------:R-:W-:Y:S02]  /*66ad0*/  MOV R24, R9 ;  /* 0x0000000900187202 */ /* 0x000fe40000000f00 */
[----:B------:R-:W3:Y:S02]  /*66ae0*/  LDL.LU.64 R8, [R1+0x2300] ;  /* 0x0023000001087983 */ /* 0x000ee40000300a00 */
        /* <DEDUP_REMOVED lines=15> */
[----:B------:R-:W-:Y:S03]  /*66be0*/  STL.64 [R1+0x458], R22 ;  /* 0x0004581601007387 */ /* 0x000fe60000100a00 */
[----:B0-----:R-:W2:Y:S01]  /*66bf0*/  LDL.LU.64 R20, [R1+0x22f0] ;  /* 0x0022f00001147983 */ /* 0x001ea20000300a00 */
[----:B------:R0:W-:Y:S03]  /*66c00*/  STL.64 [R1+0x2278], R8 ;  /* 0x0022780801007387 */ /* 0x0001e60000100a00 */
[----:B0-----:R-:W3:Y:S01]  /*66c10*/  LDL.LU R8, [R1+0x3d0] ;  /* 0x0003d00001087983 */ /* 0x001ee20000300800 */
[----:B------:R-:W3:Y:S02]  /*66c20*/  LDL.LU R9, [R1+0x3d4] ;  /* 0x0003d40001097983 */ /* 0x000ee40000300800 */
[----:B------:R-:W3:Y:S02]  /*66c30*/  LDL.LU R10, [R1+0x3d8] ;  /* 0x0003d800010a7983 */ /* 0x000ee40000300800 */
[----:B------:R-:W3:Y:S01]  /*66c40*/  LDL.LU R11, [R1+0x3dc] ;  /* 0x0003dc00010b7983 */ /* 0x000ee20000300800 */
        /* <DEDUP_REMOVED lines=9> */
[C---:B----4-:R-:W-:Y:S11]  /*66ce0*/  HMMA.16816.F32 R12, R16.reuse, R20, R12 ;  /* 0x00000014100c723c */ /* 0x050ff6000000180c */
[----:B------:R-:W-:Y:S11]  /*66cf0*/  @!UPT UIADD3 URZ, URZ, URZ, URZ ;  /* 0x0000003f3f3ff290 */ /* 0x000ff6000fffe03f */
[----:B------:R-:W-:Y:S01]  /*66d00*/  @!UPT UIADD3 URZ, URZ, URZ, URZ ;  /* 0x0000003f3f3ff290 */ /* 0x000fe2000fffe03f */
[----:B------:R-:W-:Y:S01]  /*66d10*/  STL.64 [R1+0x430], R12 ;  /* 0x0004300c01007387 */ /* 0x000fe20000100a00 */
[----:B------:R0:W-:Y:S02]  /*66d20*/  STL.64 [R1+0x438], R14 ;  /* 0x0004380e01007387 */ /* 0x0001e40000100a00 */
[----:B0-----:R-:W-:Y:S01]  /*66d30*/  IMAD.MOV.U32 R15, RZ, RZ, R20 ;  /* 0x000000ffff0f7224 */ /* 0x001fe200078e0014 */
[----:B------:R-:W-:Y:S02]  /*66d40*/  MOV R14, R21 ;  /* 0x00000015000e7202 */ /* 0x000fe40000000f00 */
[----:B------:R-:W2:Y:S02]  /*66d50*/  LDL.LU.64 R20, [R1+0x22d0] ;  /* 0x0022d00001147983 */ /* 0x000ea40000300a00 */
[C---:B--2---:R-:W-:Y:S02]  /*66d60*/  HMMA.16816.F32 R20, R16.reuse, R20, R4 ;  /* 0x000000141014723c */ /* 0x044fe40000001804 */
[----:B------:R-:W2:Y:S01]  /*66d70*/  LDL.LU R6, [R1+0x22c8] ;  /* 0x0022c80001067983 */ /* 0x000ea20000300800 */
[----:B------:R-:W3:Y:S11]  /*66d80*/  LDL.LU.64 R4, [R1+0x22c0] ;  /* 0x0022c00001047983 */ /* 0x000ef60000300a00 */
[----:B------:R-:W-:Y:S09]  /*66d90*/  @!UPT UIADD3 URZ, URZ, URZ, URZ ;  /* 0x0000003f3f3ff290 */ /* 0x000ff2000fffe03f */
[----:B------:R-:W-:Y:S01]  /*66da0*/  STL.64 [R1+0x420], R20 ;  /* 0x0004201401007387 */ /* 0x000fe20000100a00 */
[----:B------:R0:W-:Y:S03]  /*66db0*/  STL.64 [R1+0x428], R22 ;  /* 0x0004281601007387 */ /* 0x0001e60000100a00 */
[----:B0-----:R-:W4:Y:S01]  /*66dc0*/  LDL.LU.64 R22, [R1+0x22b8] ;  /* 0x0022b80001167983 */ /* 0x001f220000300a00 */
[----:B------:R-:W4:Y:S01]  /*66dd0*/  LDL.LU.64 R20, [R1+0x22b0] ;  /* 0x0022b00001147983 */ /* 0x000f220000300a00 */
[----:B---3--:R-:W-:Y:S02]  /*66de0*/  HMMA.16816.F32 R8, R16, R4, R8 ;  /* 0x000000041008723c */ /* 0x008fe40000001808 */
[----:B--2---:R-:W-:Y:S01]  /*66df0*/  STL [R1+0x2238], R6 ;  /* 0x0022380601007387 */ /* 0x004fe20000100800 */
[----:B------:R0:W-:Y:S11]  /*66e00*/  STL.64 [R1+0x2230], R4 ;  /* 0x0022300401007387 */ /* 0x0001f60000100a00 */
[----:B------:R-:W-:Y:S09]  /*66e10*/  @!UPT UIADD3 URZ, URZ, URZ, URZ ;  /* 0x0000003f3f3ff290 */ /* 0x000ff2000fffe03f */
[----:B------:R1:W-:Y:S01]  /*66e20*/  STL.64 [R1+0x3f0], R8 ;  /* 0x0003f00801007387 */ /* 0x0003e20000100a00 */
[----:B------:R2:W-:Y:S02]  /*66e30*/  STL.64 [R1+0x3f8], R10 ;  /* 0x0003f80a01007387 */ /* 0x0005e40000100a00 */
[----:B0-----:R-:W3:Y:S02]  /*66e40*/  LDL.LU R4, [R1+0x2c0] ;  /* 0x0002c00001047983 */ /* 0x001ee40000300800 */
[----:B------:R-:W3:Y:S01]  /*66e50*/  LDL.LU R5, [R1+0x2c4] ;  /* 0x0002c40001057983 */ /* 0x000ee20000300800 */
[----:B------:R-:W3:Y:S01]  /*66e60*/  LDL.LU R6, [R1+0x2c8] ;  /* 0x0002c80001067983 */ /* 0x000ee20000300800 */
[----:B------:R-:W3:Y:S03]  /*66e70*/  LDL.LU R7, [R1+0x2cc] ;  /* 0x0002cc0001077983 */ /* 0x000ee60000300800 */
[----:B-1----:R-:W3:Y:S01]  /*66e80*/  LDL.LU R8, [R1+0x3a0] ;  /* 0x0003a00001087983 */ /* 0x002ee20000300800 */
[----:B------:R-:W3:Y:S02]  /*66e90*/  LDL.LU R9, [R1+0x3a4] ;  /* 0x0003a40001097983 */ /* 0x000ee40000300800 */
[----:B--2---:R-:W2:Y:S02]  /*66ea0*/  LDL.LU R10, [R1+0x3a8] ;  /* 0x0003a800010a7983 */ /* 0x004ea40000300800 */
[----:B------:R-:W2:Y:S02]  /*66eb0*/  LDL.LU R11, [R1+0x3ac] ;  /* 0x0003ac00010b7983 */ /* 0x000ea40000300800 */
[----:B------:R-:W-:Y:S01]  /*66ec0*/  IMAD.MOV.U32 R12, RZ, RZ, R25 ;  /* 0x000000ffff0c7224 */ /* 0x000fe200078e0019 */
[----:B------:R-:W-:Y:S01]  /*66ed0*/  MOV R13, R24 ;  /* 0x00000018000d7202 */ /* 0x000fe20000000f00 */
[----:B--2---:R-:W-:Y:S01]  /*66ee0*/  STL.64 [R1+0x2290], R10 ;  /* 0x0022900a01007387 */ /* 0x004fe20000100a00 */
[----:B---3--:R-:W-:Y:S03]  /*66ef0*/  STL.64 [R1+0x2288], R8 ;  /* 0x0022880801007387 */ /* 0x008fe60000100a00 */
[----:B------:R0:W-:Y:S02]  /*66f00*/  STL.64 [R1+0x2298], R12 ;  /* 0x0022980c01007387 */ /* 0x0001e40000100a00 */
[----:B0-----:R-:W4:Y:S01]  /*66f10*/  LDL.64 R12, [R1+0x60] ;  /* 0x00006000010c7983 */ /* 0x001f220000100a00 */
[----:B------:R-:W2:Y:S02]  /*66f20*/  LDL.LU R8, [R1+0x3b0] ;  /* 0x0003b00001087983 */ /* 0x000ea40000300800 */
[----:B------:R-:W2:Y:S02]  /*66f30*/  LDL.LU R9, [R1+0x3b4] ;  /* 0x0003b40001097983 */ /* 0x000ea40000300800 */
[----:B------:R-:W3:Y:S01]  /*66f40*/  LDL.LU R10, [R1+0x3b8] ;  /* 0x0003b800010a7983 */ /* 0x000ee20000300800 */
[----:B------:R-:W3:Y:S04]  /*66f50*/  LDL.LU R11, [R1+0x3bc] ;  /* 0x0003bc00010b7983 */ /* 0x000ee80000300800 */
[----:B---3--:R-:W-:Y:S01]  /*66f60*/  STL.64 [R1+0x22a8], R10 ;  /* 0x0022a80a01007387 */ /* 0x008fe20000100a00 */
[----:B--2---:R0:W-:Y:S03]  /*66f70*/  STL.64 [R1+0x22a0], R8 ;  /* 0x0022a00801007387 */ /* 0x0041e60000100a00 */
[----:B0-----:R-:W4:Y:S01]  /*66f80*/  LDL.LU R8, [R1+0x3c0] ;  /* 0x0003c00001087983 */ /* 0x001f220000300800 */
[----:B------:R-:W4:Y:S02]  /*66f90*/  LDL.LU R9, [R1+0x3c4] ;  /* 0x0003c40001097983 */ /* 0x000f240000300800 */
[----:B------:R-:W4:Y:S02]  /*66fa0*/  LDL.LU R10, [R1+0x3c8] ;  /* 0x0003c800010a7983 */ /* 0x000f240000300800 */
[----:B------:R-:W4:Y:S01]  /*66fb0*/  LDL.LU R11, [R1+0x3cc] ;  /* 0x0003cc00010b7983 */ /* 0x000f220000300800 */
[----:B------:R-:W-:Y:S01]  /*66fc0*/  STL.64 [R1+0x2248], R6 ;  /* 0x0022480601007387 */ /* 0x000fe20000100a00 */
[----:B------:R0:W-:Y:S02]  /*66fd0*/  STL.64 [R1+0x2240], R4 ;  /* 0x0022400401007387 */ /* 0x0001e40000100a00 */
[----:B0-----:R-:W-:Y:S01]  /*66fe0*/  IMAD.MOV.U32 R4, RZ, RZ, R15 ;  /* 0x000000ffff047224 */ /* 0x001fe200078e000f */
[----:B------:R-:W-:-:S05]  /*66ff0*/  MOV R5, R14 ;  /* 0x0000000e00057202 */ /* 0x000fca0000000f00 */
[----:B------:R0:W-:Y:S02]  /*67000*/  STL.64 [R1+0x2258], R4 ;  /* 0x0022580401007387 */ /* 0x0001e40000100a00 */
[----:B0-----:R-:W-:Y:S01]  /*67010*/  IMAD.MOV.U32 R4, RZ, RZ, R3 ;  /* 0x000000ffff047224 */ /* 0x001fe200078e0003 */
[----:B------:R-:W-:-:S05]  /*67020*/  MOV R5, R2 ;  /* 0x0000000200057202 */ /* 0x000fca0000000f00 */
[----:B------:R0:W-:Y:S04]  /*67030*/  STL.64 [R1+0x2270], R4 ;  /* 0x0022700401007387 */ /* 0x0001e80000100a00 */
[----:B0-----:R-:W2:Y:S01]  /*67040*/  LDL.LU R4, [R1+0x390] ;  /* 0x0003900001047983 */ /* 0x001ea20000300800 */
[----:B------:R-:W2:Y:S02]  /*67050*/  LDL.LU R5, [R1+0x394] ;  /* 0x0003940001057983 */ /* 0x000ea40000300800 */
[----:B------:R-:W2:Y:S02]  /*67060*/  LDL.LU R6, [R1+0x398] ;  /* 0x0003980001067983 */ /* 0x000ea40000300800 */
[----:B------:R-:W2:Y:S01]  /*67070*/  LDL.LU R7, [R1+0x39c] ;  /* 0x00039c0001077983 */ /* 0x000ea20000300800 */
[----:B------:R-:W3:Y:S04]  /*67080*/  LDL.64 R16, [R1] ;  /* 0x0000000001107983 */ /* 0x000ee80000100a00 */
[----:B---3--:R0:W-:Y:S04]  /*67090*/  STL.64 [R1+0x2250], R16 ;  /* 0x0022501001007387 */ /* 0x0081e80000100a00 */
[----:B0-----:R-:W3:Y:S01]  /*670a0*/  LDL.LU R16, [R1+0x2d0] ;  /* 0x0002d00001107983 */ /* 0x001ee20000300800 */
[----:B------:R-:W3:Y:S02]  /*670b0*/  LDL.LU R17, [R1+0x2d4] ;  /* 0x0002d40001117983 */ /* 0x000ee40000300800 */
[----:B------:R-:W2:Y:S02]  /*670c0*/  LDL.LU R18, [R1+0x2d8] ;  /* 0x0002d80001127983 */ /* 0x000ea40000300800 */
[----:B------:R-:W2:Y:S01]  /*670d0*/  LDL.LU R19, [R1+0x2dc] ;  /* 0x0002dc0001137983 */ /* 0x000ea20000300800 */
[C---:B----4-:R-:W-:Y:S01]  /*670e0*/  HMMA.16816.F32 R8, R20.reuse, R12, R8 ;  /* 0x0000000c1408723c */ /* 0x050fe20000001808 */
[----:B------:R-:W-:Y:S01]  /*670f0*/  IMAD.MOV.U32 R3, RZ, RZ, R12 ;  /* 0x000000ffff037224 */ /* 0x000fe200078e000c */
[----:B------:R-:W-:Y:S01]  /*67100*/  MOV R2, R13 ;  /* 0x0000000d00027202 */ /* 0x000fe20000000f00 */
        /* <DEDUP_REMOVED lines=8> */
[----:B------:R-:W3:Y:S02]  /*67190*/  LDL.LU R26, [R1+0x1b8] ;  /* 0x0001b800011a7983 */ /* 0x000ee40000300800 */
[----:B------:R-:W3:Y:S05]  /*671a0*/  LDL.LU R27, [R1+0x1bc] ;  /* 0x0001bc00011b7983 */ /* 0x000eea0000300800 */
[----:B------:R-:W-:Y:S01]  /*671b0*/  STL.64 [R1+0x3e0], R8 ;  /* 0x0003e00801007387 */ /* 0x000fe20000100a00 */
[----:B------:R0:W-:Y:S03]  /*671c0*/  STL.64 [R1+0x3e8], R10 ;  /* 0x0003e80a01007387 */ /* 0x0001e60000100a00 */
[----:B0-----:R-:W4:Y:S01]  /*671d0*/  LDL.LU.64 R10, [R1+0x22a8] ;  /* 0x0022a800010a7983 */ /* 0x001f220000300a00 */
[----:B------:R-:W4:Y:S02]  /*671e0*/  LDL.LU.64 R8, [R1+0x22a0] ;  /* 0x0022a00001087983 */ /* 0x000f240000300a00 */
[----:B------:R-:W4:Y:S02]  /*671f0*/  LDL.LU.64 R12, [R1+0x2298] ;  /* 0x00229800010c7983 */ /* 0x000f240000300a00 */
[C---:B----4-:R-:W-:Y:S01]  /*67200*/  HMMA.16816.F32 R12, R20.reuse, R12, R8 ;  /* 0x0000000c140c723c */ /* 0x050fe20000001808 */
[----:B------:R-:W4:Y:S01]  /*67210*/  LDL.LU.64 R10, [R1+0x2290] ;  /* 0x00229000010a7983 */ /* 0x000f220000300a00 */
[----:B------:R-:W4:Y:S11]  /*67220*/  LDL.LU.64 R8, [R1+0x2288] ;  /* 0x0022880001087983 */ /* 0x000f360000300a00 */
[----:B------:R-:W-:Y:S10]  /*67230*/  @!UPT UIADD3 URZ, URZ, URZ, URZ ;  /* 0x0000003f3f3ff290 */ /* 0x000ff4000fffe03f */
[----:B------:R0:W-:Y:S01]  /*67240*/  STL.64 [R1+0x3d0], R12 ;  /* 0x0003d00c01007387 */ /* 0x0001e20000100a00 */
[----:B------:R-:W-:Y:S03]  /*67250*/  STL.64 [R1+0x3d8], R14 ;  /* 0x0003d80e01007387 */ /* 0x000fe60000100a00 */
[----:B0-----:R-:W4:Y:S02]  /*67260*/  LDL.LU.64 R12, [R1+0x2280] ;  /* 0x00228000010c7983 */ /* 0x001f240000300a00 */
[C---:B----4-:R-:W-:Y:S11]  /*67270*/  HMMA.16816.F32 R8, R20.reuse, R12, R8 ;  /* 0x0000000c1408723c */ /* 0x050ff60000001808 */
[----:B------:R-:W-:Y:S11]  /*67280*/  @!UPT UIADD3 URZ, URZ, URZ, URZ ;  /* 0x0000003f3f3ff290 */ /* 0x000ff6000fffe03f */
[----:B------:R-:W-:Y:S01]  /*67290*/  @!UPT UIADD3 URZ, URZ, URZ, URZ ;  /* 0x0000003f3f3ff290 */ /* 0x000fe2000fffe03f */
[----:B------:R0:W-:Y:S01]  /*672a0*/  STL.64 [R1+0x3c0], R8 ;  /* 0x0003c00801007387 */ /* 0x0001e20000100a00 */
[----:B------:R-:W-:Y:S03]  /*672b0*/  STL.64 [R1+0x3c8], R10 ;  /* 0x0003c80a01007387 */ /* 0x000fe60000100a00 */
[----:B0-----:R-:W4:Y:S01]  /*672c0*/  LDL.LU.64 R8, [R1+0x2278] ;  /* 0x0022780001087983 */ /* 0x001f220000300a00 */
[----:B------:R0:W-:Y:S03]  /*672d0*/  STL.64 [R1+0x21f8], R12 ;  /* 0x0021f80c01007387 */ /* 0x0001e60000100a00 */
[----:B0-----:R-:W2:Y:S01]  /*672e0*/  LDL.LU.64 R12, [R1+0x50] ;  /* 0x00005000010c7983 */ /* 0x001ea20000300a00 */
[C---:B----4-:R-:W-:Y:S03]  /*672f0*/  HMMA.16816.F32 R4, R20.reuse, R8, R4 ;  /* 0x000000081404723c */ /* 0x050fe60000001804 */
[----:B--2---:R-:W-:Y:S11]  /*67300*/  STL.64 [R1+0x2208], R12 ;  /* 0x0022080c01007387 */ /* 0x004ff60000100a00 */
[----:B------:R-:W-:Y:S09]  /*67310*/  @!UPT UIADD3 URZ, URZ, URZ, URZ ;  /* 0x0000003f3f3ff290 */ /* 0x000ff2000fffe03f */
[----:B------:R0:W-:Y:S01]  /*67320*/  STL.64 [R1+0x3b0], R4 ;  /* 0x0003b00401007387 */ /* 0x0001e20000100a00 */
[----:B------:R-:W-:Y:S03]  /*67330*/  STL.64 [R1+0x3b8], R6 ;  /* 0x0003b80601007387 */ /* 0x000fe60000100a00 */
[----:B0-----:R-:W2:Y:S01]  /*67340*/  LDL.LU.64 R4, [R1+0x2270] ;  /* 0x0022700001047983 */ /* 0x001ea20000300a00 */
[----:B------:R0:W-:Y:S03]  /*67350*/  STL.64 [R1+0x2200], R8 ;  /* 0x0022000801007387 */ /* 0x0001e60000100a00 */
[----:B0-----:R-:W4:Y:S01]  /*67360*/  LDL.LU R8, [R1+0xf0] ;  /* 0x0000f00001087983 */ /* 0x001f220000300800 */
[----:B------:R-:W4:Y:S02]  /*67370*/  LDL.LU R9, [R1+0xf4] ;  /* 0x0000f40001097983 */ /* 0x000f240000300800 */
[----:B------:R-:W3:Y:S02]  /*67380*/  LDL.LU R10, [R1+0xf8] ;  /* 0x0000f800010a7983 */ /* 0x000ee40000300800 */
[----:B------:R-:W3:Y:S01]  /*67390*/  LDL.LU R11, [R1+0xfc] ;  /* 0x0000fc00010b7983 */ /* 0x000ee20000300800 */
[C---:B--2---:R-:W-:Y:S01]  /*673a0*/  HMMA.16816.F32 R4, R20.reuse, R4, R16 ;  /* 0x000000041404723c */ /* 0x044fe20000001810 */
[----:B---3--:R-:W-:Y:S01]  /*673b0*/  STL.64 [R1+0x2218], R10 ;  /* 0x0022180a01007387 */ /* 0x008fe20000100a00 */
[----:B----4-:R0:W-:Y:S03]  /*673c0*/  STL.64 [R1+0x2210], R8 ;  /* 0x0022100801007387 */ /* 0x0101e60000100a00 */
[----:B0-----:R-:W2:Y:S01]  /*673d0*/  LDL.LU R8, [R1+0x1a0] ;  /* 0x0001a00001087983 */ /* 0x001ea20000300800 */
[----:B------:R-:W2:Y:S02]  /*673e0*/  LDL.LU R9, [R1+0x1a4] ;  /* 0x0001a40001097983 */ /* 0x000ea40000300800 */
[----:B------:R-:W2:Y:S02]  /*673f0*/  LDL.LU R10, [R1+0x1a8] ;  /* 0x0001a800010a7983 */ /* 0x000ea40000300800 */
[----:B------:R-:W2:Y:S01]  /*67400*/  LDL.LU R11, [R1+0x1ac] ;  /* 0x0001ac00010b7983 */ /* 0x000ea20000300800 */
[----:B------:R-:W3:Y:S01]  /*67410*/  LDL.LU.64 R18, [R1+0x2268] ;  /* 0x0022680001127983 */ /* 0x000ee20000300a00 */
[----:B------:R-:W3:Y:S11]  /*67420*/  LDL.LU.64 R16, [R1+0x2260] ;  /* 0x0022600001107983 */ /* 0x000ef60000300a00 */
[----:B------:R0:W-:Y:S02]  /*67430*/  STL.64 [R1+0x3a0], R4 ;  /* 0x0003a00401007387 */ /* 0x0001e40000100a00 */
[----:B------:R3:W-:Y:S01]  /*67440*/  STL.64 [R1+0x3a8], R6 ;  /* 0x0003a80601007387 */ /* 0x0007e20000100a00 */
[----:B0-----:R-:W3:Y:S02]  /*67450*/  LDL.LU.64 R4, [R1+0x2258] ;  /* 0x0022580001047983 */ /* 0x001ee40000300a00 */
[C---:B---3--:R-:W-:Y:S02]  /*67460*/  HMMA.16816.F32 R4, R20.reuse, R4, R16 ;  /* 0x000000041404723c */ /* 0x048fe40000001810 */
[----:B------:R-:W3:Y:S11]  /*67470*/  LDL.LU.64 R16, [R1+0x2250] ;  /* 0x0022500001107983 */ /* 0x000ef60000300a00 */
[----:B------:R-:W-:Y:S10]  /*67480*/  @!UPT UIADD3 URZ, URZ, URZ, URZ ;  /* 0x0000003f3f3ff290 */ /* 0x000ff4000fffe03f */
        /* <DEDUP_REMOVED lines=9> */
[----:B0-----:R-:W3:Y:S01]  /*67520*/  LDL.LU R6, [R1+0x2238] ;  /* 0x0022380001067983 */ /* 0x001ee20000300800 */
[----:B------:R-:W4:Y:S01]  /*67530*/  LDL.LU.64 R4, [R1+0x2230] ;  /* 0x0022300001047983 */ /* 0x000f220000300a00 */
[----:B------:R-:W-:Y:S01]  /*67540*/  MOV R13, R2 ;  /* 0x00000002000d7202 */ /* 0x000fe20000000f00 */
[----:B------:R-:W-:Y:S01]  /*67550*/  IMAD.MOV.U32 R2, RZ, RZ, R16 ;  /* 0x000000ffff027224 */ /* 0x000fe200078e0010 */
[----:B------:R-:W-:-:S05]  /*67560*/  MOV R16, R17 ;  /* 0x0000001100107202 */ /* 0x000fca0000000f00 */
[----:B------:R0:W-:Y:S04]  /*67570*/  STL [R1+0x21f0], R16 ;  /* 0x0021f01001007387 */ /* 0x0001e80000100800 */
[----:B0-----:R-:W2:Y:S01]  /*67580*/  LDL.LU R16, [R1+0xd0] ;  /* 0x0000d00001107983 */ /* 0x001ea20000300800 */
[----:B------:R-:W2:Y:S02]  /*67590*/  LDL.LU R17, [R1+0xd4] ;  /* 0x0000d40001117983 */ /* 0x000ea40000300800 */
[----:B------:R-:W2:Y:S02]  /*675a0*/  LDL.LU R18, [R1+0xd8] ;  /* 0x0000d80001127983 */ /* 0x000ea40000300800 */
[----:B------:R-:W2:Y:S01]  /*675b0*/  LDL.LU R19, [R1+0xdc] ;  /* 0x0000dc0001137983 */ /* 0x000ea20000300800 */
[----:B----4-:R-:W-:Y:S01]  /*675c0*/  HMMA.16816.F32 R20, R20, R4, R24 ;  /* 0x000000041414723c */ /* 0x010fe20000001818 */
[----:B------:R-:W2:Y:S01]  /*675d0*/  LDL.LU.64 R26, [R1+0x2228] ;  /* 0x00222800011a7983 */ /* 0x000ea20000300a00 */
[----:B------:R-:W2:Y:S11]  /*675e0*/  LDL.LU.64 R24, [R1+0x2220] ;  /* 0x0022200001187983 */ /* 0x000eb60000300a00 */
[----:B------:R-:W-:Y:S10]  /*675f0*/  @!UPT UIADD3 URZ, URZ, URZ, URZ ;  /* 0x0000003f3f3ff290 */ /* 0x000ff4000fffe03f */
[----:B------:R0:W-:Y:S01]  /*67600*/  STL.64 [R1+0x2d0], R20 ;  /* 0x0002d01401007387 */ /* 0x0001e20000100a00 */
[----:B------:R1:W-:Y:S03]  /*67610*/  STL.64 [R1+0x2d8], R22 ;  /* 0x0002d81601007387 */ /* 0x0003e60000100a00 */
[----:B0-----:R-:W4:Y:S01]  /*67620*/  LDL.LU R20, [R1+0xe0] ;  /* 0x0000e00001147983 */ /* 0x001f220000300800 */
[----:B------:R-:W4:Y:S02]  /*67630*/  LDL.LU R21, [R1+0xe4] ;  /* 0x0000e40001157983 */ /* 0x000f240000300800 */
[----:B-1----:R-:W4:Y:S02]  /*67640*/  LDL.LU R22, [R1+0xe8] ;  /* 0x0000e80001167983 */ /* 0x002f240000300800 */
[----:B------:R-:W4:Y:S01]  /*67650*/  LDL.LU R23, [R1+0xec] ;  /* 0x0000ec0001177983 */ /* 0x000f220000300800 */
[----:B---3--:R-:W-:Y:S01]  /*67660*/  STL [R1+0x21d0], R6 ;  /* 0x0021d00601007387 */ /* 0x008fe20000100800 */
[----:B------:R0:W-:Y:S03]  /*67670*/  STL.64 [R1+0x21c8], R4 ;  /* 0x0021c80401007387 */ /* 0x0001e60000100a00 */
[----:B0-----:R-:W3:Y:S01]  /*67680*/  LDL.LU R4, [R1+0x260] ;  /* 0x0002600001047983 */ /* 0x001ee20000300800 */
[----:B------:R-:W3:Y:S02]  /*67690*/  LDL.LU R5, [R1+0x264] ;  /* 0x0002640001057983 */ /* 0x000ee40000300800 */
[----:B------:R-:W3:Y:S02]  /*676a0*/  LDL.LU R6, [R1+0x268] ;  /* 0x0002680001067983 */ /* 0x000ee40000300800 */
[----:B------:R-:W3:Y:S02]  /*676b0*/  LDL.LU R7, [R1+0x26c] ;  /* 0x00026c0001077983 */ /* 0x000ee40000300800 */
[----:B------:R-:W-:-:S07]  /*676c0*/  IMAD.MOV.U32 R12, RZ, RZ, R3 ;  /* 0x000000ffff0c7224 */ /* 0x000fce00078e0003 */
[C---:B--2---:R-:W-:Y:S01]  /*676d0*/  HMMA.16816.F32 R12, R24.reuse, R12, R8 ;  /* 0x0000000c180c723c */ /* 0x044fe20000001808 */
[----:B---3--:R-:W-:Y:S01]  /*676e0*/  STL.64 [R1+0x21e0], R6 ;  /* 0x0021e00601007387 */ /* 0x008fe20000100a00 */
[----:B------:R0:W-:Y:S03]  /*676f0*/  STL.64 [R1+0x21d8], R4 ;  /* 0x0021d80401007387 */ /* 0x0001e60000100a00 */
[----:B0-----:R-:W2:Y:S01]  /*67700*/  LDL.64 R4, [R1+0x20] ;  /* 0x0000200001047983 */ /* 0x001ea20000100a00 */
[----:B------:R-:W3:Y:S02]  /*67710*/  LDL.LU.64 R10, [R1+0x2218] ;  /* 0x00221800010a7983 */ /* 0x000ee40000300a00 */
[----:B------:R-:W3:Y:S11]  /*67720*/  LDL.LU.64 R8, [R1+0x2210] ;  /* 0x0022100001087983 */ /* 0x000ef60000300a00 */
[----:B------:R-:W-:Y:S04]  /*67730*/  @!UPT UIADD3 URZ, URZ, URZ, URZ ;  /* 0x0000003f3f3ff290 */ /* 0x000fe8000fffe03f */
[----:B------:R0:W-:Y:S01]  /*67740*/  STL.64 [R1+0x2c0], R12 ;  /* 0x0002c00c01007387 */ /* 0x0001e20000100a00 */
[----:B------:R-:W-:Y:S04]  /*67750*/  STL.64 [R1+0x2c8], R14 ;  /* 0x0002c80e01007387 */ /* 0x000fe80000100a00 */
        /* <DEDUP_REMOVED lines=8> */
[----:B------:R-:W4:Y:S02]  /*677e0*/  LDL.LU.64 R12, [R1+0x21f8] ;  /* 0x0021f800010c7983 */ /* 0x000f240000300a00 */
[----:B------:R-:W-:Y:S02]  /*677f0*/  STL [R1+0x21b8], R29 ;  /* 0x0021b81d01007387 */ /* 0x000fe40000100800 */
[----:B------:R-:W-:Y:S01]  /*67800*/  STL [R1+0x21b4], R3 ;  /* 0x0021b40301007387 */ /* 0x000fe20000100800 */
[----:B----4-:R-:W-:Y:S11]  /*67810*/  HMMA.16816.F32 R20, R24, R12, R20 ;  /* 0x0000000c1814723c */ /* 0x010ff60000001814 */
[----:B------:R-:W-:Y:S11]  /*67820*/  @!UPT UIADD3 URZ, URZ, URZ, URZ ;  /* 0x0000003f3f3ff290 */ /* 0x000ff6000fffe03f */
[----:B------:R-:W-:Y:S01]  /*67830*/  @!UPT UIADD3 URZ, URZ, URZ, URZ ;  /* 0x0000003f3f3ff290 */ /* 0x000fe2000fffe03f */
[----:B------:R0:W-:Y:S01]  /*67840*/  STL.64 [R1+0x2a0], R20 ;  /* 0x0002a01401007387 */ /* 0x0001e20000100a00 */
[----:B------:R1:W-:Y:S01]  /*67850*/  STL.64 [R1+0x2a8], R22 ;  /* 0x0002a81601007387 */ /* 0x0003e20000100a00 */
[----:B0-----:R-:W-:Y:S01]  /*67860*/  MOV R21, R13 ;  /* 0x0000000d00157202 */ /* 0x001fe20000000f00 */
[----:B-1----:R-:W-:-:S05]  /*67870*/  IMAD.MOV.U32 R22, RZ, RZ, R12 ;  /* 0x000000ffff167224 */ /* 0x002fca00078e000c */
[----:B------:R-:W-:Y:S01]  /*67880*/  STL [R1+0x21c4], R22 ;  /* 0x0021c41601007387 */ /* 0x000fe20000100800 */
[----:B------:R0:W-:Y:S03]  /*67890*/  STL [R1+0x21c0], R21 ;  /* 0x0021c01501007387 */ /* 0x0001e60000100800 */
[----:B0-----:R-:W4:Y:S04]  /*678a0*/  LDL.64 R20, [R1+0x10] ;  /* 0x0000100001147983 */ /* 0x001f280000100a00 */
[----:B----4-:R0:W-:Y:S04]  /*678b0*/  STL.64 [R1+0x21e8], R20 ;  /* 0x0021e81401007387 */ /* 0x0101e80000100a00 */
[----:B0-----:R-:W4:Y:S01]  /*678c0*/  LDL.LU R20, [R1+0x1c0] ;  /* 0x0001c00001147983 */ /* 0x001f220000300800 */
[----:B------:R-:W4:Y:S02]  /*678d0*/  LDL.LU R21, [R1+0x1c4] ;  /* 0x0001c40001157983 */ /* 0x000f240000300800 */
[----:B------:R-:W4:Y:S02]  /*678e0*/  LDL.LU R22, [R1+0x1c8] ;  /* 0x0001c80001167983 */ /* 0x000f240000300800 */
[----:B------:R-:W4:Y:S01]  /*678f0*/  LDL.LU R23, [R1+0x1cc] ;  /* 0x0001cc0001177983 */ /* 0x000f220000300800 */
[C---:B---3--:R-:W-:Y:S01]  /*67900*/  HMMA.16816.F32 R16, R24.reuse, R8, R16 ;  /* 0x000000081810723c */ /* 0x048fe20000001810 */
[----:B--2---:R-:W-:Y:S11]  /*67910*/  IMAD.MOV.U32 R29, RZ, RZ, R5 ;  /* 0x000000ffff1d7224 */ /* 0x004ff600078e0005 */
[----:B------:R-:W-:Y:S11]  /*67920*/  @!UPT UIADD3 URZ, URZ, URZ, URZ ;  /* 0x0000003f3f3ff290 */ /* 0x000ff6000fffe03f */
[----:B------:R0:W-:Y:S01]  /*67930*/  STL.64 [R1+0x290], R16 ;  /* 0x0002901001007387 */ /* 0x0001e20000100a00 */
[----:B------:R-:W-:Y:S03]  /*67940*/  STL.64 [R1+0x298], R18 ;  /* 0x0002981201007387 */ /* 0x000fe60000100a00 */
[----:B0-----:R-:W2:Y:S04]  /*67950*/  LDL.LU R16, [R1+0x21f0] ;  /* 0x0021f00001107983 */ /* 0x001ea80000300800 */
[----:B------:R-:W0:Y:S01]  /*67960*/  S2R R28, SR_TID.X ;  /* 0x00000000001c7919 */ /* 0x000e220000002100 */
[----:B----4-:R-:W-:Y:S11]  /*67970*/  HMMA.16816.F32 R20, R24, R4, R20 ;  /* 0x000000041814723c */ /* 0x010ff60000001814 */
[----:B------:R-:W-:Y:S11]  /*67980*/  @!UPT UIADD3 URZ, URZ, URZ, URZ ;  /* 0x0000003f3f3ff290 */ /* 0x000ff6000fffe03f */
[----:B------:R-:W-:Y:S01]  /*67990*/  @!UPT UIADD3 URZ, URZ, URZ, URZ ;  /* 0x0000003f3f3ff290 */ /* 0x000fe2000fffe03f */
[----:B------:R1:W-:Y:S01]  /*679a0*/  STL.64 [R1+0x280], R20 ;  /* 0x0002801401007387 */ /* 0x0003e20000100a00 */
[----:B------:R-:W-:Y:S03]  /*679b0*/  STL.64 [R1+0x288], R22 ;  /* 0x0002881601007387 */ /* 0x000fe60000100a00 */
[----:B-1----:R-:W3:Y:S01]  /*679c0*/  LDL.LU.64 R20, [R1+0x21e8] ;  /* 0x0021e80001147983 */ /* 0x002ee20000300a00 */
[----:B------:R-:W3:Y:S02]  /*679d0*/  LDL.LU.64 R6, [R1+0x21e0] ;  /* 0x0021e00001067983 */ /* 0x000ee40000300a00 */
[----:B------:R-:W3:Y:S01]  /*679e0*/  LDL.LU.64 R4, [R1+0x21d8] ;  /* 0x0021d80001047983 */ /* 0x000ee20000300a00 */
[C---:B0-----:R-:W-:Y:S02]  /*679f0*/  LOP3.LUT R11, R28.reuse, 0x7, RZ, 0xc0, !PT ;  /* 0x000000071c0b7812 */ /* 0x041fe400078ec0ff */
[----:B------:R-:W-:-:S03]  /*67a00*/  SHF.L.U32 R10, R28, 0x8, RZ ;  /* 0x000000081c0a7819 */ /* 0x000fc600000006ff */
[----:B------:R-:W-:-:S05]  /*67a10*/  IMAD.SHL.U32 R11, R11, 0x10, RZ ;  /* 0x000000100b0b7824 */ /* 0x000fca00078e00ff */
[----:B------:R-:W-:-:S04]  /*67a20*/  LOP3.LUT R15, R11, 0xf00, R10, 0xf8, !PT ;  /* 0x00000f000b0f7812 */ /* 0x000fc800078ef80a */
[----:B------:R-:W-:-:S04]  /*67a30*/  LOP3.LUT R15, R15, 0x10, R28, 0x78, !PT ;  /* 0x000000100f0f7812 */ /* 0x000fc800078e781c */
[----:B------:R-:W-:Y:S01]  /*67a40*/  LOP3.LUT R15, R15, 0x40, RZ, 0x3c, !PT ;  /* 0x000000400f0f7812 */ /* 0x000fe200078e3cff */
[----:B------:R-:W-:Y:S01]  /*67a50*/  IMAD.MOV.U32 R3, RZ, RZ, R8 ;  /* 0x000000ffff037224 */ /* 0x000fe200078e0008 */
[----:B------:R-:W-:-:S03]  /*67a60*/  MOV R28, R9 ;  /* 0x00000009001c7202 */ /* 0x000fc60000000f00 */
[----:B------:R-:W-:Y:S02]  /*67a70*/  LDSM.16.M88.4 R8, [R15+0x46080] ;  /* 0x046080000f08783b */ /* 0x000fe40000000200 */
[----:B------:R-:W0:Y:S02]  /*67a80*/  LDSM.16.M88.4 R12, [R15+0x47080] ;  /* 0x047080000f0c783b */ /* 0x000e240000000200 */
[----:B0-----:R-:W-:Y:S02]  /*67a90*/  STL.64 [R1+0x2118], R14 ;  /* 0x0021180e01007387 */ /* 0x001fe40000100a00 */
[----:B------:R0:W-:Y:S02]  /*67aa0*/  STL.64 [R1+0x2110], R12 ;  /* 0x0021100c01007387 */ /* 0x0001e40000100a00 */
[----:B0-----:R-:W-:Y:S02]  /*67ab0*/  MOV R12, R2 ;  /* 0x00000002000c7202 */ /* 0x001fe40000000f00 */
[----:B------:R-:W4:Y:S01]  /*67ac0*/  LDL.LU R2, [R1+0x21d4] ;  /* 0x0021d40001027983 */ /* 0x000f220000300800 */
[----:B---3--:R-:W-:Y:S11]  /*67ad0*/  HMMA.16816.F32 R4, R24, R20, R4 ;  /* 0x000000141804723c */ /* 0x008ff60000001804 */
[----:B------:R-:W-:Y:S11]  /*67ae0*/  @!UPT UIADD3 URZ, URZ, URZ, URZ ;  /* 0x0000003f3f3ff290 */ /* 0x000ff6000fffe03f */
[----:B------:R-:W-:Y:S01]  /*67af0*/  @!UPT UIADD3 URZ, URZ, URZ, URZ ;  /* 0x0000003f3f3ff290 */ /* 0x000fe2000fffe03f */
[----:B------:R-:W-:Y:S01]  /*67b00*/  STL.64 [R1+0x270], R4 ;  /* 0x0002700401007387 */ /* 0x000fe20000100a00 */
[----:B------:R0:W-:Y:S03]  /*67b10*/  STL.64 [R1+0x278], R6 ;  /* 0x0002780601007387 */ /* 0x0001e60000100a00 */
[----:B0-----:R-:W3:Y:S01]  /*67b20*/  LDL.LU R6, [R1+0x21d0] ;  /* 0x0021d00001067983 */ /* 0x001ee20000300800 */
[----:B------:R-:W3:Y:S01]  /*67b30*/  LDL.LU.64 R4, [R1+0x21c8] ;  /* 0x0021c80001047983 */ /* 0x000ee20000300a00 */
[----:B------:R-:W-:Y:S01]  /*67b40*/  MOV R7, R20 ;  /* 0x0000001400077202 */ /* 0x000fe20000000f00 */
[----:B------:R-:W-:Y:S01]  /*67b50*/  IMAD.MOV.U32 R20, RZ, RZ, R21 ;  /* 0x000000ffff147224 */ /* 0x000fe200078e0015 */
[----:B------:R-:W3:Y:S01]  /*67b60*/  LDL.LU R22, [R1+0x21c4] ;  /* 0x0021c40001167983 */ /* 0x000ee20000300800 */
[----:B------:R-:W4:Y:S03]  /*67b70*/  LDL.LU R21, [R1+0x21c0] ;  /* 0x0021c00001157983 */ /* 0x000f260000300800 */
[----:B------:R-:W0:Y:S04]  /*67b80*/  S2R R19, SR_TID.X ;  /* 0x0000000000137919 */ /* 0x000e280000002100 */
[----:B------:R-:W1:Y:S01]  /*67b90*/  S2R R18, SR_TID.X ;  /* 0x0000000000127919 */ /* 0x000e620000002100 */
[----:B--2---:R-:W-:Y:S01]  /*67ba0*/  IMAD.MOV.U32 R13, RZ, RZ, R16 ;  /* 0x000000ffff0d7224 */ /* 0x004fe200078e0010 */
[----:B0-----:R-:W-:Y:S01]  /*67bb0*/  LOP3.LUT R19, R19, 0x7, RZ, 0xc0, !PT ;  /* 0x0000000713137812 */ /* 0x001fe200078ec0ff */
[----:B-1----:R-:W-:-:S03]  /*67bc0*/  IMAD.SHL.U32 R17, R18, 0x100, RZ ;  /* 0x0000010012117824 */ /* 0x002fc600078e00ff */
[----:B------:R-:W-:-:S04]  /*67bd0*/  SHF.L.U32 R19, R19, 0x4, RZ ;  /* 0x0000000413137819 */ /* 0x000fc800000006ff */
[----:B------:R-:W-:-:S04]  /*67be0*/  LOP3.LUT R19, R19, 0xf00, R17, 0xf8, !PT ;  /* 0x00000f0013137812 */ /* 0x000fc800078ef811 */
[----:B------:R-:W-:-:S04]  /*67bf0*/  LOP3.LUT R19, R19, 0x10, R18, 0x78, !PT ;  /* 0x0000001013137812 */ /* 0x000fc800078e7812 */
[----:B------:R-:W-:-:S06]  /*67c00*/  LOP3.LUT R19, R19, 0x60, RZ, 0x3c, !PT ;  /* 0x0000006013137812 */ /* 0x000fcc00078e3cff */
[----:B------:R-:W0:Y:S04]  /*67c10*/  LDSM.16.M88.4 R16, [R19+0x40080] ;  /* 0x040080001310783b */ /* 0x000e280000000200 */
[----:B0-----:R-:W-:Y:S01]  /*67c20*/  STL.64 [R1+0x20c0], R18 ;  /* 0x0020c01201007387 */ /* 0x001fe20000100a00 */
[----:B------:R3:W-:Y:S02]  /*67c30*/  STL.64 [R1+0x20b8], R16 ;  /* 0x0020b81001007387 */ /* 0x0007e40000100a00 */
[----:B---3--:R-:W-:Y:S01]  /*67c40*/  MOV R16, R22 ;  /* 0x0000001600107202 */ /* 0x008fe20000000f00 */
[----:B----4-:R-:W-:-:S05]  /*67c50*/  IMAD.MOV.U32 R17, RZ, RZ, R21 ;  /* 0x000000ffff117224 */ /* 0x010fca00078e0015 */
[----:B------:R0:W-:Y:S04]  /*67c60*/  STL.64 [R1+0x2190], R16 ;  /* 0x0021901001007387 */ /* 0x0001e80000100a00 */
[----:B0-----:R-:W2:Y:S01]  /*67c70*/  LDL.LU R16, [R1+0x4e0] ;  /* 0x0004e00001107983 */ /* 0x001ea20000300800 */
[----:B------:R-:W2:Y:S01]  /*67c80*/  LDL.LU R17, [R1+0x4e4] ;  /* 0x0004e40001117983 */ /* 0x000ea20000300800 */
[----:B------:R-:W-:Y:S01]  /*67c90*/  MOV R18, R2 ;  /* 0x0000000200127202 */ /* 0x000fe20000000f00 */
[----:B------:R-:W-:-:S07]  /*67ca0*/  IMAD.MOV.U32 R19, RZ, RZ, R0 ;  /* 0x000000ffff137224 */ /* 0x000fce00078e0000 */
[----:B--2---:R-:W-:Y:S11]  /*67cb0*/  HMMA.16816.F32 R12, R24, R12, R16 ;  /* 0x0000000c180c723c */ /* 0x004ff60000001810 */
[----:B------:R-:W-:Y:S11]  /*67cc0*/  @!UPT UIADD3 URZ, URZ, URZ, URZ ;  /* 0x0000003f3f3ff290 */ /* 0x000ff6000fffe03f */
[----:B------:R-:W-:Y:S01]  /*67cd0*/  @!UPT UIADD3 URZ, URZ, URZ, URZ ;  /* 0x0000003f3f3ff290 */ /* 0x000fe2000fffe03f */
[----:B------:R0:W-:Y:S01]  /*67ce0*/  STL.64 [R1+0x260], R12 ;  /* 0x0002600c01007387 */ /* 0x0001e20000100a00 */
[----:B------:R-:W-:Y:S01]  /*67cf0*/  MOV R2, R14 ;  /* 0x0000000e00027202 */ /* 0x000fe20000000f00 */
[----:B------:R-:W-:Y:S02]  /*67d00*/  IMAD.MOV.U32 R0, RZ, RZ, R15 ;  /* 0x000000ffff007224 */ /* 0x000fe400078e000f */
[----:B0-----:R-:W2:Y:S01]  /*67d10*/  LDL.LU R12, [R1+0x4d0] ;  /* 0x0004d000010c7983 */ /* 0x001ea20000300800 */
[----:B------:R-:W2:Y:S02]  /*67d20*/  LDL.LU R13, [R1+0x4d4] ;  /* 0x0004d400010d7983 */ /* 0x000ea40000300800 */
[----:B------:R-:W3:Y:S02]  /*67d30*/  LDL.LU R14, [R1+0x4d8] ;  /* 0x0004d800010e7983 */ /* 0x000ee40000300800 */
[----:B------:R-:W3:Y:S02]  /*67d40*/  LDL.LU R15, [R1+0x4dc] ;  /* 0x0004dc00010f7983 */ /* 0x000ee40000300800 */
[----:B---3--:R-:W-:Y:S01]  /*67d50*/  STL.64 [R1+0x2128], R14 ;  /* 0x0021280e01007387 */ /* 0x008fe20000100a00 */
[----:B--2---:R0:W-:Y:S03]  /*67d60*/  STL.64 [R1+0x2120], R12 ;  /* 0x0021200c01007387 */ /* 0x0041e60000100a00 */
[----:B0-----:R-:W2:Y:S04]  /*67d70*/  LDL.LU.64 R12, [R1] ;  /* 0x00000000010c7983 */ /* 0x001ea80000300a00 */
[----:B------:R-:W0:Y:S02]  /*67d80*/  S2R R23, SR_TID.X ;  /* 0x0000000000177919 */ /* 0x000e240000002100 */
[C---:B0-----:R-:W-:Y:S01]  /*67d90*/  LOP3.LUT R22, R23.reuse, 0x7, RZ, 0xc0, !PT ;  /* 0x0000000717167812 */ /* 0x041fe200078ec0ff */
[----:B------:R-:W-:-:S03]  /*67da0*/  IMAD.SHL.U32 R21, R23, 0x100, RZ ;  /* 0x0000010017157824 */ /* 0x000fc600078e00ff */
[----:B------:R-:W-:-:S04]  /*67db0*/  SHF.L.U32 R22, R22, 0x4, RZ ;  /* 0x0000000416167819 */ /* 0x000fc800000006ff */
[----:B------:R-:W-:-:S04]  /*67dc0*/  LOP3.LUT R19, R22, 0xf00, R21, 0xf8, !PT ;  /* 0x00000f0016137812 */ /* 0x000fc800078ef815 */
[----:B------:R-:W-:Y:S01]  /*67dd0*/  LOP3.LUT R19, R19, 0x10, R23, 0x78, !PT ;  /* 0x0000001013137812 */ /* 0x000fe200078e7817 */
[----:B--2---:R0:W-:Y:S02]  /*67de0*/  STL.64 [R1+0x2140], R12 ;  /* 0x0021400c01007387 */ /* 0x0041e40000100a00 */
[----:B0-----:R-:W-:Y:S01]  /*67df0*/  MOV R12, R7 ;  /* 0x00000007000c7202 */ /* 0x001fe20000000f00 */
[----:B------:R-:W-:Y:S01]  /*67e00*/  IMAD.MOV.U32 R13, RZ, RZ, R20 ;  /* 0x000000ffff0d7224 */ /* 0x000fe200078e0014 */
[----:B------:R-:W2:Y:S04]  /*67e10*/  LDL.LU R7, [R1+0x21bc] ;  /* 0x0021bc0001077983 */ /* 0x000ea80000300800 */
[----:B------:R0:W-:Y:S04]  /*67e20*/  STL.64 [R1+0x2158], R12 ;  /* 0x0021580c01007387 */ /* 0x0001e80000100a00 */
[----:B0-----:R-:W3:Y:S01]  /*67e30*/  LDL.LU R12, [R1+0x190] ;  /* 0x00019000010c7983 */ /* 0x001ee20000300800 */
[----:B------:R-:W3:Y:S02]  /*67e40*/  LDL.LU R13, [R1+0x194] ;  /* 0x00019400010d7983 */ /* 0x000ee40000300800 */
[----:B------:R-:W3:Y:S02]  /*67e50*/  LDL.LU R14, [R1+0x198] ;  /* 0x00019800010e7983 */ /* 0x000ee40000300800 */
[----:B------:R-:W3:Y:S01]  /*67e60*/  LDL.LU R15, [R1+0x19c] ;  /* 0x00019c00010f7983 */ /* 0x000ee20000300800 */
[----:B------:R-:W-:-:S05]  /*67e70*/  LOP3.LUT R19, R19, 0x60, RZ, 0x3c, !PT ;  /* 0x0000006013137812 */ /* 0x000fca00078e3cff */
[----:B------:R-:W0:Y:S04]  /*67e80*/  LDSM.16.M88.4 R20, [R19+0x41080] ;  /* 0x041080001314783b */ /* 0x000e280000000200 */
[----:B------:R-:W-:Y:S01]  /*67e90*/  STL [R1+0x1f24], R0 ;  /* 0x001f240001007387 */ /* 0x000fe20000100800 */
[----:B------:R-:W-:Y:S03]  /*67ea0*/  STL [R1+0x1f20], R2 ;  /* 0x001f200201007387 */ /* 0x000fe60000100800 */
[----:B0-----:R-:W-:Y:S01]  /*67eb0*/  STL.64 [R1+0x2020], R22 ;  /* 0x0020201601007387 */ /* 0x001fe20000100a00 */
[----:B------:R3:W-:Y:S02]  /*67ec0*/  STL.64 [R1+0x2018], R20 ;  /* 0x0020181401007387 */ /* 0x0007e40000100a00 */
[----:B---3--:R-:W-:Y:S01]  /*67ed0*/  HMMA.16816.F32 R20, R24, R4, R12 ;  /* 0x000000041814723c */ /* 0x008fe2000000180c */
[----:B------:R-:W3:Y:S04]  /*67ee0*/  LDL R12, [R1+0x20] ;  /* 0x00002000010c7983 */ /* 0x000ee80000100800 */
[----:B------:R-:W0:Y:S02]  /*67ef0*/  LDSM.16.M88.4 R24, [R19+0x42080] ;  /* 0x042080001318783b */ /* 0x000e240000000200 */
[----:B------:R-:W-:Y:S11]  /*67f00*/  MOV R13, R29 ;  /* 0x0000001d000d7202 */ /* 0x000ff60000000f00 */
[----:B------:R-:W-:Y:S05]  /*67f10*/  @!UPT UIADD3 URZ, URZ, URZ, URZ ;  /* 0x0000003f3f3ff290 */ /* 0x000fea000fffe03f */
[----:B------:R-:W-:Y:S01]  /*67f20*/  STL.64 [R1+0x1c0], R20 ;  /* 0x0001c01401007387 */ /* 0x000fe20000100a00 */
[----:B------:R-:W-:Y:S02]  /*67f30*/  STL.64 [R1+0x1c8], R22 ;  /* 0x0001c81601007387 */ /* 0x000fe40000100a00 */
[----:B------:R-:W4:Y:S01]  /*67f40*/  LDL.LU R29, [R1+0x21b8] ;  /* 0x0021b800011d7983 */ /* 0x000f220000300800 */
[----:B---3--:R-:W-:Y:S01]  /*67f50*/  STL.64 [R1+0x2170], R12 ;  /* 0x0021700c01007387 */ /* 0x008fe20000100a00 */
[----:B--2---:R-:W-:Y:S02]  /*67f60*/  STL.64 [R1+0x2138], R6 ;  /* 0x0021380601007387 */ /* 0x004fe40000100a00 */
[----:B------:R1:W-:Y:S02]  /*67f70*/  STL.64 [R1+0x2130], R4 ;  /* 0x0021300401007387 */ /* 0x0003e40000100a00 */
[----:B-1----:R-:W2:Y:S01]  /*67f80*/  LDL.LU R4, [R1+0x150] ;  /* 0x0001500001047983 */ /* 0x002ea20000300800 */
[----:B------:R-:W2:Y:S02]  /*67f90*/  LDL.LU R5, [R1+0x154] ;  /* 0x0001540001057983 */ /* 0x000ea40000300800 */
[----:B------:R-:W3:Y:S02]  /*67fa0*/  LDL.LU R6, [R1+0x158] ;  /* 0x0001580001067983 */ /* 0x000ee40000300800 */
[----:B------:R-:W3:Y:S02]  /*67fb0*/  LDL.LU R7, [R1+0x15c] ;  /* 0x00015c0001077983 */ /* 0x000ee40000300800 */
[----:B------:R-:W-:Y:S01]  /*67fc0*/  IMAD.MOV.U32 R12, RZ, RZ, R3 ;  /* 0x000000ffff0c7224 */ /* 0x000fe200078e0003 */
[----:B------:R-:W-:Y:S01]  /*67fd0*/  MOV R13, R28 ;  /* 0x0000001c000d7202 */ /* 0x000fe20000000f00 */
[----:B------:R-:W2:Y:S01]  /*67fe0*/  LDL.LU R3, [R1+0x21b4] ;  /* 0x0021b40001037983 */ /* 0x000ea20000300800 */
[----:B------:R-:W2:Y:S02]  /*67ff0*/  LDL.LU R28, [R1+0x21b0] ;  /* 0x0021b000011c7983 */ /* 0x000ea40000300800 */
[----:B------:R-:W2:Y:S02]  /*68000*/  LDL.LU.64 R16, [R1+0x60] ;  /* 0x0000600001107983 */ /* 0x000ea40000300a00 */
[----:B------:R-:W2:Y:S01]  /*68010*/  LDL.LU R20, [R1+0x560] ;  /* 0x0005600001147983 */ /* 0x000ea20000300800 */
[----:B------:R-:W2:Y:S01]  /*68020*/  LDL.LU R21, [R1+0x564] ;  /* 0x0005640001157983 */ /* 0x000ea20000300800 */
[----:B------:R-:W2:Y:S02]  /*68030*/  LDL.LU R22, [R1+0x568] ;  /* 0x0005680001167983 */ /* 0x000ea40000300800 */
[----:B------:R-:W2:Y:S02]  /*68040*/  LDL.LU R23, [R1+0x56c] ;  /* 0x00056c0001177983 */ /* 0x000ea40000300800 */
[----:B--2---:R-:W-:Y:S01]  /*68050*/  STL.64 [R1+0x21a0], R22 ;  /* 0x0021a01601007387 */ /* 0x004fe20000100a00 */
[----:B------:R1:W-:Y:S03]  /*68060*/  STL.64 [R1+0x2198], R20 ;  /* 0x0021981401007387 */ /* 0x0003e60000100a00 */
[----:B-1----:R-:W2:Y:S01]  /*68070*/  LDL.LU R20, [R1+0x570] ;  /* 0x0005700001147983 */ /* 0x002ea20000300800 */
[----:B------:R-:W2:Y:S02]  /*68080*/  LDL.LU R21, [R1+0x574] ;  /* 0x0005740001157983 */ /* 0x000ea40000300800 */
[----:B------:R-:W2:Y:S02]  /*68090*/  LDL.LU R22, [R1+0x578] ;  /* 0x0005780001167983 */ /* 0x000ea40000300800 */
[----:B------:R-:W2:Y:S01]  /*680a0*/  LDL.LU R23, [R1+0x57c] ;  /* 0x00057c0001177983 */ /* 0x000ea20000300800 */
[----:B------:R-:W-:Y:S01]  /*680b0*/  STL.64 [R1+0x2188], R12 ;  /* 0x0021880c01007387 */ /* 0x000fe20000100a00 */
[----:B---3--:R-:W-:Y:S02]  /*680c0*/  STL.64 [R1+0x2150], R6 ;  /* 0x0021500601007387 */ /* 0x008fe40000100a00 */
[----:B------:R1:W-:Y:S02]  /*680d0*/  STL.64 [R1+0x2148], R4 ;  /* 0x0021480401007387 */ /* 0x0003e40000100a00 */
[----:B-1----:R-:W3:Y:S01]  /*680e0*/  LDL.LU R4, [R1+0x160] ;  /* 0x0001600001047983 */ /* 0x002ee20000300800 */
[----:B------:R-:W3:Y:S02]  /*680f0*/  LDL.LU R5, [R1+0x164] ;  /* 0x0001640001057983 */ /* 0x000ee40000300800 */
[----:B------:R-:W2:Y:S02]  /*68100*/  LDL.LU R6, [R1+0x168] ;  /* 0x0001680001067983 */ /* 0x000ea40000300800 */
[----:B------:R-:W2:Y:S01]  /*68110*/  LDL.LU R7, [R1+0x16c] ;  /* 0x00016c0001077983 */ /* 0x000ea20000300800 */
[----:B------:R-:W3:Y:S01]  /*68120*/  LDL.LU R12, [R1+0x550] ;  /* 0x00055000010c7983 */ /* 0x000ee20000300800 */
[----:B------:R-:W4:Y:S02]  /*68130*/  LDL.LU R13, [R1+0x554] ;  /* 0x00055400010d7983 */ /* 0x000f240000300800 */
[----:B------:R-:W4:Y:S02]  /*68140*/  LDL.LU R14, [R1+0x558] ;  /* 0x00055800010e7983 */ /* 0x000f240000300800 */
[----:B------:R-:W4:Y:S01]  /*68150*/  LDL.LU R15, [R1+0x55c] ;  /* 0x00055c00010f7983 */ /* 0x000f220000300800 */
[----:B--2---:R-:W-:Y:S01]  /*68160*/  STL.64 [R1+0x2168], R6 ;  /* 0x0021680601007387 */ /* 0x004fe20000100a00 */
[----:B---3--:R1:W-:Y:S03]  /*68170*/  STL.64 [R1+0x2160], R4 ;  /* 0x0021600401007387 */ /* 0x0083e60000100a00 */
[----:B-1----:R-:W2:Y:S01]  /*68180*/  LDL.LU R4, [R1+0x170] ;  /* 0x0001700001047983 */ /* 0x002ea20000300800 */
[----:B------:R-:W2:Y:S02]  /*68190*/  LDL.LU R5, [R1+0x174] ;  /* 0x0001740001057983 */ /* 0x000ea40000300800 */
[----:B------:R-:W3:Y:S02]  /*681a0*/  LDL.LU R6, [R1+0x178] ;  /* 0x0001780001067983 */ /* 0x000ee40000300800 */
[----:B------:R-:W3:Y:S01]  /*681b0*/  LDL.LU R7, [R1+0x17c] ;  /* 0x00017c0001077983 */ /* 0x000ee20000300800 */
[----:B------:R-:W-:Y:S01]  /*681c0*/  HMMA.16816.F32 R20, R8, R16, R20 ;  /* 0x000000100814723c */ /* 0x000fe20000001814 */
[----:B---3--:R-:W-:Y:S01]  /*681d0*/  STL.64 [R1+0x2180], R6 ;  /* 0x0021800601007387 */ /* 0x008fe20000100a00 */
[----:B--2---:R1:W-:Y:S03]  /*681e0*/  STL.64 [R1+0x2178], R4 ;  /* 0x0021780401007387 */ /* 0x0043e60000100a00 */
[----:B-1----:R-:W2:Y:S01]  /*681f0*/  LDL.LU R4, [R1+0x180] ;  /* 0x0001800001047983 */ /* 0x002ea20000300800 */
[----:B------:R-:W2:Y:S02]  /*68200*/  LDL.LU R5, [R1+0x184] ;  /* 0x0001840001057983 */ /* 0x000ea40000300800 */
[----:B------:R-:W2:Y:S02]  /*68210*/  LDL.LU R6, [R1+0x188] ;  /* 0x0001880001067983 */ /* 0x000ea40000300800 */
[----:B------:R-:W2:Y:S01]  /*68220*/  LDL.LU R7, [R1+0x18c] ;  /* 0x00018c0001077983 */ /* 0x000ea20000300800 */
[----:B0-----:R-:W-:Y:S01]  /*68230*/  STL.64 [R1+0x1f80], R26 ;  /* 0x001f801a01007387 */ /* 0x001fe20000100a00 */
[----:B------:R0:W-:Y:S02]  /*68240*/  STL.64 [R1+0x1f78], R24 ;  /* 0x001f781801007387 */ /* 0x0001e40000100a00 */
[----:B0-----:R-:W-:Y:S01]  /*68250*/  IMAD.MOV.U32 R24, RZ, RZ, R3 ;  /* 0x000000ffff187224 */ /* 0x001fe200078e0003 */
[----:B----4-:R-:W-:Y:S01]  /*68260*/  MOV R25, R29 ;  /* 0x0000001d00197202 */ /* 0x010fe20000000f00 */
[----:B------:R-:W3:Y:S01]  /*68270*/  LDL.LU R3, [R1+0x21ac] ;  /* 0x0021ac0001037983 */ /* 0x000ee20000300800 */
[----:B------:R-:W4:Y:S06]  /*68280*/  LDL.LU R29, [R1+0x21a8] ;  /* 0x0021a800011d7983 */ /* 0x000f2c0000300800 */
[----:B------:R-:W-:Y:S02]  /*68290*/  STL.64 [R1+0x1b0], R20 ;  /* 0x0001b01401007387 */ /* 0x000fe40000100a00 */
[----:B------:R0:W-:Y:S02]  /*682a0*/  STL.64 [R1+0x1b8], R22 ;  /* 0x0001b81601007387 */ /* 0x0001e40000100a00 */
[----:B0-----:R-:W2:Y:S01]  /*682b0*/  LDL.LU.64 R22, [R1+0x21a0] ;  /* 0x0021a00001167983 */ /* 0x001ea20000300a00 */
[----:B------:R-:W2:Y:S02]  /*682c0*/  LDL.LU.64 R20, [R1+0x2198] ;  /* 0x0021980001147983 */ /* 0x000ea40000300a00 */
[----:B------:R-:W-:Y:S01]  /*682d0*/  IMAD.MOV.U32 R2, RZ, RZ, R16 ;  /* 0x000000ffff027224 */ /* 0x000fe200078e0010 */
[----:B------:R-:W-:-:S02]  /*682e0*/  MOV R0, R17 ;  /* 0x0000001100007202 */ /* 0x000fc40000000f00 */
[----:B------:R-:W3:Y:S01]  /*682f0*/  LDL.LU.64 R16, [R1+0x2190] ;  /* 0x0021900001107983 */ /* 0x000ee20000300a00 */
[----:B------:R-:W-:Y:S01]  /*68300*/  STL.64 [R1+0x20f8], R24 ;  /* 0x0020f81801007387 */ /* 0x000fe20000100a00 */
        /* <DEDUP_REMOVED lines=17> */
[----:B------:R0:W-:Y:S01]  /*68420*/  STL.64 [R1+0x190], R12 ;  /* 0x0001900c01007387 */ /* 0x0001e20000100a00 */
[----:B------:R1:W-:Y:S03]  /*68430*/  STL.64 [R1+0x198], R14 ;  /* 0x0001980e01007387 */ /* 0x0003e60000100a00 */
[----:B0-----:R-:W1:Y:S02]  /*68440*/  LDL.LU.64 R12, [R1+0x2188] ;  /* 0x00218800010c7983 */ /* 0x001e640000300a00 */
[C---:B-1----:R-:W-:Y:S02]  /*68450*/  HMMA.16816.F32 R12, R8.reuse, R12, R4 ;  /* 0x0000000c080c723c */ /* 0x042fe40000001804 */
[----:B------:R-:W3:Y:S01]  /*68460*/  LDL.LU.64 R6, [R1+0x2180] ;  /* 0x0021800001067983 */ /* 0x000ee20000300a00 */
[----:B------:R-:W3:Y:S11]  /*68470*/  LDL.LU.64 R4, [R1+0x2178] ;  /* 0x0021780001047983 */ /* 0x000ef60000300a00 */
[----:B------:R-:W-:Y:S09]  /*68480*/  @!UPT UIADD3 URZ, URZ, URZ, URZ ;  /* 0x0000003f3f3ff290 */ /* 0x000ff2000fffe03f */
[----:B------:R0:W-:Y:S01]  /*68490*/  STL.64 [R1+0x180], R12 ;  /* 0x0001800c01007387 */ /* 0x0001e20000100a00 */
[----:B------:R3:W-:Y:S03]  /*684a0*/  STL.64 [R1+0x188], R14 ;  /* 0x0001880e01007387 */ /* 0x0007e60000100a00 */
[----:B0-----:R-:W3:Y:S02]  /*684b0*/  LDL.LU.64 R12, [R1+0x2170] ;  /* 0x00217000010c7983 */ /* 0x001ee40000300a00 */
[C---:B---3--:R-:W-:Y:S02]  /*684c0*/  HMMA.16816.F32 R12, R8.reuse, R12, R4 ;  /* 0x0000000c080c723c */ /* 0x048fe40000001804 */
        /* <DEDUP_REMOVED lines=11> */
[----:B------:R-:W-:Y:S03]  /*68580*/  STL.64 [R1+0x168], R14 ;  /* 0x0001680e01007387 */ /* 0x000fe60000100a00 */
[----:B0-----:R-:W3:Y:S01]  /*68590*/  LDL.LU.64 R12, [R1+0x2140] ;  /* 0x00214000010c7983 */ /* 0x001ee20000300a00 */
[----:B------:R-:W-:Y:S01]  /*685a0*/  IMAD.MOV.U32 R24, RZ, RZ, R2 ;  /* 0x000000ffff187224 */ /* 0x000fe200078e0002 */
[----:B------:R-:W-:Y:S01]  /*685b0*/  MOV R25, R0 ;  /* 0x0000000000197202 */ /* 0x000fe20000000f00 */
[C---:B---3--:R-:W-:Y:S01]  /*685c0*/  HMMA.16816.F32 R4, R8.reuse, R12, R4 ;  /* 0x0000000c0804723c */ /* 0x048fe20000001804 */
[----:B------:R-:W-:Y:S01]  /*685d0*/  IMAD.MOV.U32 R2, RZ, RZ, R12 ;  /* 0x000000ffff027224 */ /* 0x000fe200078e000c */
[----:B------:R-:W-:Y:S11]  /*685e0*/  MOV R0, R13 ;  /* 0x0000000d00007202 */ /* 0x000ff60000000f00 */
[----:B------:R-:W-:Y:S10]  /*685f0*/  @!UPT UIADD3 URZ, URZ, URZ, URZ ;  /* 0x0000003f3f3ff290 */ /* 0x000ff4000fffe03f */
[----:B------:R-:W-:Y:S01]  /*68600*/  STL.64 [R1+0x150], R4 ;  /* 0x0001500401007387 */ /* 0x000fe20000100a00 */
[----:B------:R0:W-:Y:S03]  /*68610*/  STL.64 [R1+0x158], R6 ;  /* 0x0001580601007387 */ /* 0x0001e60000100a00 */
[----:B0-----:R-:W3:Y:S01]  /*68620*/  LDL.LU.64 R6, [R1+0x2138] ;  /* 0x0021380001067983 */ /* 0x001ee20000300a00 */
[----:B------:R-:W2:Y:S02]  /*68630*/  LDL.LU.64 R4, [R1+0x2130] ;  /* 0x0021300001047983 */ /* 0x000ea40000300a00 */
[----:B------:R-:W2:Y:S02]  /*68640*/  LDL.LU.64 R14, [R1+0x2128] ;  /* 0x00212800010e7983 */ /* 0x000ea40000300a00 */
[----:B------:R-:W2:Y:S02]  /*68650*/  LDL.LU.64 R12, [R1+0x2120] ;  /* 0x00212000010c7983 */ /* 0x000ea40000300a00 */
[----:B--2---:R-:W-:Y:S01]  /*68660*/  HMMA.16816.F32 R8, R8, R4, R12 ;  /* 0x000000040808723c */ /* 0x004fe2000000180c */
[----:B------:R-:W2:Y:S01]  /*68670*/  LDL.LU.64 R14, [R1+0x2118] ;  /* 0x00211800010e7983 */ /* 0x000ea20000300a00 */
[----:B------:R-:W2:Y:S02]  /*68680*/  LDL.LU.64 R12, [R1+0x2110] ;  /* 0x00211000010c7983 */ /* 0x000ea40000300a00 */
[----:B---3--:R-:W-:Y:S02]  /*68690*/  STL.64 [R1+0x20d0], R6 ;  /* 0x0020d00601007387 */ /* 0x008fe40000100a00 */
[----:B------:R0:W-:Y:S11]  /*686a0*/  STL.64 [R1+0x20c8], R4 ;  /* 0x0020c80401007387 */ /* 0x0001f60000100a00 */
[----:B------:R-:W-:Y:S06]  /*686b0*/  @!UPT UIADD3 URZ, URZ, URZ, URZ ;  /* 0x0000003f3f3ff290 */ /* 0x000fec000fffe03f */
[----:B------:R1:W-:Y:S01]  /*686c0*/  STL.64 [R1+0xf0], R8 ;  /* 0x0000f00801007387 */ /* 0x0003e20000100a00 */
[----:B------:R3:W-:Y:S02]  /*686d0*/  STL.64 [R1+0xf8], R10 ;  /* 0x0000f80a01007387 */ /* 0x0007e40000100a00 */
[----:B0-----:R-:W4:Y:S02]  /*686e0*/  LDL.LU R4, [R1+0x490] ;  /* 0x0004900001047983 */ /* 0x001f240000300800 */
[----:B------:R-:W4:Y:S01]  /*686f0*/  LDL.LU R5, [R1+0x494] ;  /* 0x0004940001057983 */ /* 0x000f220000300800 */
[----:B-1----:R-:W4:Y:S01]  /*68700*/  LDL.LU.64 R8, [R1+0x20] ;  /* 0x0000200001087983 */ /* 0x002f220000300a00 */
[----:B---3--:R-:W3:Y:S01]  /*68710*/  LDL.64 R10, [R1+0x28] ;  /* 0x00002800010a7983 */ /* 0x008ee20000100a00 */
[----:B--2---:R-:W-:Y:S02]  /*68720*/  HMMA.16816.F32 R24, R12, R24, R20 ;  /* 0x000000180c18723c */ /* 0x004fe40000001814 */
[----:B------:R-:W2:Y:S01]  /*68730*/  LDL.LU.64 R22, [R1+0x2108] ;  /* 0x0021080001167983 */ /* 0x000ea20000300a00 */
[----:B------:R-:W2:Y:S11]  /*68740*/  LDL.LU.64 R20, [R1+0x2100] ;  /* 0x0021000001147983 */ /* 0x000eb60000300a00 */
[----:B------:R-:W-:Y:S09]  /*68750*/  @!UPT UIADD3 URZ, URZ, URZ, URZ ;  /* 0x0000003f3f3ff290 */ /* 0x000ff2000fffe03f */
[----:B------:R0:W-:Y:S01]  /*68760*/  STL.64 [R1+0xe0], R24 ;  /* 0x0000e01801007387 */ /* 0x0001e20000100a00 */
[----:B------:R1:W-:Y:S03]  /*68770*/  STL.64 [R1+0xe8], R26 ;  /* 0x0000e81a01007387 */ /* 0x0003e60000100a00 */
[----:B0-----:R-:W2:Y:S01]  /*68780*/  LDL.LU.64 R24, [R1+0x20f8] ;  /* 0x0020f80001187983 */ /* 0x001ea20000300a00 */
[----:B----4-:R-:W-:Y:S01]  /*68790*/  IMAD.MOV.U32 R6, RZ, RZ, R29 ;  /* 0x000000ffff067224 */ /* 0x010fe200078e001d */
[----:B------:R-:W-:-:S07]  /*687a0*/  MOV R7, R3 ;  /* 0x0000000300077202 */ /* 0x000fce0000000f00 */
[C---:B--2---:R-:W-:Y:S11]  /*687b0*/  HMMA.16816.F32 R4, R12.reuse, R24, R4 ;  /* 0x000000180c04723c */ /* 0x044ff60000001804 */
[----:B------:R-:W-:Y:S11]  /*687c0*/  @!UPT UIADD3 URZ, URZ, URZ, URZ ;  /* 0x0000003f3f3ff290 */ /* 0x000ff6000fffe03f */
[----:B------:R-:W-:Y:S01]  /*687d0*/  @!UPT UIADD3 URZ, URZ, URZ, URZ ;  /* 0x0000003f3f3ff290 */ /* 0x000fe2000fffe03f */
[----:B------:R0:W-:Y:S01]  /*687e0*/  STL.64 [R1+0xd0], R4 ;  /* 0x0000d00401007387 */ /* 0x0001e20000100a00 */
[----:B------:R-:W2:Y:S02]  /*687f0*/  LDL.LU R24, [R1+0x250] ;  /* 0x0002500001187983 */ /* 0x000ea40000300800 */
[----:B------:R-:W2:Y:S02]  /*68800*/  LDL.LU R25, [R1+0x254] ;  /* 0x0002540001197983 */ /* 0x000ea40000300800 */
[----:B-1----:R-:W4:Y:S01]  /*68810*/  LDL.LU R26, [R1+0x258] ;  /* 0x00025800011a7983 */ /* 0x002f220000300800 */
[----:B------:R-:W-:Y:S01]  /*68820*/  HMMA.16816.F32 R16, R12, R16, R20 ;  /* 0x000000100c10723c */ /* 0x000fe20000001814 */
[----:B------:R-:W-:Y:S02]  /*68830*/  IMAD.MOV.U32 R27, RZ, RZ, R28 ;  /* 0x000000ffff1b7224 */ /* 0x000fe400078e001c */
[----:B------:R-:W3:Y:S01]  /*68840*/  LDL.LU R28, [R1+0x20f4] ;  /* 0x0020f400011c7983 */ /* 0x000ee20000300800 */
[----:B------:R-:W-:Y:S01]  /*68850*/  IMAD.MOV.U32 R29, RZ, RZ, R6 ;  /* 0x000000ffff1d7224 */ /* 0x000fe200078e0006 */
[----:B------:R-:W-:-:S02]  /*68860*/  MOV R3, R7 ;  /* 0x0000000700037202 */ /* 0x000fc40000000f00 */
[----:B0-----:R-:W3:Y:S01]  /*68870*/  LDL.LU R4, [R1+0xb0] ;  /* 0x0000b00001047983 */ /* 0x001ee20000300800 */
[----:B------:R-:W3:Y:S02]  /*68880*/  LDL.LU R5, [R1+0xb4] ;  /* 0x0000b40001057983 */ /* 0x000ee40000300800 */
[----:B------:R-:W3:Y:S02]  /*68890*/  LDL.LU R6, [R1+0xb8] ;  /* 0x0000b80001067983 */ /* 0x000ee40000300800 */
[----:B------:R-:W3:Y:S01]  /*688a0*/  LDL.LU R7, [R1+0xbc] ;  /* 0x0000bc0001077983 */ /* 0x000ee20000300800 */
[----:B----4-:R-:W-:Y:S01]  /*688b0*/  STL.64 [R1+0x2030], R26 ;  /* 0x0020301a01007387 */ /* 0x010fe20000100a00 */
[----:B--2---:R0:W-:Y:S03]  /*688c0*/  STL.64 [R1+0x2028], R24 ;  /* 0x0020281801007387 */ /* 0x0041e60000100a00 */
[----:B0-----:R-:W2:Y:S01]  /*688d0*/  LDL.LU.64 R24, [R1+0x10] ;  /* 0x0000100001187983 */ /* 0x001ea20000300a00 */
[----:B------:R-:W4:Y:S02]  /*688e0*/  LDL.64 R26, [R1+0x18] ;  /* 0x00001800011a7983 */ /* 0x000f240000100a00 */
[----:B------:R-:W-:Y:S02]  /*688f0*/  STL [R1+0x1d38], R3 ;  /* 0x001d380301007387 */ /* 0x000fe40000100800 */
[----:B------:R-:W-:Y:S01]  /*68900*/  STL [R1+0x1d34], R29 ;  /* 0x001d341d01007387 */ /* 0x000fe20000100800 */
[----:B------:R-:W2:Y:S01]  /*68910*/  LDL.LU R20, [R1+0x2f0] ;  /* 0x0002f00001147983 */ /* 0x000ea20000300800 */
[----:B------:R0:W-:Y:S02]  /*68920*/  STL.64 [R1+0xc0], R16 ;  /* 0x0000c01001007387 */ /* 0x0001e40000100a00 */
[----:B------:R1:W-:Y:S02]  /*68930*/  STL.64 [R1+0xc8], R18 ;  /* 0x0000c81201007387 */ /* 0x0003e40000100a00 */
[----:B------:R-:W2:Y:S01]  /*68940*/  LDL.LU R21, [R1+0x2f4] ;  /* 0x0002f40001157983 */ /* 0x000ea20000300800 */
[----:B------:R-:W2:Y:S01]  /*68950*/  LDL.LU R22, [R1+0x2f8] ;  /* 0x0002f80001167983 */ /* 0x000ea20000300800 */
[----:B------:R-:W2:Y:S03]  /*68960*/  LDL.LU R23, [R1+0x2fc] ;  /* 0x0002fc0001177983 */ /* 0x000ea60000300800 */
[----:B0-----:R-:W3:Y:S01]  /*68970*/  LDL.LU R16, [R1+0xa0] ;  /* 0x0000a00001107983 */ /* 0x001ee20000300800 */
[----:B------:R-:W3:Y:S02]  /*68980*/  LDL.LU R17, [R1+0xa4] ;  /* 0x0000a40001117983 */ /* 0x000ee40000300800 */
[----:B-1----:R-:W3:Y:S02]  /*68990*/  LDL.LU R18, [R1+0xa8] ;  /* 0x0000a80001127983 */ /* 0x002ee40000300800 */
[----:B------:R-:W3:Y:S01]  /*689a0*/  LDL.LU R19, [R1+0xac] ;  /* 0x0000ac0001137983 */ /* 0x000ee20000300800 */
[----:B--2---:R-:W-:Y:S01]  /*689b0*/  STL.64 [R1+0x2040], R22 ;  /* 0x0020401601007387 */ /* 0x004fe20000100a00 */
[----:B------:R0:W-:Y:S03]  /*689c0*/  STL.64 [R1+0x2038], R20 ;  /* 0x0020381401007387 */ /* 0x0001e60000100a00 */
[----:B0-----:R-:W2:Y:S01]  /*689d0*/  LDL.LU R20, [R1+0x300] ;  /* 0x0003000001147983 */ /* 0x001ea20000300800 */
[----:B------:R-:W2:Y:S02]  /*689e0*/  LDL.LU R21, [R1+0x304] ;  /* 0x0003040001157983 */ /* 0x000ea40000300800 */
[----:B------:R-:W2:Y:S01]  /*689f0*/  LDL.LU R22, [R1+0x308] ;  /* 0x0003080001167983 */ /* 0x000ea20000300800 */
[----:B---3--:R-:W-:-:S02]  /*68a00*/  MOV R23, R28 ;  /* 0x0000001c00177202 */ /* 0x008fc40000000f00 */
[----:B------:R-:W3:Y:S04]  /*68a10*/  LDL.LU R28, [R1+0x20f0] ;  /* 0x0020f000011c7983 */ /* 0x000ee80000300800 */
        /* <DEDUP_REMOVED lines=8> */
[----:B0-----:R-:W2:Y:S01]  /*68aa0*/  LDL.LU.64 R20, [R1+0x30] ;  /* 0x0000300001147983 */ /* 0x001ea20000300a00 */
[----:B------:R-:W3:Y:S01]  /*68ab0*/  LDL.64 R22, [R1+0x38] ;  /* 0x0000380001167983 */ /* 0x000ee20000100a00 */
[C---:B--2---:R-:W-:Y:S11]  /*68ac0*/  HMMA.16816.F32 R4, R12.reuse, R20, R4 ;  /* 0x000000140c04723c */ /* 0x044ff60000001804 */
[----:B------:R-:W-:Y:S11]  /*68ad0*/  @!UPT UIADD3 URZ, URZ, URZ, URZ ;  /* 0x0000003f3f3ff290 */ /* 0x000ff6000fffe03f */
[----:B------:R-:W-:Y:S01]  /*68ae0*/  @!UPT UIADD3 URZ, URZ, URZ, URZ ;  /* 0x0000003f3f3ff290 */ /* 0x000fe2000fffe03f */
[----:B------:R-:W-:Y:S01]  /*68af0*/  STL.64 [R1+0xb0], R4 ;  /* 0x0000b00401007387 */ /* 0x000fe20000100a00 */
[----:B---3--:R0:W-:Y:S03]  /*68b00*/  STL.64 [R1+0x2070], R22 ;  /* 0x0020701601007387 */ /* 0x0081e60000100a00 */
[----:B0-----:R-:W2:Y:S04]  /*68b10*/  LDL R22, [R1+0x48] ;  /* 0x0000480001167983 */ /* 0x001ea80000100800 */
[----:B------:R-:W2:Y:S04]  /*68b20*/  LDL R23, [R1+0x4c] ;  /* 0x00004c0001177983 */ /* 0x000ea80000100800 */
[----:B--2---:R0:W-:Y:S04]  /*68b30*/  STL.64 [R1+0x2088], R22 ;  /* 0x0020881601007387 */ /* 0x0041e80000100a00 */
[----:B0-----:R-:W2:Y:S04]  /*68b40*/  LDL R22, [R1+0x58] ;  /* 0x0000580001167983 */ /* 0x001ea80000100800 */
[----:B------:R-:W2:Y:S01]  /*68b50*/  LDL R23, [R1+0x5c] ;  /* 0x00005c0001177983 */ /* 0x000ea20000100800 */
[----:B------:R-:W-:Y:S01]  /*68b60*/  HMMA.16816.F32 R16, R12, R8, R16 ;  /* 0x000000080c10723c */ /* 0x000fe20000001810 */
[----:B------:R-:W-:-:S02]  /*68b70*/  MOV R29, R7 ;  /* 0x00000007001d7202 */ /* 0x000fc40000000f00 */
[----:B--2---:R0:W-:Y:S04]  /*68b80*/  STL.64 [R1+0x20a0], R22 ;  /* 0x0020a01601007387 */ /* 0x0041e80000100a00 */
[----:B0-----:R-:W2:Y:S01]  /*68b90*/  LDL.64 R22, [R1+0x68] ;  /* 0x0000680001167983 */ /* 0x001ea20000100a00 */
[----:B------:R-:W-:Y:S02]  /*68ba0*/  IMAD.MOV.U32 R3, RZ, RZ, R6 ;  /* 0x000000ffff037224 */ /* 0x000fe400078e0006 */
[----:B------:R-:W-:Y:S01]  /*68bb0*/  IMAD.MOV.U32 R4, RZ, RZ, R2 ;  /* 0x000000ffff047224 */ /* 0x000fe200078e0002 */
[----:B------:R-:W-:Y:S01]  /*68bc0*/  MOV R5, R0 ;  /* 0x0000000000057202 */ /* 0x000fe20000000f00 */
[----:B--2---:R-:W-:Y:S01]  /*68bd0*/  STL.64 [R1+0x20d8], R22 ;  /* 0x0020d81601007387 */ /* 0x004fe20000100a00 */
[----:B------:R-:W-:Y:S02]  /*68be0*/  STL [R1+0x1d9c], R29 ;  /* 0x001d9c1d01007387 */ /* 0x000fe40000100800 */
[----:B------:R-:W-:Y:S08]  /*68bf0*/  STL [R1+0x1d98], R3 ;  /* 0x001d980301007387 */ /* 0x000ff00000100800 */
[----:B------:R-:W-:Y:S01]  /*68c00*/  STL.64 [R1+0xa0], R16 ;  /* 0x0000a01001007387 */ /* 0x000fe20000100a00 */
[----:B------:R-:W-:Y:S01]  /*68c10*/  STL.64 [R1+0xa8], R18 ;  /* 0x0000a81201007387 */ /* 0x000fe20000100a00 */
        /* <DEDUP_REMOVED lines=9> */
[----:B------:R-:W2:Y:S01]  /*68cb0*/  LDL.LU R16, [R1+0x70] ;  /* 0x0000700001107983 */ /* 0x000ea20000300800 */
[----:B------:R-:W2:Y:S02]  /*68cc0*/  LDL.LU R17, [R1+0x74] ;  /* 0x0000740001117983 */ /* 0x000ea40000300800 */
[----:B------:R-:W2:Y:S02]  /*68cd0*/  LDL.LU R18, [R1+0x78] ;  /* 0x0000780001127983 */ /* 0x000ea40000300800 */
[----:B------:R-:W2:Y:S01]  /*68ce0*/  LDL.LU R19, [R1+0x7c] ;  /* 0x00007c0001137983 */ /* 0x000ea20000300800 */
[----:B------:R0:W-:Y:S01]  /*68cf0*/  STL.64 [R1+0x2068], R10 ;  /* 0x0020680a01007387 */ /* 0x0001e20000100a00 */
[----:B------:R-:W2:Y:S02]  /*68d00*/  LDL.LU R8, [R1+0x320] ;  /* 0x0003200001087983 */ /* 0x000ea40000300800 */
[----:B------:R-:W2:Y:S01]  /*68d10*/  LDL.LU R9, [R1+0x324] ;  /* 0x0003240001097983 */ /* 0x000ea20000300800 */
[----:B0-----:R-:W2:Y:S01]  /*68d20*/  LDL.LU R10, [R1+0x328] ;  /* 0x00032800010a7983 */ /* 0x001ea20000300800 */
[----:B------:R-:W-:-:S02]  /*68d30*/  IMAD.MOV.U32 R11, RZ, RZ, R28 ;  /* 0x000000ffff0b7224 */ /* 0x000fc400078e001c */
[----:B------:R-:W3:Y:S03]  /*68d40*/  LDL.LU R28, [R1+0x20ec] ;  /* 0x0020ec00011c7983 */ /* 0x000ee60000300800 */
[----:B--2---:R-:W-:Y:S01]  /*68d50*/  STL.64 [R1+0x2080], R10 ;  /* 0x0020800a01007387 */ /* 0x004fe20000100a00 */
[----:B------:R0:W-:Y:S03]  /*68d60*/  STL.64 [R1+0x2078], R8 ;  /* 0x0020780801007387 */ /* 0x0001e60000100a00 */
[----:B0-----:R-:W2:Y:S01]  /*68d70*/  LDL.LU R8, [R1+0x330] ;  /* 0x0003300001087983 */ /* 0x001ea20000300800 */
[----:B------:R-:W2:Y:S02]  /*68d80*/  LDL.LU R9, [R1+0x334] ;  /* 0x0003340001097983 */ /* 0x000ea40000300800 */
[----:B------:R-:W2:Y:S02]  /*68d90*/  LDL.LU R10, [R1+0x338] ;  /* 0x00033800010a7983 */ /* 0x000ea40000300800 */
[----:B------:R-:W2:Y:S01]  /*68da0*/  LDL.LU R11, [R1+0x33c] ;  /* 0x00033c00010b7983 */ /* 0x000ea20000300800 */
[----:B------:R-:W-:Y:S01]  /*68db0*/  HMMA.16816.F32 R4, R12, R24, R4 ;  /* 0x000000180c04723c */ /* 0x000fe20000001804 */
[----:B--2---:R3:W-:Y:S01]  /*68dc0*/  STL.64 [R1+0x2098], R10 ;  /* 0x0020980a01007387 */ /* 0x0047e20000100a00 */
[----:B------:R0:W-:Y:S01]  /*68dd0*/  STL.64 [R1+0x2090], R8 ;  /* 0x0020900801007387 */ /* 0x0001e20000100a00 */
[----:B---3--:R-:W-:-:S02]  /*68de0*/  MOV R10, R28 ;  /* 0x0000001c000a7202 */ /* 0x008fc40000000f00 */
[----:B0-----:R-:W2:Y:S01]  /*68df0*/  LDL.LU R8, [R1+0x340] ;  /* 0x0003400001087983 */ /* 0x001ea20000300800 */
[----:B------:R-:W2:Y:S02]  /*68e00*/  LDL.LU R9, [R1+0x344] ;  /* 0x0003440001097983 */ /* 0x000ea40000300800 */
[----:B------:R-:W3:Y:S02]  /*68e10*/  LDL.LU R28, [R1+0x20e8] ;  /* 0x0020e800011c7983 */ /* 0x000ee40000300800 */
[----:B------:R-:W2:Y:S02]  /*68e20*/  LDL.LU R11, [R1+0x34c] ;  /* 0x00034c00010b7983 */ /* 0x000ea40000300800 */
[----:B--2---:R-:W-:Y:S01]  /*68e30*/  STL.64 [R1+0x20b0], R10 ;  /* 0x0020b00a01007387 */ /* 0x004fe20000100a00 */
[----:B------:R0:W-:Y:S03]  /*68e40*/  STL.64 [R1+0x20a8], R8 ;  /* 0x0020a80801007387 */ /* 0x0001e60000100a00 */
[----:B0-----:R-:W2:Y:S01]  /*68e50*/  LDL.LU R8, [R1+0x350] ;  /* 0x0003500001087983 */ /* 0x001ea20000300800 */
[----:B------:R-:W2:Y:S02]  /*68e60*/  LDL.LU R9, [R1+0x354] ;  /* 0x0003540001097983 */ /* 0x000ea40000300800 */
[----:B------:R-:W2:Y:S04]  /*68e70*/  LDL.LU R10, [R1+0x358] ;  /* 0x00035800010a7983 */ /* 0x000ea80000300800 */
[----:B------:R0:W-:Y:S02]  /*68e80*/  STL.64 [R1+0x90], R4 ;  /* 0x0000900401007387 */ /* 0x0001e40000100a00 */
[----:B0-----:R-:W2:Y:S01]  /*68e90*/  LDL.LU.64 R4, [R1+0x20e0] ;  /* 0x0020e00001047983 */ /* 0x001ea20000300a00 */
[----:B------:R-:W-:Y:S01]  /*68ea0*/  MOV R29, R6 ;  /* 0x00000006001d7202 */ /* 0x000fe20000000f00 */
[----:B------:R-:W-:-:S02]  /*68eb0*/  IMAD.MOV.U32 R3, RZ, RZ, R7 ;  /* 0x000000ffff037224 */ /* 0x000fc400078e0007 */
[----:B---3--:R-:W-:-:S03]  /*68ec0*/  IMAD.MOV.U32 R11, RZ, RZ, R28 ;  /* 0x000000ffff0b7224 */ /* 0x008fc600078e001c */
[----:B------:R-:W-:Y:S01]  /*68ed0*/  STL [R1+0x1db4], R3 ;  /* 0x001db40301007387 */ /* 0x000fe20000100800 */
[----:B------:R-:W-:Y:S01]  /*68ee0*/  STL [R1+0x1db0], R29 ;  /* 0x001db01d01007387 */ /* 0x000fe20000100800 */
[C---:B--2---:R-:W-:Y:S02]  /*68ef0*/  HMMA.16816.F32 R4, R12.reuse, R4, R20 ;  /* 0x000000040c04723c */ /* 0x044fe40000001814 */
[----:B------:R-:W2:Y:S11]  /*68f00*/  LDL.LU.64 R22, [R1+0x20d8] ;  /* 0x0020d80001167983 */ /* 0x000eb60000300a00 */
[----:B------:R-:W-:Y:S10]  /*68f10*/  @!UPT UIADD3 URZ, URZ, URZ, URZ ;  /* 0x0000003f3f3ff290 */ /* 0x000ff4000fffe03f */
[----:B------:R-:W-:Y:S01]  /*68f20*/  STL.64 [R1+0x80], R4 ;  /* 0x0000800401007387 */ /* 0x000fe20000100a00 */
[----:B------:R0:W-:Y:S01]  /*68f30*/  STL [R1+0x88], R6 ;  /* 0x0000880601007387 */ /* 0x0001e20000100800 */
[----:B------:R-:W-:Y:S02]  /*68f40*/  MOV R28, R7 ;  /* 0x00000007001c7202 */ /* 0x000fe40000000f00 */
[----:B0-----:R-:W3:Y:S01]  /*68f50*/  LDL.LU.64 R6, [R1+0x20d0] ;  /* 0x0020d00001067983 */ /* 0x001ee20000300a00 */
[----:B------:R-:W2:Y:S02]  /*68f60*/  LDL.LU.64 R4, [R1+0x20c8] ;  /* 0x0020c80001047983 */ /* 0x000ea40000300a00 */
[----:B------:R-:W-:Y:S01]  /*68f70*/  STL [R1+0x1f28], R28 ;  /* 0x001f281c01007387 */ /* 0x000fe20000100800 */
[----:B--2---:R-:W-:Y:S01]  /*68f80*/  HMMA.16816.F32 R12, R12, R4, R16 ;  /* 0x000000040c0c723c */ /* 0x004fe20000001810 */
[----:B------:R-:W2:Y:S01]  /*68f90*/  LDL.LU.64 R18, [R1+0x20c0] ;  /* 0x0020c00001127983 */ /* 0x000ea20000300a00 */
[----:B------:R-:W2:Y:S02]  /*68fa0*/  LDL.LU.64 R16, [R1+0x20b8] ;  /* 0x0020b80001107983 */ /* 0x000ea40000300a00 */
[----:B------:R-:W-:Y:S01]  /*68fb0*/  IMAD.MOV.U32 R2, RZ, RZ, R22 ;  /* 0x000000ffff027224 */ /* 0x000fe200078e0016 */
[----:B------:R-:W-:Y:S11]  /*68fc0*/  MOV R0, R23 ;  /* 0x0000001700007202 */ /* 0x000ff60000000f00 */
[----:B------:R-:W-:Y:S07]  /*68fd0*/  @!UPT UIADD3 URZ, URZ, URZ, URZ ;  /* 0x0000003f3f3ff290 */ /* 0x000fee000fffe03f */
[----:B------:R-:W-:Y:S01]  /*68fe0*/  STL.64 [R1+0x70], R12 ;  /* 0x0000700c01007387 */ /* 0x000fe20000100a00 */
[----:B------:R0:W-:Y:S03]  /*68ff0*/  STL.64 [R1+0x78], R14 ;  /* 0x0000780e01007387 */ /* 0x0001e60000100a00 */
[----:B0-----:R-:W3:Y:S04]  /*69000*/  LDL R14, [R1+0x8] ;  /* 0x00000800010e7983 */ /* 0x001ee80000100800 */
[----:B------:R-:W3:Y:S01]  /*69010*/  LDL R15, [R1+0xc] ;  /* 0x00000c00010f7983 */ /* 0x000ee20000100800 */
        /* <DEDUP_REMOVED lines=23> */
[----:B------:R-:W-:Y:S11]  /*69190*/  MOV R5, R23 ;  /* 0x0000001700057202 */ /* 0x000ff60000000f00 */
[----:B------:R-:W-:Y:S11]  /*691a0*/  @!UPT UIADD3 URZ, URZ, URZ, URZ ;  /* 0x0000003f3f3ff290 */ /* 0x000ff6000fffe03f */
[----:B------:R0:W-:Y:S01]  /*691b0*/  STL.64 [R1+0x8b0], R8 ;  /* 0x0008b00801007387 */ /* 0x0001e20000100a00 */
[----:B------:R1:W-:Y:S02]  /*691c0*/  STL.64 [R1+0x8b8], R10 ;  /* 0x0008b80a01007387 */ /* 0x0003e40000100a00 */
[----:B0-----:R-:W-:Y:S01]  /*691d0*/  IMAD.MOV.U32 R8, RZ, RZ, R22 ;  /* 0x000000ffff087224 */ /* 0x001fe200078e0016 */
[----:B-1----:R-:W2:Y:S01]  /*691e0*/  LDL.LU.64 R10, [R1+0x2068] ;  /* 0x00206800010a7983 */ /* 0x002ea20000300a00 */
[----:B------:R-:W2:Y:S02]  /*691f0*/  LDL.LU.64 R22, [R1+0x2060] ;  /* 0x0020600001167983 */ /* 0x000ea40000300a00 */
        /* <DEDUP_REMOVED lines=8> */
[----:B------:R-:W-:Y:S02]  /*69280*/  STL.64 [R1+0x1fc0], R10 ;  /* 0x001fc00a01007387 */ /* 0x000fe40000100a00 */
[----:B----4-:R-:W-:Y:S01]  /*69290*/  IMAD.MOV.U32 R4, RZ, RZ, R26 ;  /* 0x000000ffff047224 */ /* 0x010fe200078e001a */
[----:B------:R-:W-:Y:S01]  /*692a0*/  MOV R3, R27 ;  /* 0x0000001b00037202 */ /* 0x000fe20000000f00 */
[C---:B--2---:R-:W-:Y:S11]  /*692b0*/  HMMA.16816.F32 R20, R16.reuse, R26, R20 ;  /* 0x0000001a1014723c */ /* 0x044ff60000001814 */
[----:B------:R-:W-:Y:S11]  /*692c0*/  @!UPT UIADD3 URZ, URZ, URZ, URZ ;  /* 0x0000003f3f3ff290 */ /* 0x000ff6000fffe03f */
[----:B------:R-:W-:Y:S01]  /*692d0*/  @!UPT UIADD3 URZ, URZ, URZ, URZ ;  /* 0x0000003f3f3ff290 */ /* 0x000fe2000fffe03f */
[----:B------:R-:W-:Y:S01]  /*692e0*/  STL.64 [R1+0x8d0], R20 ;  /* 0x0008d01401007387 */ /* 0x000fe20000100a00 */
[----:B------:R0:W-:Y:S03]  /*692f0*/  STL.64 [R1+0x8d8], R22 ;  /* 0x0008d81601007387 */ /* 0x0001e60000100a00 */
[----:B0-----:R-:W3:Y:S01]  /*69300*/  LDL.LU.64 R22, [R1+0x2040] ;  /* 0x0020400001167983 */ /* 0x001ee20000300a00 */
[----:B------:R-:W3:Y:S02]  /*69310*/  LDL.LU.64 R20, [R1+0x2038] ;  /* 0x0020380001147983 */ /* 0x000ee40000300a00 */
[----:B------:R-:W2:Y:S02]  /*69320*/  LDL.LU.64 R26, [R1+0x2030] ;  /* 0x00203000011a7983 */ /* 0x000ea40000300a00 */
[----:B------:R-:W2:Y:S01]  /*69330*/  LDL.LU.64 R24, [R1+0x2028] ;  /* 0x0020280001187983 */ /* 0x000ea20000300a00 */
[C---:B---3--:R-:W-:Y:S01]  /*69340*/  HMMA.16816.F32 R12, R16.reuse, R14, R20 ;  /* 0x0000000e100c723c */ /* 0x048fe20000001814 */
[----:B------:R-:W3:Y:S01]  /*69350*/  LDL.LU.64 R22, [R1+0x2020] ;  /* 0x0020200001167983 */ /* 0x000ee20000300a00 */
[----:B------:R-:W3:Y:S11]  /*69360*/  LDL.LU.64 R20, [R1+0x2018] ;  /* 0x0020180001147983 */ /* 0x000ef60000300a00 */
[----:B------:R-:W-:Y:S10]  /*69370*/  @!UPT UIADD3 URZ, URZ, URZ, URZ ;  /* 0x0000003f3f3ff290 */ /* 0x000ff4000fffe03f */
[----:B------:R-:W-:Y:S01]  /*69380*/  STL.64 [R1+0x8e0], R12 ;  /* 0x0008e00c01007387 */ /* 0x000fe20000100a00 */
[----:B------:R2:W-:Y:S02]  /*69390*/  STL.64 [R1+0x8e8], R14 ;  /* 0x0008e80e01007387 */ /* 0x0005e40000100a00 */
[----:B--2---:R-:W-:Y:S01]  /*693a0*/  HMMA.16816.F32 R12, R16, R6, R24 ;  /* 0x00000006100c723c */ /* 0x004fe20000001818 */
[----:B------:R-:W-:Y:S01]  /*693b0*/  STL.64 [R1+0x1f88], R6 ;  /* 0x001f880601007387 */ /* 0x000fe20000100a00 */
[----:B------:R-:W2:Y:S11]  /*693c0*/  LDL.LU R16, [R1+0x1d0] ;  /* 0x0001d00001107983 */ /* 0x000eb60000300800 */
[----:B------:R-:W-:Y:S10]  /*693d0*/  @!UPT UIADD3 URZ, URZ, URZ, URZ ;  /* 0x0000003f3f3ff290 */ /* 0x000ff4000fffe03f */
[----:B------:R-:W-:Y:S01]  /*693e0*/  STL.64 [R1+0x8f0], R12 ;  /* 0x0008f00c01007387 */ /* 0x000fe20000100a00 */
[----:B------:R-:W-:Y:S02]  /*693f0*/  STL.64 [R1+0x8f8], R14 ;  /* 0x0008f80e01007387 */ /* 0x000fe40000100a00 */
[----:B------:R-:W2:Y:S02]  /*69400*/  LDL.LU R17, [R1+0x1d4] ;  /* 0x0001d40001117983 */ /* 0x000ea40000300800 */
[----:B------:R-:W4:Y:S01]  /*69410*/  LDL.LU R18, [R1+0x1d8] ;  /* 0x0001d80001127983 */ /* 0x000f220000300800 */
[----:B------:R-:W4:Y:S04]  /*69420*/  LDL.LU R19, [R1+0x1dc] ;  /* 0x0001dc0001137983 */ /* 0x000f280000300800 */
        /* <DEDUP_REMOVED lines=10> */
[----:B------:R-:W-:Y:S01]  /*694d0*/  IMAD.MOV.U32 R10, RZ, RZ, R8 ;  /* 0x000000ffff0a7224 */ /* 0x000fe200078e0008 */
[----:B------:R-:W-:Y:S01]  /*694e0*/  MOV R11, R5 ;  /* 0x00000005000b7202 */ /* 0x000fe20000000f00 */
[----:B--2---:R-:W-:Y:S01]  /*694f0*/  STL.64 [R1+0x1f98], R26 ;  /* 0x001f981a01007387 */ /* 0x004fe20000100a00 */
[----:B------:R0:W-:Y:S03]  /*69500*/  STL.64 [R1+0x1f90], R24 ;  /* 0x001f901801007387 */ /* 0x0001e60000100a00 */
[----:B0-----:R-:W2:Y:S01]  /*69510*/  LDL.LU R24, [R1+0x1e0] ;  /* 0x0001e00001187983 */ /* 0x001ea20000300800 */
[----:B------:R-:W2:Y:S02]  /*69520*/  LDL.LU R25, [R1+0x1e4] ;  /* 0x0001e40001197983 */ /* 0x000ea40000300800 */
[----:B------:R-:W2:Y:S02]  /*69530*/  LDL.LU R26, [R1+0x1e8] ;  /* 0x0001e800011a7983 */ /* 0x000ea40000300800 */
[----:B------:R-:W2:Y:S01]  /*69540*/  LDL.LU R27, [R1+0x1ec] ;  /* 0x0001ec00011b7983 */ /* 0x000ea20000300800 */
[----:B------:R0:W-:Y:S01]  /*69550*/  STL.64 [R1+0x1fd8], R10 ;  /* 0x001fd80a01007387 */ /* 0x0001e20000100a00 */
[----:B------:R-:W2:Y:S02]  /*69560*/  LDL.LU R8, [R1+0x220] ;  /* 0x0002200001087983 */ /* 0x000ea40000300800 */
[----:B------:R-:W2:Y:S01]  /*69570*/  LDL.LU R9, [R1+0x224] ;  /* 0x0002240001097983 */ /* 0x000ea20000300800 */
[----:B0-----:R-:W2:Y:S01]  /*69580*/  LDL.LU R10, [R1+0x228] ;  /* 0x00022800010a7983 */ /* 0x001ea20000300800 */
[----:B------:R-:W2:Y:S03]  /*69590*/  LDL.LU R11, [R1+0x22c] ;  /* 0x00022c00010b7983 */ /* 0x000ea60000300800 */
[----:B--2---:R0:W-:Y:S01]  /*695a0*/  STL.64 [R1+0x1fe8], R10 ;  /* 0x001fe80a01007387 */ /* 0x0041e20000100a00 */
[----:B------:R-:W-:Y:S03]  /*695b0*/  STL.64 [R1+0x1fe0], R8 ;  /* 0x001fe00801007387 */ /* 0x000fe60000100a00 */
[----:B0-----:R-:W2:Y:S04]  /*695c0*/  LDL.64 R10, [R1+0x58] ;  /* 0x00005800010a7983 */ /* 0x001ea80000100a00 */
[----:B--2---:R-:W-:Y:S01]  /*695d0*/  STL.64 [R1+0x2000], R10 ;  /* 0x0020000a01007387 */ /* 0x004fe20000100a00 */
[----:B------:R0:W-:Y:S02]  /*695e0*/  STL.64 [R1+0x1fa8], R26 ;  /* 0x001fa81a01007387 */ /* 0x0001e40000100a00 */
[----:B------:R1:W-:Y:S02]  /*695f0*/  STL.64 [R1+0x1fa0], R24 ;  /* 0x001fa01801007387 */ /* 0x0003e40000100a00 */
[----:B0-----:R-:W-:Y:S01]  /*69600*/  IMAD.MOV.U32 R26, RZ, RZ, R4 ;  /* 0x000000ffff1a7224 */ /* 0x001fe200078e0004 */
[----:B------:R-:W-:-:S05]  /*69610*/  MOV R27, R3 ;  /* 0x00000003001b7202 */ /* 0x000fca0000000f00 */
[----:B------:R0:W-:Y:S01]  /*69620*/  STL.64 [R1+0x1fb8], R26 ;  /* 0x001fb81a01007387 */ /* 0x0001e20000100a00 */
[----:B-1----:R-:W2:Y:S02]  /*69630*/  LDL.LU R24, [R1+0x200] ;  /* 0x0002000001187983 */ /* 0x002ea40000300800 */
[----:B------:R-:W2:Y:S01]  /*69640*/  LDL.LU R25, [R1+0x204] ;  /* 0x0002040001197983 */ /* 0x000ea20000300800 */
[----:B0-----:R-:W2:Y:S01]  /*69650*/  LDL.LU R26, [R1+0x208] ;  /* 0x00020800011a7983 */ /* 0x001ea20000300800 */
[----:B------:R-:W2:Y:S03]  /*69660*/  LDL.LU R27, [R1+0x20c] ;  /* 0x00020c00011b7983 */ /* 0x000ea60000300800 */
        /* <DEDUP_REMOVED lines=12> */
[----:B------:R-:W-:Y:S01]  /*69730*/  IMAD.MOV.U32 R10, RZ, RZ, R2 ;  /* 0x000000ffff0a7224 */ /* 0x000fe200078e0002 */
[----:B------:R-:W-:Y:S01]  /*69740*/  MOV R11, R0 ;  /* 0x00000000000b7202 */ /* 0x000fe20000000f00 */
[----:B--2---:R-:W-:Y:S01]  /*69750*/  STL.64 [R1+0x2010], R26 ;  /* 0x0020101a01007387 */ /* 0x004fe20000100a00 */
[----:B------:R0:W-:Y:S03]  /*69760*/  STL.64 [R1+0x2008], R24 ;  /* 0x0020081801007387 */ /* 0x0001e60000100a00 */
[----:B0-----:R-:W3:Y:S01]  /*69770*/  LDL.LU R24, [R1+0x240] ;  /* 0x0002400001187983 */ /* 0x001ee20000300800 */
[----:B------:R-:W3:Y:S02]  /*69780*/  LDL.LU R25, [R1+0x244] ;  /* 0x0002440001197983 */ /* 0x000ee40000300800 */
[----:B------:R-:W3:Y:S02]  /*69790*/  LDL.LU R26, [R1+0x248] ;  /* 0x00024800011a7983 */ /* 0x000ee40000300800 */
[----:B------:R-:W3:Y:S01]  /*697a0*/  LDL.LU R27, [R1+0x24c] ;  /* 0x00024c00011b7983 */ /* 0x000ee20000300800 */
[----:B------:R-:W2:Y:S01]  /*697b0*/  LDL.64 R6, [R1+0x8] ;  /* 0x0000080001067983 */ /* 0x000ea20000100a00 */
[C---:B---3--:R-:W-:Y:S03]  /*697c0*/  HMMA.16816.F32 R8, R20.reuse, R10, R24 ;  /* 0x0000000a1408723c */ /* 0x048fe60000001818 */
[----:B--2---:R0:W-:Y:S01]  /*697d0*/  STL.64 [R1+0x1fb0], R6 ;  /* 0x001fb00601007387 */ /* 0x0041e20000100a00 */
[----:B------:R-:W2:Y:S02]  /*697e0*/  LDL.LU R4, [R1+0x1f0] ;  /* 0x0001f00001047983 */ /* 0x000ea40000300800 */
[----:B------:R-:W2:Y:S01]  /*697f0*/  LDL.LU R5, [R1+0x1f4] ;  /* 0x0001f40001057983 */ /* 0x000ea20000300800 */
[----:B0-----:R-:W2:Y:S01]  /*69800*/  LDL.LU R6, [R1+0x1f8] ;  /* 0x0001f80001067983 */ /* 0x001ea20000300800 */
[----:B------:R-:W2:Y:S02]  /*69810*/  LDL.LU R7, [R1+0x1fc] ;  /* 0x0001fc0001077983 */ /* 0x000ea40000300800 */
[----:B------:R-:W3:Y:S02]  /*69820*/  LDL.LU R12, [R1+0x130] ;  /* 0x00013000010c7983 */ /* 0x000ee40000300800 */
[----:B------:R-:W3:Y:S01]  /*69830*/  LDL.LU R13, [R1+0x134] ;  /* 0x00013400010d7983 */ /* 0x000ee20000300800 */
[----:B------:R-:W3:Y:S01]  /*69840*/  LDL.LU R14, [R1+0x138] ;  /* 0x00013800010e7983 */ /* 0x000ee20000300800 */
[----:B------:R-:W3:Y:S02]  /*69850*/  LDL.LU R15, [R1+0x13c] ;  /* 0x00013c00010f7983 */ /* 0x000ee40000300800 */
[----:B----4-:R0:W-:Y:S02]  /*69860*/  STL.64 [R1+0x1f48], R18 ;  /* 0x001f481201007387 */ /* 0x0101e40000100a00 */
[----:B------:R-:W-:Y:S01]  /*69870*/  STL.64 [R1+0x1f40], R16 ;  /* 0x001f401001007387 */ /* 0x000fe20000100a00 */
[----:B0-----:R-:W4:Y:S01]  /*69880*/  LDL.64 R18, [R1+0x48] ;  /* 0x0000480001127983 */ /* 0x001f220000100a00 */
[----:B------:R-:W2:Y:S02]  /*69890*/  LDL.LU.64 R26, [R1+0x2010] ;  /* 0x00201000011a7983 */ /* 0x000ea40000300a00 */
[----:B------:R-:W2:Y:S02]  /*698a0*/  LDL.LU.64 R24, [R1+0x2008] ;  /* 0x0020080001187983 */ /* 0x000ea40000300a00 */
[----:B------:R-:W-:Y:S01]  /*698b0*/  STL.64 [R1+0x810], R8 ;  /* 0x0008100801007387 */ /* 0x000fe20000100a00 */
[----:B------:R0:W-:Y:S04]  /*698c0*/  STL.64 [R1+0x818], R10 ;  /* 0x0008180a01007387 */ /* 0x0001e80000100a00 */
        /* <DEDUP_REMOVED lines=11> */
[----:B----4-:R-:W-:Y:S11]  /*69980*/  HMMA.16816.F32 R8, R20, R18, R8 ;  /* 0x000000121408723c */ /* 0x010ff60000001808 */
[----:B------:R-:W-:Y:S11]  /*69990*/  @!UPT UIADD3 URZ, URZ, URZ, URZ ;  /* 0x0000003f3f3ff290 */ /* 0x000ff6000fffe03f */
[----:B------:R-:W-:Y:S01]  /*699a0*/  @!UPT UIADD3 URZ, URZ, URZ, URZ ;  /* 0x0000003f3f3ff290 */ /* 0x000fe2000fffe03f */
[----:B------:R-:W-:Y:S01]  /*699b0*/  STL.64 [R1+0x830], R8 ;  /* 0x0008300801007387 */ /* 0x000fe20000100a00 */
[----:B------:R0:W-:Y:S03]  /*699c0*/  STL.64 [R1+0x838], R10 ;  /* 0x0008380a01007387 */ /* 0x0001e60000100a00 */
[----:B0-----:R-:W2:Y:S01]  /*699d0*/  LDL.LU.64 R10, [R1+0x1fd8] ;  /* 0x001fd800010a7983 */ /* 0x001ea20000300a00 */
[----:B------:R0:W-:Y:S02]  /*699e0*/  STL.64 [R1+0x1f58], R18 ;  /* 0x001f581201007387 */ /* 0x0001e40000100a00 */
[----:B0-----:R-:W-:Y:S01]  /*699f0*/  IMAD.MOV.U32 R18, RZ, RZ, R2 ;  /* 0x000000ffff127224 */ /* 0x001fe200078e0002 */
[----:B------:R-:W-:-:S05]  /*69a00*/  MOV R19, R0 ;  /* 0x0000000000137202 */ /* 0x000fca0000000f00 */
[----:B------:R0:W-:Y:S04]  /*69a10*/  STL.64 [R1+0x1f70], R18 ;  /* 0x001f701201007387 */ /* 0x0001e80000100a00 */
[----:B0-----:R-:W3:Y:S01]  /*69a20*/  LDL.64 R18, [R1+0x68] ;  /* 0x0000680001127983 */ /* 0x001ee20000100a00 */
[C---:B--2---:R-:W-:Y:S03]  /*69a30*/  HMMA.16816.F32 R8, R20.reuse, R10, R24 ;  /* 0x0000000a1408723c */ /* 0x044fe60000001818 */
[----:B------:R-:W2:Y:S01]  /*69a40*/  LDL.LU.64 R26, [R1+0x1fd0] ;  /* 0x001fd000011a7983 */ /* 0x000ea20000300a00 */
[----:B------:R-:W2:Y:S11]  /*69a50*/  LDL.LU.64 R24, [R1+0x1fc8] ;  /* 0x001fc80001187983 */ /* 0x000eb60000300a00 */
[----:B------:R-:W-:Y:S08]  /*69a60*/  @!UPT UIADD3 URZ, URZ, URZ, URZ ;  /* 0x0000003f3f3ff290 */ /* 0x000ff0000fffe03f */
        /* <DEDUP_REMOVED lines=20> */
[----:B------:R-:W2:Y:S01]  /*69bb0*/  LDL.LU R11, [R1+0x12c] ;  /* 0x00012c00010b7983 */ /* 0x000ea20000300800 */
[----:B------:R-:W3:Y:S11]  /*69bc0*/  LDL.LU.64 R6, [R1+0x1fb0] ;  /* 0x001fb00001067983 */ /* 0x000ef60000300a00 */
[----:B------:R-:W-:Y:S02]  /*69bd0*/  STL.64 [R1+0x860], R24 ;  /* 0x0008601801007387 */ /* 0x000fe40000100a00 */
[----:B------:R0:W-:Y:S02]  /*69be0*/  STL.64 [R1+0x868], R26 ;  /* 0x0008681a01007387 */ /* 0x0001e40000100a00 */
[----:B0-----:R-:W3:Y:S01]  /*69bf0*/  LDL.LU.64 R26, [R1+0x1fa8] ;  /* 0x001fa800011a7983 */ /* 0x001ee20000300a00 */
[----:B------:R-:W3:Y:S02]  /*69c00*/  LDL.LU.64 R24, [R1+0x1fa0] ;  /* 0x001fa00001187983 */ /* 0x000ee40000300a00 */
        /* <DEDUP_REMOVED lines=11> */
[----:B------:R-:W3:Y:S11]  /*69cc0*/  LDL.LU.64 R24, [R1+0x1f78] ;  /* 0x001f780001187983 */ /* 0x000ef60000300a00 */
[----:B------:R-:W-:Y:S10]  /*69cd0*/  @!UPT UIADD3 URZ, URZ, URZ, URZ ;  /* 0x0000003f3f3ff290 */ /* 0x000ff4000fffe03f */
[----:B------:R-:W-:Y:S01]  /*69ce0*/  STL.64 [R1+0x880], R20 ;  /* 0x0008801401007387 */ /* 0x000fe20000100a00 */
[----:B------:R0:W-:Y:S03]  /*69cf0*/  STL.64 [R1+0x888], R22 ;  /* 0x0008881601007387 */ /* 0x0001e60000100a00 */
[----:B0-----:R-:W4:Y:S01]  /*69d00*/  LDL.64 R22, [R1+0x38] ;  /* 0x0000380001167983 */ /* 0x001f220000100a00 */
        /* <DEDUP_REMOVED lines=8> */
[----:B--2---:R-:W-:Y:S02]  /*69d90*/  HMMA.16816.F32 R16, R24, R18, R8 ;  /* 0x000000121810723c */ /* 0x004fe40000001808 */
[----:B------:R-:W2:Y:S01]  /*69da0*/  LDL.LU.64 R10, [R1+0x1f68] ;  /* 0x001f6800010a7983 */ /* 0x000ea20000300a00 */
[----:B------:R-:W2:Y:S11]  /*69db0*/  LDL.LU.64 R8, [R1+0x1f60] ;  /* 0x001f600001087983 */ /* 0x000eb60000300a00 */
[----:B------:R-:W-:Y:S09]  /*69dc0*/  @!UPT UIADD3 URZ, URZ, URZ, URZ ;  /* 0x0000003f3f3ff290 */ /* 0x000ff2000fffe03f */
[----:B------:R-:W-:Y:S01]  /*69dd0*/  STL.64 [R1+0x4d0], R16 ;  /* 0x0004d01001007387 */ /* 0x000fe20000100a00 */
[----:B------:R0:W-:Y:S03]  /*69de0*/  STL.64 [R1+0x4d8], R18 ;  /* 0x0004d81201007387 */ /* 0x0001e60000100a00 */
[----:B0-----:R-:W2:Y:S04]  /*69df0*/  LDL.LU.64 R18, [R1+0x1f58] ;  /* 0x001f580001127983 */ /* 0x001ea80000300a00 */
[----:B------:R-:W0:Y:S04]  /*69e00*/  S2R R2, SR_TID.X ;  /* 0x0000000000027919 */ /* 0x000e280000002100 */
[----:B------:R-:W1:Y:S01]  /*69e10*/  S2R R29, SR_TID.X ;  /* 0x00000000001d7919 */ /* 0x000e620000002100 */
[----:B0-----:R-:W-:-:S02]  /*69e20*/  LOP3.LUT R3, R2, 0x7, RZ, 0xc0, !PT ;  /* 0x0000000702037812 */ /* 0x001fc400078ec0ff */
[----:B-1----:R-:W-:-:S03]  /*69e30*/  SHF.L.U32 R29, R29, 0x8, RZ ;  /* 0x000000081d1d7819 */ /* 0x002fc600000006ff */
[----:B------:R-:W-:-:S05]  /*69e40*/  IMAD.SHL.U32 R3, R3, 0x10, RZ ;  /* 0x0000001003037824 */ /* 0x000fca00078e00ff */
[----:B------:R-:W-:-:S04]  /*69e50*/  LOP3.LUT R29, R3, 0xf00, R29, 0xf8, !PT ;  /* 0x00000f00031d7812 */ /* 0x000fc800078ef81d */
[----:B------:R-:W-:Y:S01]  /*69e60*/  LOP3.LUT R29, R29, 0x10, R2, 0x78, !PT ;  /* 0x000000101d1d7812 */ /* 0x000fe200078e7802 */
[C---:B--2---:R-:W-:Y:S01]  /*69e70*/  HMMA.16816.F32 R8, R24.reuse, R18, R8 ;  /* 0x000000121808723c */ /* 0x044fe20000001808 */
[----:B------:R-:W-:Y:S01]  /*69e80*/  IMAD.MOV.U32 R2, RZ, RZ, R18 ;  /* 0x000000ffff027224 */ /* 0x000fe200078e0012 */
[----:B------:R-:W-:Y:S11]  /*69e90*/  MOV R5, R19 ;  /* 0x0000001300057202 */ /* 0x000ff60000000f00 */
[----:B------:R-:W-:Y:S10]  /*69ea0*/  @!UPT UIADD3 URZ, URZ, URZ, URZ ;  /* 0x0000003f3f3ff290 */ /* 0x000ff4000fffe03f */
[----:B------:R-:W-:Y:S01]  /*69eb0*/  STL.64 [R1+0x4e0], R8 ;  /* 0x0004e00801007387 */ /* 0x000fe20000100a00 */
[----:B------:R0:W-:Y:S03]  /*69ec0*/  STL.64 [R1+0x4e8], R10 ;  /* 0x0004e80a01007387 */ /* 0x0001e60000100a00 */
[----:B0-----:R-:W2:Y:S01]  /*69ed0*/  LDL.LU.64 R10, [R1+0x1f50] ;  /* 0x001f5000010a7983 */ /* 0x001ea20000300a00 */
        /* <DEDUP_REMOVED lines=8> */
[----:B------:R-:W2:Y:S01]  /*69f60*/  LDL.LU.64 R16, [R1+0x1f30] ;  /* 0x001f300001107983 */ /* 0x000ea20000300a00 */
[----:B------:R-:W-:Y:S01]  /*69f70*/  LOP3.LUT R29, R29, 0x60, RZ, 0x3c, !PT ;  /* 0x000000601d1d7812 */ /* 0x000fe200078e3cff */
[----:B------:R-:W-:Y:S01]  /*69f80*/  IMAD.MOV.U32 R15, RZ, RZ, R22 ;  /* 0x000000ffff0f7224 */ /* 0x000fe200078e0016 */
[----:B------:R-:W-:-:S03]  /*69f90*/  MOV R14, R23 ;  /* 0x00000017000e7202 */ /* 0x000fc60000000f00 */
[----:B------:R-:W0:Y:S04]  /*69fa0*/  LDSM.16.M88.4 R20, [R29+0x43080] ;  /* 0x043080001d14783b */ /* 0x000e280000000200 */
[----:B0-----:R0:W-:Y:S01]  /*69fb0*/  STL.64 [R1+0x1f18], R22 ;  /* 0x001f181601007387 */ /* 0x0011e20000100a00 */
[----:B------:R-:W-:Y:S03]  /*69fc0*/  STL.64 [R1+0x1f10], R20 ;  /* 0x001f101401007387 */ /* 0x000fe60000100a00 */
[----:B0-----:R-:W3:Y:S01]  /*69fd0*/  LDL.64 R22, [R1+0x18] ;  /* 0x0000180001167983 */ /* 0x001ee20000100a00 */
[----:B--2---:R-:W-:Y:S11]  /*69fe0*/  HMMA.16816.F32 R16, R24, R10, R16 ;  /* 0x0000000a1810723c */ /* 0x004ff60000001810 */
[----:B------:R-:W-:Y:S11]  /*69ff0*/  @!UPT UIADD3 URZ, URZ, URZ, URZ ;  /* 0x0000003f3f3ff290 */ /* 0x000ff6000fffe03f */
[----:B------:R-:W-:Y:S01]  /*6a000*/  @!UPT UIADD3 URZ, URZ, URZ, URZ ;  /* 0x0000003f3f3ff290 */ /* 0x000fe2000fffe03f */
[----:B------:R-:W-:Y:S01]  /*6a010*/  STL.64 [R1+0x7d0], R16 ;  /* 0x0007d01001007387 */ /* 0x000fe20000100a00 */
[----:B------:R-:W-:Y:S02]  /*6a020*/  STL.64 [R1+0x7d8], R18 ;  /* 0x0007d81201007387 */ /* 0x000fe40000100a00 */
[----:B------:R-:W0:Y:S02]  /*6a030*/  LDSM.16.M88.4 R16, [R29+0x44080] ;  /* 0x044080001d10783b */ /* 0x000e240000000200 */
[----:B0-----:R-:W-:Y:S02]  /*6a040*/  STL.64 [R1+0x1e98], R18 ;  /* 0x001e981201007387 */ /* 0x001fe40000100a00 */
[----:B------:R0:W-:Y:S02]  /*6a050*/  STL.64 [R1+0x1e90], R16 ;  /* 0x001e901001007387 */ /* 0x0001e40000100a00 */
[----:B0-----:R-:W2:Y:S01]  /*6a060*/  LDL.LU R16, [R1+0x430] ;  /* 0x0004300001107983 */ /* 0x001ea20000300800 */
[----:B------:R-:W2:Y:S02]  /*6a070*/  LDL.LU R17, [R1+0x434] ;  /* 0x0004340001117983 */ /* 0x000ea40000300800 */
[----:B------:R-:W4:Y:S02]  /*6a080*/  LDL.LU R18, [R1+0x438] ;  /* 0x0004380001127983 */ /* 0x000f240000300800 */
[----:B------:R-:W4:Y:S01]  /*6a090*/  LDL.LU R19, [R1+0x43c] ;  /* 0x00043c0001137983 */ /* 0x000f220000300800 */
[----:B------:R-:W2:Y:S01]  /*6a0a0*/  LDL.LU R8, [R1+0x410] ;  /* 0x0004100001087983 */ /* 0x000ea20000300800 */
[----:B------:R-:W-:Y:S01]  /*6a0b0*/  IMAD.MOV.U32 R4, RZ, RZ, R10 ;  /* 0x000000ffff047224 */ /* 0x000fe200078e000a */
[----:B------:R-:W-:Y:S01]  /*6a0c0*/  MOV R3, R11 ;  /* 0x0000000b00037202 */ /* 0x000fe20000000f00 */
[----:B------:R-:W3:Y:S01]  /*6a0d0*/  LDL.LU R9, [R1+0x414] ;  /* 0x0004140001097983 */ /* 0x000ee20000300800 */
[----:B------:R-:W3:Y:S01]  /*6a0e0*/  LDL.LU R10, [R1+0x418] ;  /* 0x00041800010a7983 */ /* 0x000ee20000300800 */
[----:B------:R-:W3:Y:S03]  /*6a0f0*/  LDL.LU R11, [R1+0x41c] ;  /* 0x00041c00010b7983 */ /* 0x000ee60000300800 */
[----:B----4-:R0:W-:Y:S01]  /*6a100*/  STL.64 [R1+0x1ea8], R18 ;  /* 0x001ea81201007387 */ /* 0x0101e20000100a00 */
[----:B--2---:R1:W-:Y:S02]  /*6a110*/  STL.64 [R1+0x1ea0], R16 ;  /* 0x001ea01001007387 */ /* 0x0043e40000100a00 */
[----:B0-----:R-:W-:Y:S01]  /*6a120*/  IMAD.MOV.U32 R18, RZ, RZ, R4 ;  /* 0x000000ffff127224 */ /* 0x001fe200078e0004 */
[----:B------:R-:W-:-:S05]  /*6a130*/  MOV R19, R3 ;  /* 0x0000000300137202 */ /* 0x000fca0000000f00 */
[----:B------:R0:W-:Y:S01]  /*6a140*/  STL.64 [R1+0x1eb8], R18 ;  /* 0x001eb81201007387 */ /* 0x0001e20000100a00 */
[----:B-1----:R-:W3:Y:S02]  /*6a150*/  LDL.LU R16, [R1+0x2e0] ;  /* 0x0002e00001107983 */ /* 0x002ee40000300800 */
[----:B------:R-:W3:Y:S01]  /*6a160*/  LDL.LU R17, [R1+0x2e4] ;  /* 0x0002e40001117983 */ /* 0x000ee20000300800 */
[----:B0-----:R-:W3:Y:S01]  /*6a170*/  LDL.LU R18, [R1+0x2e8] ;  /* 0x0002e80001127983 */ /* 0x001ee20000300800 */
[----:B------:R-:W3:Y:S02]  /*6a180*/  LDL.LU R19, [R1+0x2ec] ;  /* 0x0002ec0001137983 */ /* 0x000ee40000300800 */
[----:B---3--:R-:W-:Y:S11]  /*6a190*/  HMMA.16816.F32 R16, R24, R22, R16 ;  /* 0x000000161810723c */ /* 0x008ff60000001810 */
[----:B------:R-:W-:Y:S11]  /*6a1a0*/  @!UPT UIADD3 URZ, URZ, URZ, URZ ;  /* 0x0000003f3f3ff290 */ /* 0x000ff6000fffe03f */
[----:B------:R-:W-:Y:S01]  /*6a1b0*/  @!UPT UIADD3 URZ, URZ, URZ, URZ ;  /* 0x0000003f3f3ff290 */ /* 0x000fe2000fffe03f */
[----:B------:R-:W-:Y:S01]  /*6a1c0*/  STL.64 [R1+0x7e0], R16 ;  /* 0x0007e01001007387 */ /* 0x000fe20000100a00 */
[----:B------:R0:W-:Y:S02]  /*6a1d0*/  STL.64 [R1+0x7e8], R18 ;  /* 0x0007e81201007387 */ /* 0x0001e40000100a00 */
[----:B0-----:R-:W-:Y:S01]  /*6a1e0*/  IMAD.MOV.U32 R18, RZ, RZ, R15 ;  /* 0x000000ffff127224 */ /* 0x001fe200078e000f */
[----:B------:R-:W-:-:S05]  /*6a1f0*/  MOV R19, R14 ;  /* 0x0000000e00137202 */ /* 0x000fca0000000f00 */
[----:B------:R0:W-:Y:S01]  /*6a200*/  STL.64 [R1+0x1ed0], R18 ;  /* 0x001ed01201007387 */ /* 0x0001e20000100a00 */
[----:B------:R-:W2:Y:S02]  /*6a210*/  LDL.LU R16, [R1+0x460] ;  /* 0x0004600001107983 */ /* 0x000ea40000300800 */
[----:B------:R-:W2:Y:S01]  /*6a220*/  LDL.LU R17, [R1+0x464] ;  /* 0x0004640001117983 */ /* 0x000ea20000300800 */
[----:B0-----:R-:W3:Y:S01]  /*6a230*/  LDL.LU R18, [R1+0x468] ;  /* 0x0004680001127983 */ /* 0x001ee20000300800 */
[----:B------:R-:W3:Y:S03]  /*6a240*/  LDL.LU R19, [R1+0x46c] ;  /* 0x00046c0001137983 */ /* 0x000ee60000300800 */
[----:B---3--:R0:W-:Y:S01]  /*6a250*/  STL.64 [R1+0x1ee0], R18 ;  /* 0x001ee01201007387 */ /* 0x0081e20000100a00 */
[----:B--2---:R-:W-:Y:S03]  /*6a260*/  STL.64 [R1+0x1ed8], R16 ;  /* 0x001ed81001007387 */ /* 0x004fe60000100a00 */
[----:B0-----:R-:W2:Y:S01]  /*6a270*/  LDL.64 R18, [R1+0x58] ;  /* 0x0000580001127983 */ /* 0x001ea20000100a00 */
[----:B------:R-:W-:Y:S01]  /*6a280*/  IMAD.MOV.U32 R4, RZ, RZ, R22 ;  /* 0x000000ffff047224 */ /* 0x000fe200078e0016 */
[----:B------:R-:W-:-:S02]  /*6a290*/  MOV R3, R23 ;  /* 0x0000001700037202 */ /* 0x000fc40000000f00 */
[----:B--2---:R0:W-:Y:S01]  /*6a2a0*/  STL.64 [R1+0x1ef8], R18 ;  /* 0x001ef81201007387 */ /* 0x0041e20000100a00 */
[----:B------:R-:W2:Y:S02]  /*6a2b0*/  LDL.LU R20, [R1+0x400] ;  /* 0x0004000001147983 */ /* 0x000ea40000300800 */
[----:B------:R-:W2:Y:S02]  /*6a2c0*/  LDL.LU R21, [R1+0x404] ;  /* 0x0004040001157983 */ /* 0x000ea40000300800 */
[----:B------:R-:W2:Y:S01]  /*6a2d0*/  LDL.LU R22, [R1+0x408] ;  /* 0x0004080001167983 */ /* 0x000ea20000300800 */
[----:B------:R-:W2:Y:S01]  /*6a2e0*/  LDL.LU R23, [R1+0x40c] ;  /* 0x00040c0001177983 */ /* 0x000ea20000300800 */
[----:B0-----:R-:W-:Y:S01]  /*6a2f0*/  IMAD.MOV.U32 R18, RZ, RZ, R13 ;  /* 0x000000ffff127224 */ /* 0x001fe200078e000d */
[----:B------:R-:W-:Y:S02]  /*6a300*/  MOV R19, R12 ;  /* 0x0000000c00137202 */ /* 0x000fe40000000f00 */
[----:B------:R-:W0:Y:S04]  /*6a310*/  LDSM.16.M88.4 R12, [R29+0x45080] ;  /* 0x045080001d0c783b */ /* 0x000e280000000200 */
[----:B0-----:R0:W-:Y:S02]  /*6a320*/  STL.64 [R1+0x1e08], R14 ;  /* 0x001e080e01007387 */ /* 0x0011e40000100a00 */
[----:B0-----:R-:W-:Y:S01]  /*6a330*/  IMAD.MOV.U32 R14, RZ, RZ, R28 ;  /* 0x000000ffff0e7224 */ /* 0x001fe200078e001c */
[----:B------:R-:W-:-:S07]  /*6a340*/  MOV R15, R0 ;  /* 0x00000000000f7202 */ /* 0x000fce0000000f00 */
[C---:B------:R-:W-:Y:S01]  /*6a350*/  HMMA.16816.F32 R8, R24.reuse, R14, R8 ;  /* 0x0000000e1808723c */ /* 0x040fe20000001808 */
[----:B------:R0:W-:Y:S01]  /*6a360*/  STL.64 [R1+0x1e00], R12 ;  /* 0x001e000c01007387 */ /* 0x0001e20000100a00 */
[----:B------:R-:W3:Y:S02]  /*6a370*/  LDL.LU R28, [R1+0x1f28] ;  /* 0x001f2800011c7983 */ /* 0x000ee40000300800 */
[----:B------:R-:W4:Y:S02]  /*6a380*/  LDL.LU R0, [R1+0x1f24] ;  /* 0x001f240001007983 */ /* 0x000f240000300800 */
[----:B------:R1:W-:Y:S01]  /*6a390*/  STL.64 [R1+0x1eb0], R14 ;  /* 0x001eb00e01007387 */ /* 0x0003e20000100a00 */
[----:B0-----:R-:W2:Y:S11]  /*6a3a0*/  LDL.LU R12, [R1+0x440] ;  /* 0x00044000010c7983 */ /* 0x001eb60000300800 */
[----:B------:R-:W-:Y:S05]  /*6a3b0*/  @!UPT UIADD3 URZ, URZ, URZ, URZ ;  /* 0x0000003f3f3ff290 */ /* 0x000fea000fffe03f */
[----:B------:R-:W-:Y:S01]  /*6a3c0*/  STL.64 [R1+0x7f0], R8 ;  /* 0x0007f00801007387 */ /* 0x000fe20000100a00 */
[----:B------:R-:W-:Y:S02]  /*6a3d0*/  STL.64 [R1+0x7f8], R10 ;  /* 0x0007f80a01007387 */ /* 0x000fe40000100a00 */
[----:B------:R-:W2:Y:S02]  /*6a3e0*/  LDL.LU R13, [R1+0x444] ;  /* 0x00044400010d7983 */ /* 0x000ea40000300800 */
[----:B-1----:R-:W2:Y:S01]  /*6a3f0*/  LDL.LU R14, [R1+0x448] ;  /* 0x00044800010e7983 */ /* 0x002ea20000300800 */
[----:B------:R-:W2:Y:S04]  /*6a400*/  LDL.LU R15, [R1+0x44c] ;  /* 0x00044c00010f7983 */ /* 0x000ea80000300800 */
[----:B------:R-:W0:Y:S04]  /*6a410*/  LDSM.16.M88.4 R8, [R29+0x46080] ;  /* 0x046080001d08783b */ /* 0x000e280000000200 */
[----:B--2---:R-:W-:Y:S01]  /*6a420*/  STL.64 [R1+0x1ec8], R14 ;  /* 0x001ec80e01007387 */ /* 0x004fe20000100a00 */
[----:B------:R1:W-:Y:S03]  /*6a430*/  STL.64 [R1+0x1ec0], R12 ;  /* 0x001ec00c01007387 */ /* 0x0003e60000100a00 */
[----:B-1----:R-:W2:Y:S01]  /*6a440*/  LDL.LU R12, [R1+0x450] ;  /* 0x00045000010c7983 */ /* 0x002ea20000300800 */
[----:B------:R-:W2:Y:S02]  /*6a450*/  LDL.LU R13, [R1+0x454] ;  /* 0x00045400010d7983 */ /* 0x000ea40000300800 */
        /* <DEDUP_REMOVED lines=8> */
[----:B------:R-:W-:Y:S01]  /*6a4e0*/  HMMA.16816.F32 R24, R24, R6, R20 ;  /* 0x000000061818723c */ /* 0x000fe20000001814 */
[----:B--2---:R-:W-:Y:S01]  /*6a4f0*/  STL.64 [R1+0x1f08], R14 ;  /* 0x001f080e01007387 */ /* 0x004fe20000100a00 */
[----:B------:R1:W-:Y:S03]  /*6a500*/  STL.64 [R1+0x1f00], R12 ;  /* 0x001f000c01007387 */ /* 0x0003e60000100a00 */
[----:B-1----:R-:W2:Y:S01]  /*6a510*/  LDL.LU R12, [R1+0x480] ;  /* 0x00048000010c7983 */ /* 0x002ea20000300800 */
[----:B------:R-:W2:Y:S02]  /*6a520*/  LDL.LU R13, [R1+0x484] ;  /* 0x00048400010d7983 */ /* 0x000ea40000300800 */
[----:B------:R-:W2:Y:S02]  /*6a530*/  LDL.LU R14, [R1+0x488] ;  /* 0x00048800010e7983 */ /* 0x000ea40000300800 */
[----:B------:R-:W2:Y:S01]  /*6a540*/  LDL.LU R15, [R1+0x48c] ;  /* 0x00048c00010f7983 */ /* 0x000ea20000300800 */
[----:B0-----:R0:W-:Y:S01]  /*6a550*/  STL.64 [R1+0x1da8], R10 ;  /* 0x001da80a01007387 */ /* 0x0011e20000100a00 */
[----:B------:R-:W-:Y:S02]  /*6a560*/  STL.64 [R1+0x1da0], R8 ;  /* 0x001da00801007387 */ /* 0x000fe40000100a00 */
[----:B0-----:R-:W-:-:S02]  /*6a570*/  IMAD.MOV.U32 R10, RZ, RZ, R2 ;  /* 0x000000ffff0a7224 */ /* 0x001fc400078e0002 */
[----:B------:R-:W2:Y:S01]  /*6a580*/  LDL.LU R2, [R1+0x1f20] ;  /* 0x001f200001027983 */ /* 0x000ea20000300800 */
[----:B------:R-:W2:Y:S02]  /*6a590*/  LDL.LU.64 R22, [R1+0x1f18] ;  /* 0x001f180001167983 */ /* 0x000ea40000300a00 */
[----:B------:R-:W2:Y:S04]  /*6a5a0*/  LDL.LU.64 R20, [R1+0x1f10] ;  /* 0x001f100001147983 */ /* 0x000ea80000300a00 */
[----:B------:R-:W-:Y:S01]  /*6a5b0*/  STL.64 [R1+0x800], R24 ;  /* 0x0008001801007387 */ /* 0x000fe20000100a00 */
[----:B------:R-:W-:Y:S02]  /*6a5c0*/  STL.64 [R1+0x808], R26 ;  /* 0x0008081a01007387 */ /* 0x000fe40000100a00 */
[----:B------:R-:W0:Y:S02]  /*6a5d0*/  LDSM.16.M88.4 R24, [R29+0x47080] ;  /* 0x047080001d18783b */ /* 0x000e240000000200 */
[----:B0-----:R-:W-:Y:S02]  /*6a5e0*/  STL.64 [R1+0x1d18], R26 ;  /* 0x001d181a01007387 */ /* 0x001fe40000100a00 */
[----:B------:R-:W-:Y:S01]  /*6a5f0*/  STL.64 [R1+0x1d10], R24 ;  /* 0x001d101801007387 */ /* 0x000fe20000100a00 */
[C---:B--2---:R-:W-:Y:S01]  /*6a600*/  HMMA.16816.F32 R16, R20.reuse, R18, R12 ;  /* 0x000000121410723c */ /* 0x044fe2000000180c */
[----:B------:R-:W2:Y:S01]  /*6a610*/  LDL.LU.64 R14, [R1+0x1f08] ;  /* 0x001f0800010e7983 */ /* 0x000ea20000300a00 */
[----:B------:R-:W2:Y:S11]  /*6a620*/  LDL.LU.64 R12, [R1+0x1f00] ;  /* 0x001f0000010c7983 */ /* 0x000eb60000300a00 */
[----:B------:R-:W-:Y:S10]  /*6a630*/  @!UPT UIADD3 URZ, URZ, URZ, URZ ;  /* 0x0000003f3f3ff290 */ /* 0x000ff4000fffe03f */
[----:B------:R-:W-:Y:S01]  /*6a640*/  STL.64 [R1+0x480], R16 ;  /* 0x0004801001007387 */ /* 0x000fe20000100a00 */
[----:B------:R0:W-:Y:S03]  /*6a650*/  STL.64 [R1+0x488], R18 ;  /* 0x0004881201007387 */ /* 0x0001e60000100a00 */
[----:B0-----:R-:W2:Y:S01]  /*6a660*/  LDL.LU.64 R18, [R1+0x1ef8] ;  /* 0x001ef80001127983 */ /* 0x001ea20000300a00 */
[----:B------:R-:W-:Y:S01]  /*6a670*/  IMAD.MOV.U32 R26, RZ, RZ, R4 ;  /* 0x000000ffff1a7224 */ /* 0x000fe200078e0004 */
[----:B------:R-:W-:Y:S01]  /*6a680*/  MOV R27, R3 ;  /* 0x00000003001b7202 */ /* 0x000fe20000000f00 */
[----:B--2---:R-:W-:Y:S01]  /*6a690*/  HMMA.16816.F32 R12, R20, R18, R12 ;  /* 0x00000012140c723c */ /* 0x004fe2000000180c */
        /* <DEDUP_REMOVED lines=8> */
[----:B------:R-:W2:Y:S01]  /*6a720*/  LDL.LU.64 R16, [R1+0x1ed8] ;  /* 0x001ed80001107983 */ /* 0x000ea20000300a00 */
[----:B------:R-:W-:-:S07]  /*6a730*/  MOV R11, R5 ;  /* 0x00000005000b7202 */ /* 0x000fce0000000f00 */
[C---:B--2---:R-:W-:Y:S11]  /*6a740*/  HMMA.16816.F32 R16, R20.reuse, R10, R16 ;  /* 0x0000000a1410723c */ /* 0x044ff60000001810 */
[----:B------:R-:W-:Y:S11]  /*6a750*/  @!UPT UIADD3 URZ, URZ, URZ, URZ ;  /* 0x0000003f3f3ff290 */ /* 0x000ff6000fffe03f */
[----:B------:R-:W-:Y:S01]  /*6a760*/  @!UPT UIADD3 URZ, URZ, URZ, URZ ;  /* 0x0000003f3f3ff290 */ /* 0x000fe2000fffe03f */
[----:B------:R-:W-:Y:S01]  /*6a770*/  STL.64 [R1+0x460], R16 ;  /* 0x0004601001007387 */ /* 0x000fe20000100a00 */
[----:B------:R0:W-:Y:S03]  /*6a780*/  STL.64 [R1+0x468], R18 ;  /* 0x0004681201007387 */ /* 0x0001e60000100a00 */
[----:B0-----:R-:W2:Y:S01]  /*6a790*/  LDL.LU.64 R18, [R1+0x1ed0] ;  /* 0x001ed00001127983 */ /* 0x001ea20000300a00 */
[----:B------:R0:W-:Y:S02]  /*6a7a0*/  STL.64 [R1+0x1e70], R10 ;  /* 0x001e700a01007387 */ /* 0x0001e40000100a00 */
[----:B------:R-:W3:Y:S02]  /*6a7b0*/  LDL.LU R8, [R1+0x420] ;  /* 0x0004200001087983 */ /* 0x000ee40000300800 */
[----:B------:R-:W3:Y:S01]  /*6a7c0*/  LDL.LU R9, [R1+0x424] ;  /* 0x0004240001097983 */ /* 0x000ee20000300800 */
[----:B0-----:R-:W3:Y:S01]  /*6a7d0*/  LDL.LU R10, [R1+0x428] ;  /* 0x00042800010a7983 */ /* 0x001ee20000300800 */
[----:B------:R-:W3:Y:S01]  /*6a7e0*/  LDL.LU R11, [R1+0x42c] ;  /* 0x00042c00010b7983 */ /* 0x000ee20000300800 */
[C---:B--2---:R-:W-:Y:S02]  /*6a7f0*/  HMMA.16816.F32 R16, R20.reuse, R18, R12 ;  /* 0x000000121410723c */ /* 0x044fe4000000180c */
[----:B------:R-:W2:Y:S01]  /*6a800*/  LDL.LU.64 R14, [R1+0x1ec8] ;  /* 0x001ec800010e7983 */ /* 0x000ea20000300a00 */
[----:B------:R-:W2:Y:S11]  /*6a810*/  LDL.LU.64 R12, [R1+0x1ec0] ;  /* 0x001ec000010c7983 */ /* 0x000eb60000300a00 */
[----:B------:R-:W-:Y:S09]  /*6a820*/  @!UPT UIADD3 URZ, URZ, URZ, URZ ;  /* 0x0000003f3f3ff290 */ /* 0x000ff2000fffe03f */
[----:B------:R-:W-:Y:S01]  /*6a830*/  STL.64 [R1+0x450], R16 ;  /* 0x0004501001007387 */ /* 0x000fe20000100a00 */
[----:B------:R0:W-:Y:S03]  /*6a840*/  STL.64 [R1+0x458], R18 ;  /* 0x0004581201007387 */ /* 0x0001e60000100a00 */
[----:B0-----:R-:W2:Y:S02]  /*6a850*/  LDL.LU.64 R18, [R1+0x1eb8] ;  /* 0x001eb80001127983 */ /* 0x001ea40000300a00 */
[C---:B--2---:R-:W-:Y:S02]  /*6a860*/  HMMA.16816.F32 R16, R20.reuse, R18, R12 ;  /* 0x000000121410723c */ /* 0x044fe4000000180c */
[----:B------:R-:W3:Y:S11]  /*6a870*/  LDL.LU.64 R14, [R1+0x1eb0] ;  /* 0x001eb000010e7983 */ /* 0x000ef60000300a00 */
[----:B------:R-:W-:Y:S10]  /*6a880*/  @!UPT UIADD3 URZ, URZ, URZ, URZ ;  /* 0x0000003f3f3ff290 */ /* 0x000ff4000fffe03f */
[----:B------:R-:W-:Y:S01]  /*6a890*/  STL.64 [R1+0x410], R16 ;  /* 0x0004101001007387 */ /* 0x000fe20000100a00 */
[----:B------:R0:W-:Y:S03]  /*6a8a0*/  STL.64 [R1+0x418], R18 ;  /* 0x0004181201007387 */ /* 0x0001e60000100a00 */
[----:B0-----:R-:W2:Y:S01]  /*6a8b0*/  LDL.LU.64 R18, [R1+0x1ea8] ;  /* 0x001ea80001127983 */ /* 0x001ea20000300a00 */
[----:B------:R-:W2:Y:S02]  /*6a8c0*/  LDL.LU.64 R16, [R1+0x1ea0] ;  /* 0x001ea00001107983 */ /* 0x000ea40000300a00 */
[C---:B--2---:R-:W-:Y:S01]  /*6a8d0*/  HMMA.16816.F32 R24, R20.reuse, R26, R16 ;  /* 0x0000001a1418723c */ /* 0x044fe20000001810 */
        /* <DEDUP_REMOVED lines=9> */
[----:B---3--:R-:W-:Y:S01]  /*6a970*/  HMMA.16816.F32 R8, R20, R14, R8 ;  /* 0x0000000e1408723c */ /* 0x008fe20000001808 */
[----:B--2---:R0:W-:Y:S01]  /*6a980*/  STL.64 [R1+0x1dd8], R26 ;  /* 0x001dd81a01007387 */ /* 0x0041e20000100a00 */
[----:B------:R-:W-:Y:S02]  /*6a990*/  STL.64 [R1+0x1dd0], R24 ;  /* 0x001dd01801007387 */ /* 0x000fe40000100a00 */
[----:B0-----:R-:W-:Y:S01]  /*6a9a0*/  IMAD.MOV.U32 R26, RZ, RZ, R4 ;  /* 0x000000ffff1a7224 */ /* 0x001fe200078e0004 */
[----:B------:R-:W-:-:S05]  /*6a9b0*/  MOV R27, R3 ;  /* 0x00000003001b7202 */ /* 0x000fca0000000f00 */
[----:B------:R-:W-:Y:S01]  /*6a9c0*/  STL.64 [R1+0x1e78], R26 ;  /* 0x001e781a01007387 */ /* 0x000fe20000100a00 */
[----:B------:R-:W2:Y:S11]  /*6a9d0*/  LDL.LU R12, [R1+0x2d0] ;  /* 0x0002d000010c7983 */ /* 0x000eb60000300800 */
[----:B------:R-:W-:Y:S01]  /*6a9e0*/  @!UPT UIADD3 URZ, URZ, URZ, URZ ;  /* 0x0000003f3f3ff290 */ /* 0x000fe2000fffe03f */
[----:B------:R0:W-:Y:S02]  /*6a9f0*/  STL.64 [R1+0x420], R8 ;  /* 0x0004200801007387 */ /* 0x0001e40000100a00 */
[----:B------:R1:W-:Y:S01]  /*6aa00*/  STL.64 [R1+0x428], R10 ;  /* 0x0004280a01007387 */ /* 0x0003e20000100a00 */
[----:B------:R-:W2:Y:S01]  /*6aa10*/  LDL.LU R13, [R1+0x2d4] ;  /* 0x0002d400010d7983 */ /* 0x000ea20000300800 */
[----:B------:R-:W3:Y:S02]  /*6aa20*/  LDL.LU R14, [R1+0x2d8] ;  /* 0x0002d800010e7983 */ /* 0x000ee40000300800 */
[----:B------:R-:W3:Y:S01]  /*6aa30*/  LDL.LU R15, [R1+0x2dc] ;  /* 0x0002dc00010f7983 */ /* 0x000ee20000300800 */
[----:B0-----:R-:W2:Y:S01]  /*6aa40*/  LDL.LU R8, [R1+0x3d0] ;  /* 0x0003d00001087983 */ /* 0x001ea20000300800 */
[----:B------:R-:W2:Y:S02]  /*6aa50*/  LDL.LU R9, [R1+0x3d4] ;  /* 0x0003d40001097983 */ /* 0x000ea40000300800 */
[----:B-1----:R-:W2:Y:S02]  /*6aa60*/  LDL.LU R10, [R1+0x3d8] ;  /* 0x0003d800010a7983 */ /* 0x002ea40000300800 */
[----:B------:R-:W2:Y:S02]  /*6aa70*/  LDL.LU R11, [R1+0x3dc] ;  /* 0x0003dc00010b7983 */ /* 0x000ea40000300800 */
[----:B--2---:R-:W-:Y:S01]  /*6aa80*/  STL.64 [R1+0x1e88], R10 ;  /* 0x001e880a01007387 */ /* 0x004fe20000100a00 */
[----:B------:R0:W-:Y:S03]  /*6aa90*/  STL.64 [R1+0x1e80], R8 ;  /* 0x001e800801007387 */ /* 0x0001e60000100a00 */
[----:B0-----:R-:W2:Y:S01]  /*6aaa0*/  LDL.LU R8, [R1+0x3e0] ;  /* 0x0003e00001087983 */ /* 0x001ea20000300800 */
[----:B------:R-:W2:Y:S02]  /*6aab0*/  LDL.LU R9, [R1+0x3e4] ;  /* 0x0003e40001097983 */ /* 0x000ea40000300800 */
[----:B------:R-:W2:Y:S02]  /*6aac0*/  LDL.LU R10, [R1+0x3e8] ;  /* 0x0003e800010a7983 */ /* 0x000ea40000300800 */
[----:B------:R-:W2:Y:S01]  /*6aad0*/  LDL.LU R11, [R1+0x3ec] ;  /* 0x0003ec00010b7983 */ /* 0x000ea20000300800 */
[----:B------:R-:W2:Y:S01]  /*6aae0*/  LDL.64 R26, [R1+0x68] ;  /* 0x00006800011a7983 */ /* 0x000ea20000100a00 */
[----:B---3--:R0:W-:Y:S02]  /*6aaf0*/  STL.64 [R1+0x1e18], R14 ;  /* 0x001e180e01007387 */ /* 0x0081e40000100a00 */
[----:B------:R-:W-:Y:S01]  /*6ab00*/  STL.64 [R1+0x1e10], R12 ;  /* 0x001e100c01007387 */ /* 0x000fe20000100a00 */
[----:B0-----:R-:W3:Y:S04]  /*6ab10*/  LDL.LU.64 R14, [R1+0x8] ;  /* 0x00000800010e7983 */ /* 0x001ee80000300a00 */
[----:B---3--:R0:W-:Y:S04]  /*6ab20*/  STL.64 [R1+0x1e28], R14 ;  /* 0x001e280e01007387 */ /* 0x0081e80000100a00 */
[----:B0-----:R-:W3:Y:S04]  /*6ab30*/  LDL.LU.64 R14, [R1+0x18] ;  /* 0x00001800010e7983 */ /* 0x001ee80000300a00 */
[----:B---3--:R0:W-:Y:S01]  /*6ab40*/  STL.64 [R1+0x1e58], R14 ;  /* 0x001e580e01007387 */ /* 0x0081e20000100a00 */
[----:B------:R-:W3:Y:S02]  /*6ab50*/  LDL.LU R12, [R1+0x3f0] ;  /* 0x0003f000010c7983 */ /* 0x000ee40000300800 */
[----:B------:R-:W3:Y:S01]  /*6ab60*/  LDL.LU R13, [R1+0x3f4] ;  /* 0x0003f400010d7983 */ /* 0x000ee20000300800 */
[----:B0-----:R-:W3:Y:S01]  /*6ab70*/  LDL.LU R14, [R1+0x3f8] ;  /* 0x0003f800010e7983 */ /* 0x001ee20000300800 */
[----:B------:R-:W3:Y:S02]  /*6ab80*/  LDL.LU R15, [R1+0x3fc] ;  /* 0x0003fc00010f7983 */ /* 0x000ee40000300800 */
[----:B------:R0:W-:Y:S02]  /*6ab90*/  STL.64 [R1+0x1e30], R6 ;  /* 0x001e300601007387 */ /* 0x0001e40000100a00 */
[----:B------:R-:W2:Y:S01]  /*6aba0*/  LDL.LU R4, [R1+0x390] ;  /* 0x0003900001047983 */ /* 0x000ea20000300800 */
[----:B---3--:R-:W-:Y:S11]  /*6abb0*/  HMMA.16816.F32 R12, R20, R6, R12 ;  /* 0x00000006140c723c */ /* 0x008ff6000000180c */
[----:B------:R-:W-:Y:S11]  /*6abc0*/  @!UPT UIADD3 URZ, URZ, URZ, URZ ;  /* 0x0000003f3f3ff290 */ /* 0x000ff6000fffe03f */
[----:B------:R-:W-:Y:S01]  /*6abd0*/  @!UPT UIADD3 URZ, URZ, URZ, URZ ;  /* 0x0000003f3f3ff290 */ /* 0x000fe2000fffe03f */
[----:B------:R1:W-:Y:S01]  /*6abe0*/  STL.64 [R1+0x3f0], R12 ;  /* 0x0003f00c01007387 */ /* 0x0003e20000100a00 */
[----:B------:R3:W-:Y:S02]  /*6abf0*/  STL.64 [R1+0x3f8], R14 ;  /* 0x0003f80e01007387 */ /* 0x0007e40000100a00 */
[----:B------:R-:W4:Y:S02]  /*6ac00*/  LDL.LU R5, [R1+0x394] ;  /* 0x0003940001057983 */ /* 0x000f240000300800 */
[----:B0-----:R-:W4:Y:S01]  /*6ac10*/  LDL.LU R6, [R1+0x398] ;  /* 0x0003980001067983 */ /* 0x001f220000300800 */
[----:B------:R-:W4:Y:S04]  /*6ac20*/  LDL.LU R7, [R1+0x39c] ;  /* 0x00039c0001077983 */ /* 0x000f280000300800 */
[----:B-1----:R-:W4:Y:S01]  /*6ac30*/  LDL.LU R12, [R1+0x3b0] ;  /* 0x0003b000010c7983 */ /* 0x002f220000300800 */
[----:B------:R-:W4:Y:S02]  /*6ac40*/  LDL.LU R13, [R1+0x3b4] ;  /* 0x0003b400010d7983 */ /* 0x000f240000300800 */
[----:B---3--:R-:W3:Y:S02]  /*6ac50*/  LDL.LU R14, [R1+0x3b8] ;  /* 0x0003b800010e7983 */ /* 0x008ee40000300800 */
        /* <DEDUP_REMOVED lines=12> */
[----:B------:R-:W4:Y:S02]  /*6ad20*/  LDL.LU R6, [R1+0x3a8] ;  /* 0x0003a80001067983 */ /* 0x000f240000300800 */
[----:B------:R-:W4:Y:S01]  /*6ad30*/  LDL.LU R7, [R1+0x3ac] ;  /* 0x0003ac0001077983 */ /* 0x000f220000300800 */
[----:B------:R-:W-:Y:S01]  /*6ad40*/  MOV R3, R27 ;  /* 0x0000001b00037202 */ /* 0x000fe20000000f00 */
[----:B----4-:R0:W-:Y:S01]  /*6ad50*/  STL.64 [R1+0x1e50], R6 ;  /* 0x001e500601007387 */ /* 0x0101e20000100a00 */
[----:B---3--:R1:W-:Y:S03]  /*6ad60*/  STL.64 [R1+0x1e48], R4 ;  /* 0x001e480401007387 */ /* 0x0083e60000100a00 */
[----:B0-----:R-:W3:Y:S01]  /*6ad70*/  LDL.64 R6, [R1+0x38] ;  /* 0x0000380001067983 */ /* 0x001ee20000100a00 */
[----:B------:R-:W4:Y:S02]  /*6ad80*/  LDL.LU.64 R22, [R1+0x28] ;  /* 0x0000280001167983 */ /* 0x000f240000300a00 */
[----:B------:R-:W-:Y:S02]  /*6ad90*/  STL.64 [R1+0x4b0], R8 ;  /* 0x0004b00801007387 */ /* 0x000fe40000100a00 */
[----:B------:R0:W-:Y:S02]  /*6ada0*/  STL.64 [R1+0x4b8], R10 ;  /* 0x0004b80a01007387 */ /* 0x0001e40000100a00 */
[----:B-1----:R-:W-:Y:S01]  /*6adb0*/  IMAD.MOV.U32 R4, RZ, RZ, R26 ;  /* 0x000000ffff047224 */ /* 0x002fe200078e001a */
        /* <DEDUP_REMOVED lines=12> */
[----:B------:R0:W-:Y:S01]  /*6ae80*/  STL.64 [R1+0x1e20], R26 ;  /* 0x001e201a01007387 */ /* 0x0001e20000100a00 */
[----:B------:R-:W3:Y:S02]  /*6ae90*/  LDL.LU R24, [R1+0x370] ;  /* 0x0003700001187983 */ /* 0x000ee40000300800 */
[----:B------:R-:W3:Y:S01]  /*6aea0*/  LDL.LU R25, [R1+0x374] ;  /* 0x0003740001197983 */ /* 0x000ee20000300800 */
[----:B0-----:R-:W3:Y:S01]  /*6aeb0*/  LDL.LU R26, [R1+0x378] ;  /* 0x00037800011a7983 */ /* 0x001ee20000300800 */
        /* <DEDUP_REMOVED lines=9> */
[----:B------:R-:W4:Y:S01]  /*6af50*/  LDL.LU R8, [R1+0x2b0] ;  /* 0x0002b00001087983 */ /* 0x000f220000300800 */
[----:B------:R-:W4:Y:S04]  /*6af60*/  LDL.LU R9, [R1+0x2b4] ;  /* 0x0002b40001097983 */ /* 0x000f280000300800 */
[----:B0-----:R-:W4:Y:S01]  /*6af70*/  LDL.LU R10, [R1+0x2b8] ;  /* 0x0002b800010a7983 */ /* 0x001f220000300800 */
[----:B------:R-:W4:Y:S01]  /*6af80*/  LDL.LU R11, [R1+0x2bc] ;  /* 0x0002bc00010b7983 */ /* 0x000f220000300800 */
[----:B---3--:R-:W-:Y:S01]  /*6af90*/  MOV R3, R7 ;  /* 0x0000000700037202 */ /* 0x008fe20000000f00 */
[C---:B--2---:R-:W-:Y:S01]  /*6afa0*/  HMMA.16816.F32 R12, R16.reuse, R6, R12 ;  /* 0x00000006100c723c */ /* 0x044fe2000000180c */
[----:B----4-:R-:W-:Y:S01]  /*6afb0*/  STL.64 [R1+0x1df8], R10 ;  /* 0x001df80a01007387 */ /* 0x010fe20000100a00 */
[----:B------:R0:W-:Y:S03]  /*6afc0*/  STL.64 [R1+0x1df0], R8 ;  /* 0x001df00801007387 */ /* 0x0001e60000100a00 */
[----:B0-----:R-:W2:Y:S01]  /*6afd0*/  LDL.LU R8, [R1+0x2c0] ;  /* 0x0002c00001087983 */ /* 0x001ea20000300800 */
[----:B------:R-:W2:Y:S02]  /*6afe0*/  LDL.LU R9, [R1+0x2c4] ;  /* 0x0002c40001097983 */ /* 0x000ea40000300800 */
[----:B------:R-:W2:Y:S02]  /*6aff0*/  LDL.LU R10, [R1+0x2c8] ;  /* 0x0002c800010a7983 */ /* 0x000ea40000300800 */
[----:B------:R-:W2:Y:S11]  /*6b000*/  LDL.LU R11, [R1+0x2cc] ;  /* 0x0002cc00010b7983 */ /* 0x000eb60000300800 */
[----:B------:R-:W-:Y:S02]  /*6b010*/  @!UPT UIADD3 URZ, URZ, URZ, URZ ;  /* 0x0000003f3f3ff290 */ /* 0x000fe4000fffe03f */
[----:B------:R0:W-:Y:S01]  /*6b020*/  STL.64 [R1+0x3d0], R12 ;  /* 0x0003d00c01007387 */ /* 0x0001e20000100a00 */
[----:B------:R1:W-:Y:S02]  /*6b030*/  STL.64 [R1+0x3d8], R14 ;  /* 0x0003d80e01007387 */ /* 0x0003e40000100a00 */
[----:B0-----:R-:W-:Y:S01]  /*6b040*/  IMAD.MOV.U32 R12, RZ, RZ, R6 ;  /* 0x000000ffff0c7224 */ /* 0x001fe200078e0006 */
[----:B-1----:R-:W3:Y:S01]  /*6b050*/  LDL.LU.64 R14, [R1+0x1e58] ;  /* 0x001e5800010e7983 */ /* 0x002ee20000300a00 */
[----:B------:R-:W4:Y:S02]  /*6b060*/  LDL.LU.64 R6, [R1+0x1e50] ;  /* 0x001e500001067983 */ /* 0x000f240000300a00 */
        /* <DEDUP_REMOVED lines=8> */
[----:B------:R-:W-:Y:S01]  /*6b0f0*/  STL.64 [R1+0x1db8], R22 ;  /* 0x001db81601007387 */ /* 0x000fe20000100a00 */
[C---:B---3--:R-:W-:Y:S11]  /*6b100*/  HMMA.16816.F32 R4, R16.reuse, R14, R4 ;  /* 0x0000000e1004723c */ /* 0x048ff60000001804 */
[----:B------:R-:W-:Y:S11]  /*6b110*/  @!UPT UIADD3 URZ, URZ, URZ, URZ ;  /* 0x0000003f3f3ff290 */ /* 0x000ff6000fffe03f */
[----:B------:R-:W-:Y:S01]  /*6b120*/  @!UPT UIADD3 URZ, URZ, URZ, URZ ;  /* 0x0000003f3f3ff290 */ /* 0x000fe2000fffe03f */
[----:B------:R0:W-:Y:S01]  /*6b130*/  STL.64 [R1+0x440], R4 ;  /* 0x0004400401007387 */ /* 0x0001e20000100a00 */
[----:B------:R1:W-:Y:S02]  /*6b140*/  STL.64 [R1+0x448], R6 ;  /* 0x0004480601007387 */ /* 0x0003e40000100a00 */
[----:B0-----:R-:W-:Y:S01]  /*6b150*/  IMAD.MOV.U32 R5, RZ, RZ, R14 ;  /* 0x000000ffff057224 */ /* 0x001fe200078e000e */
[----:B-1----:R-:W3:Y:S01]  /*6b160*/  LDL.LU.64 R6, [R1+0x1e30] ;  /* 0x001e300001067983 */ /* 0x002ee20000300a00 */
[----:B------:R-:W-:Y:S02]  /*6b170*/  MOV R4, R15 ;  /* 0x0000000f00047202 */ /* 0x000fe40000000f00 */
[----:B------:R-:W4:Y:S01]  /*6b180*/  LDL.LU.64 R14, [R1+0x1e28] ;  /* 0x001e2800010e7983 */ /* 0x000f220000300a00 */
[----:B------:R-:W-:Y:S01]  /*6b190*/  MOV R23, R3 ;  /* 0x0000000300177202 */ /* 0x000fe20000000f00 */
[----:B------:R-:W-:Y:S01]  /*6b1a0*/  IMAD.MOV.U32 R22, RZ, RZ, R12 ;  /* 0x000000ffff167224 */ /* 0x000fe200078e000c */
[C---:B----4-:R-:W-:Y:S01]  /*6b1b0*/  HMMA.16816.F32 R24, R16.reuse, R14, R24 ;  /* 0x0000000e1018723c */ /* 0x050fe20000001818 */
[----:B------:R-:W-:Y:S01]  /*6b1c0*/  IMAD.MOV.U32 R3, RZ, RZ, R14 ;  /* 0x000000ffff037224 */ /* 0x000fe200078e000e */
[----:B------:R-:W-:Y:S11]  /*6b1d0*/  MOV R29, R15 ;  /* 0x0000000f001d7202 */ /* 0x000ff60000000f00 */
[----:B------:R-:W-:Y:S10]  /*6b1e0*/  @!UPT UIADD3 URZ, URZ, URZ, URZ ;  /* 0x0000003f3f3ff290 */ /* 0x000ff4000fffe03f */
[----:B------:R-:W-:Y:S01]  /*6b1f0*/  STL.64 [R1+0x430], R24 ;  /* 0x0004301801007387 */ /* 0x000fe20000100a00 */
[----:B------:R0:W-:Y:S03]  /*6b200*/  STL.64 [R1+0x438], R26 ;  /* 0x0004381a01007387 */ /* 0x0001e60000100a00 */
[----:B0-----:R-:W2:Y:S01]  /*6b210*/  LDL.LU.64 R26, [R1+0x1e20] ;  /* 0x001e2000011a7983 */ /* 0x001ea20000300a00 */
[----:B------:R-:W3:Y:S02]  /*6b220*/  LDL.LU.64 R14, [R1+0x1e18] ;  /* 0x001e1800010e7983 */ /* 0x000ee40000300a00 */
[----:B------:R-:W3:Y:S02]  /*6b230*/  LDL.LU.64 R12, [R1+0x1e10] ;  /* 0x001e1000010c7983 */ /* 0x000ee40000300a00 */
[----:B---3--:R-:W-:Y:S01]  /*6b240*/  HMMA.16816.F32 R16, R16, R6, R12 ;  /* 0x000000061010723c */ /* 0x008fe2000000180c */
[----:B------:R-:W2:Y:S01]  /*6b250*/  LDL.LU.64 R14, [R1+0x1e08] ;  /* 0x001e0800010e7983 */ /* 0x000ea20000300a00 */
[----:B------:R-:W2:Y:S02]  /*6b260*/  LDL.LU.64 R12, [R1+0x1e00] ;  /* 0x001e0000010c7983 */ /* 0x000ea40000300a00 */
[----:B------:R-:W-:Y:S02]  /*6b270*/  STL.64 [R1+0x1dc8], R6 ;  /* 0x001dc80601007387 */ /* 0x000fe40000100a00 */
[----:B------:R0:W-:Y:S11]  /*6b280*/  STL.64 [R1+0x1dc0], R4 ;  /* 0x001dc00401007387 */ /* 0x0001f60000100a00 */
[----:B------:R-:W-:Y:S06]  /*6b290*/  @!UPT UIADD3 URZ, URZ, URZ, URZ ;  /* 0x0000003f3f3ff290 */ /* 0x000fec000fffe03f */
[----:B------:R1:W-:Y:S01]  /*6b2a0*/  STL.64 [R1+0x3b0], R16 ;  /* 0x0003b01001007387 */ /* 0x0003e20000100a00 */
[----:B------:R3:W-:Y:S02]  /*6b2b0*/  STL.64 [R1+0x3b8], R18 ;  /* 0x0003b81201007387 */ /* 0x0007e40000100a00 */
[----:B0-----:R-:W4:Y:S02]  /*6b2c0*/  LDL.LU R4, [R1+0x290] ;  /* 0x0002900001047983 */ /* 0x001f240000300800 */
[----:B------:R-:W4:Y:S01]  /*6b2d0*/  LDL.LU R5, [R1+0x294] ;  /* 0x0002940001057983 */ /* 0x000f220000300800 */
[----:B------:R-:W4:Y:S01]  /*6b2e0*/  LDL.LU R6, [R1+0x298] ;  /* 0x0002980001067983 */ /* 0x000f220000300800 */
[----:B------:R-:W4:Y:S03]  /*6b2f0*/  LDL.LU R7, [R1+0x29c] ;  /* 0x00029c0001077983 */ /* 0x000f260000300800 */
[----:B-1----:R-:W4:Y:S01]  /*6b300*/  LDL.LU R16, [R1+0x280] ;  /* 0x0002800001107983 */ /* 0x002f220000300800 */
[----:B------:R-:W4:Y:S02]  /*6b310*/  LDL.LU R17, [R1+0x284] ;  /* 0x0002840001117983 */ /* 0x000f240000300800 */
[----:B---3--:R-:W3:Y:S02]  /*6b320*/  LDL.LU R18, [R1+0x288] ;  /* 0x0002880001127983 */ /* 0x008ee40000300800 */
[----:B------:R-:W3:Y:S01]  /*6b330*/  LDL.LU R19, [R1+0x28c] ;  /* 0x00028c0001137983 */ /* 0x000ee20000300800 */
        /* <DEDUP_REMOVED lines=13> */
[----:B------:R-:W2:Y:S01]  /*6b410*/  LDL.LU.64 R24, [R1+0x1dd0] ;  /* 0x001dd00001187983 */ /* 0x000ea20000300a00 */
[C---:B----4-:R-:W-:Y:S01]  /*6b420*/  HMMA.16816.F32 R20, R12.reuse, R22, R4 ;  /* 0x000000160c14723c */ /* 0x050fe20000001804 */
[----:B------:R-:W4:Y:S07]  /*6b430*/  LDL.LU R8, [R1+0x270] ;  /* 0x0002700001087983 */ /* 0x000f2e0000300800 */
[C---:B--2---:R-:W-:Y:S11]  /*6b440*/  HMMA.16816.F32 R24, R12.reuse, R10, R24 ;  /* 0x0000000a0c18723c */ /* 0x044ff60000001818 */
[----:B------:R-:W-:Y:S11]  /*6b450*/  @!UPT UIADD3 URZ, URZ, URZ, URZ ;  /* 0x0000003f3f3ff290 */ /* 0x000ff6000fffe03f */
[----:B------:R-:W-:Y:S01]  /*6b460*/  @!UPT UIADD3 URZ, URZ, URZ, URZ ;  /* 0x0000003f3f3ff290 */ /* 0x000fe2000fffe03f */
[----:B------:R0:W-:Y:S01]  /*6b470*/  STL.64 [R1+0x970], R24 ;  /* 0x0009701801007387 */ /* 0x0001e20000100a00 */
[----:B------:R-:W-:Y:S02]  /*6b480*/  STL.64 [R1+0x978], R26 ;  /* 0x0009781a01007387 */ /* 0x000fe40000100a00 */
[----:B------:R-:W4:Y:S02]  /*6b490*/  LDL.LU R9, [R1+0x274] ;  /* 0x0002740001097983 */ /* 0x000f240000300800 */
[----:B------:R-:W4:Y:S01]  /*6b4a0*/  LDL.LU R10, [R1+0x278] ;  /* 0x00027800010a7983 */ /* 0x000f220000300800 */
[----:B------:R-:W4:Y:S04]  /*6b4b0*/  LDL.LU R11, [R1+0x27c] ;  /* 0x00027c00010b7983 */ /* 0x000f280000300800 */
[----:B0-----:R-:W2:Y:S01]  /*6b4c0*/  LDL.LU R24, [R1+0x260] ;  /* 0x0002600001187983 */ /* 0x001ea20000300800 */
[----:B------:R-:W2:Y:S02]  /*6b4d0*/  LDL.LU R25, [R1+0x264] ;  /* 0x0002640001197983 */ /* 0x000ea40000300800 */
[----:B------:R-:W2:Y:S02]  /*6b4e0*/  LDL.LU.64 R6, [R1+0x1dc8] ;  /* 0x001dc80001067983 */ /* 0x000ea40000300a00 */
[----:B------:R-:W2:Y:S01]  /*6b4f0*/  LDL.LU.64 R4, [R1+0x1dc0] ;  /* 0x001dc00001047983 */ /* 0x000ea20000300a00 */
[----:B------:R-:W-:Y:S01]  /*6b500*/  STL.64 [R1+0x960], R20 ;  /* 0x0009601401007387 */ /* 0x000fe20000100a00 */
[----:B------:R0:W-:Y:S03]  /*6b510*/  STL.64 [R1+0x968], R22 ;  /* 0x0009681601007387 */ /* 0x0001e60000100a00 */
[----:B0-----:R-:W3:Y:S01]  /*6b520*/  LDL.LU.64 R22, [R1+0x1db8] ;  /* 0x001db80001167983 */ /* 0x001ee20000300a00 */
[----:B------:R-:W-:Y:S01]  /*6b530*/  IMAD.MOV.U32 R26, RZ, RZ, R2 ;  /* 0x000000ffff1a7224 */ /* 0x000fe200078e0002 */
[----:B------:R-:W-:Y:S01]  /*6b540*/  MOV R27, R0 ;  /* 0x00000000001b7202 */ /* 0x000fe20000000f00 */
[----:B---3--:R-:W-:Y:S01]  /*6b550*/  HMMA.16816.F32 R16, R12, R22, R16 ;  /* 0x000000160c10723c */ /* 0x008fe20000001810 */
[----:B------:R-:W-:Y:S01]  /*6b560*/  IMAD.MOV.U32 R2, RZ, RZ, R22 ;  /* 0x000000ffff027224 */ /* 0x000fe200078e0016 */
[----:B------:R-:W-:Y:S11]  /*6b570*/  MOV R0, R23 ;  /* 0x0000001700007202 */ /* 0x000ff60000000f00 */
[----:B------:R-:W-:Y:S10]  /*6b580*/  @!UPT UIADD3 URZ, URZ, URZ, URZ ;  /* 0x0000003f3f3ff290 */ /* 0x000ff4000fffe03f */
[----:B------:R-:W-:Y:S01]  /*6b590*/  STL.64 [R1+0x950], R16 ;  /* 0x0009501001007387 */ /* 0x000fe20000100a00 */
[----:B------:R-:W-:Y:S02]  /*6b5a0*/  STL.64 [R1+0x958], R18 ;  /* 0x0009581201007387 */ /* 0x000fe40000100a00 */
[----:B------:R-:W3:Y:S02]  /*6b5b0*/  LDL.LU R20, [R1+0x70] ;  /* 0x0000700001147983 */ /* 0x000ee40000300800 */
[----:B------:R-:W3:Y:S01]  /*6b5c0*/  LDL.LU R21, [R1+0x74] ;  /* 0x0000740001157983 */ /* 0x000ee20000300800 */
[----:B------:R-:W2:Y:S01]  /*6b5d0*/  LDL.LU R22, [R1+0x78] ;  /* 0x0000780001167983 */ /* 0x000ea20000300800 */
[----:B------:R-:W2:Y:S03]  /*6b5e0*/  LDL.LU R23, [R1+0x7c] ;  /* 0x00007c0001177983 */ /* 0x000ea60000300800 */
[----:B--2---:R0:W-:Y:S01]  /*6b5f0*/  STL.64 [R1+0x1c78], R22 ;  /* 0x001c781601007387 */ /* 0x0041e20000100a00 */
[----:B---3--:R-:W-:Y:S02]  /*6b600*/  STL.64 [R1+0x1c70], R20 ;  /* 0x001c701401007387 */ /* 0x008fe40000100a00 */
[----:B0-----:R-:W-:Y:S01]  /*6b610*/  IMAD.MOV.U32 R22, RZ, RZ, R3 ;  /* 0x000000ffff167224 */ /* 0x001fe200078e0003 */
[----:B------:R-:W-:Y:S01]  /*6b620*/  MOV R23, R29 ;  /* 0x0000001d00177202 */ /* 0x000fe20000000f00 */
[----:B------:R-:W2:Y:S01]  /*6b630*/  LDL.LU R3, [R1+0x1db4] ;  /* 0x001db40001037983 */ /* 0x000ea20000300800 */
[----:B------:R-:W3:Y:S02]  /*6b640*/  LDL.LU R29, [R1+0x1db0] ;  /* 0x001db000011d7983 */ /* 0x000ee40000300800 */
        /* <DEDUP_REMOVED lines=9> */
[----:B------:R-:W-:-:S05]  /*6b6e0*/  IMAD.MOV.U32 R19, RZ, RZ, R28 ;  /* 0x000000ffff137224 */ /* 0x000fca00078e001c */
[----:B--2---:R0:W-:Y:S02]  /*6b6f0*/  STL.64 [R1+0x1c98], R18 ;  /* 0x001c981201007387 */ /* 0x0041e40000100a00 */
[----:B0-----:R-:W-:Y:S01]  /*6b700*/  MOV R18, R5 ;  /* 0x0000000500127202 */ /* 0x001fe20000000f00 */
[----:B------:R-:W-:-:S07]  /*6b710*/  IMAD.MOV.U32 R19, RZ, RZ, R4 ;  /* 0x000000ffff137224 */ /* 0x000fce00078e0004 */
[C---:B----4-:R-:W-:Y:S01]  /*6b720*/  HMMA.16816.F32 R8, R12.reuse, R18, R8 ;  /* 0x000000120c08723c */ /* 0x050fe20000001808 */
[----:B------:R-:W-:Y:S01]  /*6b730*/  STL.64 [R1+0x1c90], R16 ;  /* 0x001c901001007387 */ /* 0x000fe20000100a00 */
[----:B------:R-:W2:Y:S02]  /*6b740*/  LDL.LU R5, [R1+0x724] ;  /* 0x0007240001057983 */ /* 0x000ea40000300800 */
[----:B------:R-:W4:Y:S11]  /*6b750*/  LDL.LU R28, [R1+0x744] ;  /* 0x00074400011c7983 */ /* 0x000f360000300800 */
[----:B------:R-:W-:Y:S08]  /*6b760*/  @!UPT UIADD3 URZ, URZ, URZ, URZ ;  /* 0x0000003f3f3ff290 */ /* 0x000ff0000fffe03f */
[----:B------:R-:W-:Y:S01]  /*6b770*/  STL.64 [R1+0x9b0], R8 ;  /* 0x0009b00801007387 */ /* 0x000fe20000100a00 */
[----:B------:R0:W-:Y:S03]  /*6b780*/  STL.64 [R1+0x9b8], R10 ;  /* 0x0009b80a01007387 */ /* 0x0001e60000100a00 */
[----:B0-----:R-:W2:Y:S01]  /*6b790*/  LDL.LU.64 R10, [R1+0x1da8] ;  /* 0x001da800010a7983 */ /* 0x001ea20000300a00 */
[----:B------:R-:W2:Y:S02]  /*6b7a0*/  LDL.LU.64 R8, [R1+0x1da0] ;  /* 0x001da00001087983 */ /* 0x000ea40000300a00 */
[----:B------:R0:W-:Y:S02]  /*6b7b0*/  STL.64 [R1+0x1d48], R18 ;  /* 0x001d481201007387 */ /* 0x0001e40000100a00 */
[----:B0-----:R-:W2:Y:S01]  /*6b7c0*/  LDL.LU.64 R18, [R1+0x38] ;  /* 0x0000380001127983 */ /* 0x001ea20000300a00 */
[C---:B------:R-:W-:Y:S03]  /*6b7d0*/  HMMA.16816.F32 R24, R12.reuse, R22, R24 ;  /* 0x000000160c18723c */ /* 0x040fe60000001818 */
[----:B--2---:R-:W-:Y:S11]  /*6b7e0*/  STL.64 [R1+0x1d60], R18 ;  /* 0x001d601201007387 */ /* 0x004ff60000100a00 */
[----:B------:R-:W-:Y:S09]  /*6b7f0*/  @!UPT UIADD3 URZ, URZ, URZ, URZ ;  /* 0x0000003f3f3ff290 */ /* 0x000ff2000fffe03f */
[----:B------:R0:W-:Y:S02]  /*6b800*/  STL.64 [R1+0x9a0], R24 ;  /* 0x0009a01801007387 */ /* 0x0001e40000100a00 */
[----:B------:R1:W-:Y:S01]  /*6b810*/  STL.64 [R1+0x9a8], R26 ;  /* 0x0009a81a01007387 */ /* 0x0003e20000100a00 */
[----:B0-----:R-:W2:Y:S01]  /*6b820*/  LDL.LU R24, [R1+0x170] ;  /* 0x0001700001187983 */ /* 0x001ea20000300800 */
[----:B------:R-:W2:Y:S02]  /*6b830*/  LDL.LU R25, [R1+0x174] ;  /* 0x0001740001197983 */ /* 0x000ea40000300800 */
[----:B-1----:R-:W2:Y:S02]  /*6b840*/  LDL.LU R26, [R1+0x178] ;  /* 0x00017800011a7983 */ /* 0x002ea40000300800 */
[----:B------:R-:W2:Y:S01]  /*6b850*/  LDL.LU R27, [R1+0x17c] ;  /* 0x00017c00011b7983 */ /* 0x000ea20000300800 */
[----:B------:R-:W2:Y:S04]  /*6b860*/  LDL.LU.64 R18, [R1+0x48] ;  /* 0x0000480001127983 */ /* 0x000ea80000300a00 */
[----:B--2---:R0:W-:Y:S04]  /*6b870*/  STL.64 [R1+0x1d78], R18 ;  /* 0x001d781201007387 */ /* 0x0041e80000100a00 */
[----:B0-----:R-:W2:Y:S04]  /*6b880*/  LDL.LU.64 R18, [R1+0x58] ;  /* 0x0000580001127983 */ /* 0x001ea80000300a00 */
[----:B--2---:R0:W-:Y:S04]  /*6b890*/  STL.64 [R1+0x1d80], R18 ;  /* 0x001d801201007387 */ /* 0x0041e80000100a00 */
[----:B0-----:R-:W2:Y:S01]  /*6b8a0*/  LDL.LU.64 R18, [R1+0x68] ;  /* 0x0000680001127983 */ /* 0x001ea20000300a00 */
[----:B------:R-:W-:Y:S02]  /*6b8b0*/  STL.64 [R1+0x1d58], R26 ;  /* 0x001d581a01007387 */ /* 0x000fe40000100a00 */
[----:B------:R0:W-:Y:S02]  /*6b8c0*/  STL.64 [R1+0x1d50], R24 ;  /* 0x001d501801007387 */ /* 0x0001e40000100a00 */
        /* <DEDUP_REMOVED lines=20> */
[----:B------:R-:W2:Y:S02]  /*6ba10*/  LDL.LU R23, [R1+0x1cc] ;  /* 0x0001cc0001177983 */ /* 0x000ea40000300800 */
[----:B------:R-:W-:Y:S02]  /*6ba20*/  STL.64 [R1+0x1d28], R6 ;  /* 0x001d280601007387 */ /* 0x000fe40000100a00 */
[----:B------:R0:W-:Y:S01]  /*6ba30*/  STL [R1+0x1d20], R5 ;  /* 0x001d200501007387 */ /* 0x0001e20000100800 */
[----:B--2---:R-:W-:Y:S11]  /*6ba40*/  HMMA.16816.F32 R12, R12, R6, R20 ;  /* 0x000000060c0c723c */ /* 0x004ff60000001814 */
[----:B------:R-:W-:Y:S11]  /*6ba50*/  @!UPT UIADD3 URZ, URZ, URZ, URZ ;  /* 0x0000003f3f3ff290 */ /* 0x000ff6000fffe03f */
[----:B------:R-:W-:Y:S01]  /*6ba60*/  @!UPT UIADD3 URZ, URZ, URZ, URZ ;  /* 0x0000003f3f3ff290 */ /* 0x000fe2000fffe03f */
[----:B------:R-:W-:Y:S01]  /*6ba70*/  STL.64 [R1+0x940], R12 ;  /* 0x0009400c01007387 */ /* 0x000fe20000100a00 */
[----:B------:R1:W-:Y:S02]  /*6ba80*/  STL.64 [R1+0x948], R14 ;  /* 0x0009480e01007387 */ /* 0x0003e40000100a00 */
[----:B------:R-:W2:Y:S02]  /*6ba90*/  LDL.LU R4, [R1+0x1a0] ;  /* 0x0001a00001047983 */ /* 0x000ea40000300800 */
[----:B0-----:R-:W2:Y:S01]  /*6baa0*/  LDL.LU R5, [R1+0x1a4] ;  /* 0x0001a40001057983 */ /* 0x001ea20000300800 */
[----:B------:R-:W2:Y:S01]  /*6bab0*/  LDL.LU R6, [R1+0x1a8] ;  /* 0x0001a80001067983 */ /* 0x000ea20000300800 */
[----:B------:R-:W2:Y:S03]  /*6bac0*/  LDL.LU R7, [R1+0x1ac] ;  /* 0x0001ac0001077983 */ /* 0x000ea60000300800 */
[----:B-1----:R-:W2:Y:S01]  /*6bad0*/  LDL.LU R15, [R1+0x380] ;  /* 0x00038000010f7983 */ /* 0x002ea20000300800 */
[----:B------:R-:W-:Y:S01]  /*6bae0*/  HMMA.16816.F32 R24, R8, R18, R24 ;  /* 0x000000120818723c */ /* 0x000fe20000001818 */
[----:B---3--:R-:W-:-:S02]  /*6baf0*/  MOV R14, R29 ;  /* 0x0000001d000e7202 */ /* 0x008fc40000000f00 */
[----:B--2---:R0:W-:Y:S01]  /*6bb00*/  STL [R1+0x1ca0], R15 ;  /* 0x001ca00f01007387 */ /* 0x0041e20000100800 */
[----:B------:R-:W2:Y:S02]  /*6bb10*/  LDL.LU R12, [R1+0x90] ;  /* 0x00009000010c7983 */ /* 0x000ea40000300800 */
[----:B------:R-:W2:Y:S02]  /*6bb20*/  LDL.LU R13, [R1+0x94] ;  /* 0x00009400010d7983 */ /* 0x000ea40000300800 */
[----:B------:R-:W3:Y:S02]  /*6bb30*/  LDL.LU R29, [R1+0x1d9c] ;  /* 0x001d9c00011d7983 */ /* 0x000ee40000300800 */
[----:B0-----:R-:W-:Y:S02]  /*6bb40*/  IMAD.MOV.U32 R15, RZ, RZ, R3 ;  /* 0x000000ffff0f7224 */ /* 0x001fe400078e0003 */
[----:B------:R-:W3:Y:S01]  /*6bb50*/  LDL.LU R3, [R1+0x1d98] ;  /* 0x001d980001037983 */ /* 0x000ee20000300800 */
[----:B------:R-:W3:Y:S02]  /*6bb60*/  LDL.LU R20, [R1+0x160] ;  /* 0x0001600001147983 */ /* 0x000ee40000300800 */
[----:B------:R-:W3:Y:S02]  /*6bb70*/  LDL.LU R21, [R1+0x164] ;  /* 0x0001640001157983 */ /* 0x000ee40000300800 */
[----:B------:R-:W3:Y:S01]  /*6bb80*/  LDL.LU R22, [R1+0x168] ;  /* 0x0001680001167983 */ /* 0x000ee20000300800 */
[----:B------:R-:W3:Y:S01]  /*6bb90*/  LDL.LU R23, [R1+0x16c] ;  /* 0x00016c0001177983 */ /* 0x000ee20000300800 */
[----:B------:R0:W-:Y:S02]  /*6bba0*/  STL.64 [R1+0x1cb0], R14 ;  /* 0x001cb00e01007387 */ /* 0x0001e40000100a00 */
[----:B0-----:R-:W-:Y:S01]  /*6bbb0*/  MOV R14, R2 ;  /* 0x00000002000e7202 */ /* 0x001fe20000000f00 */
[----:B------:R-:W-:Y:S01]  /*6bbc0*/  IMAD.MOV.U32 R15, RZ, RZ, R0 ;  /* 0x000000ffff0f7224 */ /* 0x000fe200078e0000 */
[----:B------:R-:W-:Y:S01]  /*6bbd0*/  MOV R2, R18 ;  /* 0x0000001200027202 */ /* 0x000fe20000000f00 */
[----:B------:R-:W-:Y:S01]  /*6bbe0*/  IMAD.MOV.U32 R0, RZ, RZ, R19 ;  /* 0x000000ffff007224 */ /* 0x000fe200078e0013 */
[----:B--2---:R-:W-:Y:S01]  /*6bbf0*/  STL.64 [R1+0x1ca8], R12 ;  /* 0x001ca80c01007387 */ /* 0x004fe20000100a00 */
[----:B------:R-:W-:Y:S02]  /*6bc00*/  STL.64 [R1+0x9d0], R24 ;  /* 0x0009d01801007387 */ /* 0x000fe40000100a00 */
[----:B------:R0:W-:Y:S02]  /*6bc10*/  STL.64 [R1+0x9d8], R26 ;  /* 0x0009d81a01007387 */ /* 0x0001e40000100a00 */
        /* <DEDUP_REMOVED lines=8> */
[----:B0-----:R-:W-:Y:S01]  /*6bca0*/  MOV R5, R18 ;  /* 0x0000001200057202 */ /* 0x001fe20000000f00 */
[----:B------:R-:W-:Y:S02]  /*6bcb0*/  IMAD.MOV.U32 R4, RZ, RZ, R19 ;  /* 0x000000ffff047224 */ /* 0x000fe400078e0013 */
[----:B------:R-:W2:Y:S02]  /*6bcc0*/  LDL.LU.64 R18, [R1+0x1d78] ;  /* 0x001d780001127983 */ /* 0x000ea40000300a00 */
[C---:B--2---:R-:W-:Y:S01]  /*6bcd0*/  HMMA.16816.F32 R24, R8.reuse, R18, R24 ;  /* 0x000000120818723c */ /* 0x044fe20000001818 */
[----:B-1----:R-:W-:Y:S01]  /*6bce0*/  MOV R7, R18 ;  /* 0x0000001200077202 */ /* 0x002fe20000000f00 */
        /* <DEDUP_REMOVED lines=13> */
[----:B------:R-:W2:Y:S01]  /*6bdc0*/  LDL.LU.64 R24, [R1+0x1d50] ;  /* 0x001d500001187983 */ /* 0x000ea20000300a00 */
[----:B------:R-:W-:Y:S01]  /*6bdd0*/  MOV R13, R18 ;  /* 0x00000012000d7202 */ /* 0x000fe20000000f00 */
[----:B------:R-:W-:Y:S02]  /*6bde0*/  IMAD.MOV.U32 R12, RZ, RZ, R19 ;  /* 0x000000ffff0c7224 */ /* 0x000fe400078e0013 */
[----:B------:R-:W3:Y:S01]  /*6bdf0*/  LDL.LU.64 R18, [R1+0x1d48] ;  /* 0x001d480001127983 */ /* 0x000ee20000300a00 */
[----:B------:R0:W-:Y:S01]  /*6be00*/  STL.64 [R1+0x1cc0], R14 ;  /* 0x001cc00e01007387 */ /* 0x0001e20000100a00 */
[C---:B--2---:R-:W-:Y:S08]  /*6be10*/  HMMA.16816.F32 R24, R8.reuse, R14, R24 ;  /* 0x0000000e0818723c */ /* 0x044ff00000001818 */
[----:B---3--:R-:W-:Y:S01]  /*6be20*/  HMMA.16816.F32 R20, R8, R18, R20 ;  /* 0x000000120814723c */ /* 0x008fe20000001814 */
[----:B0-----:R-:W-:Y:S01]  /*6be30*/  MOV R14, R13 ;  /* 0x0000000d000e7202 */ /* 0x001fe20000000f00 */
[----:B------:R-:W-:Y:S11]  /*6be40*/  IMAD.MOV.U32 R15, RZ, RZ, R12 ;  /* 0x000000ffff0f7224 */ /* 0x000ff600078e000c */
[----:B------:R-:W-:Y:S02]  /*6be50*/  @!UPT UIADD3 URZ, URZ, URZ, URZ ;  /* 0x0000003f3f3ff290 */ /* 0x000fe4000fffe03f */
[----:B------:R-:W-:Y:S01]  /*6be60*/  STL.64 [R1+0xa10], R24 ;  /* 0x000a101801007387 */ /* 0x000fe20000100a00 */
[----:B------:R-:W-:Y:S02]  /*6be70*/  STL.64 [R1+0xa18], R26 ;  /* 0x000a181a01007387 */ /* 0x000fe40000100a00 */
[----:B------:R0:W-:Y:S02]  /*6be80*/  STL.64 [R1+0x1cd8], R14 ;  /* 0x001cd80e01007387 */ /* 0x0001e40000100a00 */
[----:B0-----:R-:W-:Y:S01]  /*6be90*/  MOV R14, R7 ;  /* 0x00000007000e7202 */ /* 0x001fe20000000f00 */
[----:B------:R-:W-:-:S05]  /*6bea0*/  IMAD.MOV.U32 R15, RZ, RZ, R6 ;  /* 0x000000ffff0f7224 */ /* 0x000fca00078e0006 */
[----:B------:R0:W-:Y:S02]  /*6beb0*/  STL.64 [R1+0x1cf0], R14 ;  /* 0x001cf00e01007387 */ /* 0x0001e40000100a00 */
[----:B0-----:R-:W-:Y:S01]  /*6bec0*/  IMAD.MOV.U32 R15, RZ, RZ, R4 ;  /* 0x000000ffff0f7224 */ /* 0x001fe200078e0004 */
[----:B------:R-:W-:Y:S01]  /*6bed0*/  MOV R14, R5 ;  /* 0x00000005000e7202 */ /* 0x000fe20000000f00 */
        /* <DEDUP_REMOVED lines=8> */
[----:B------:R0:W-:Y:S01]  /*6bf60*/  STL.64 [R1+0x1d08], R14 ;  /* 0x001d080e01007387 */ /* 0x0001e20000100a00 */
[----:B------:R-:W2:Y:S02]  /*6bf70*/  LDL.LU R12, [R1+0xe0] ;  /* 0x0000e000010c7983 */ /* 0x000ea40000300800 */
[----:B------:R-:W2:Y:S01]  /*6bf80*/  LDL.LU R13, [R1+0xe4] ;  /* 0x0000e400010d7983 */ /* 0x000ea20000300800 */
[----:B0-----:R-:W2:Y:S01]  /*6bf90*/  LDL.LU R14, [R1+0xe8] ;  /* 0x0000e800010e7983 */ /* 0x001ea20000300800 */
[----:B------:R-:W2:Y:S02]  /*6bfa0*/  LDL.LU R15, [R1+0xec] ;  /* 0x0000ec00010f7983 */ /* 0x000ea40000300800 */
[----:B------:R-:W-:Y:S02]  /*6bfb0*/  STL.64 [R1+0xa20], R20 ;  /* 0x000a201401007387 */ /* 0x000fe40000100a00 */
[----:B------:R0:W-:Y:S02]  /*6bfc0*/  STL.64 [R1+0xa28], R22 ;  /* 0x000a281601007387 */ /* 0x0001e40000100a00 */
[----:B0-----:R-:W2:Y:S01]  /*6bfd0*/  LDL.LU.64 R22, [R1+0x1d40] ;  /* 0x001d400001167983 */ /* 0x001ea20000300a00 */
[----:B------:R0:W-:Y:S02]  /*6bfe0*/  STL.64 [R1+0x1cb8], R18 ;  /* 0x001cb81201007387 */ /* 0x0001e40000100a00 */
[----:B------:R-:W2:Y:S02]  /*6bff0*/  LDL.LU R16, [R1+0xa0] ;  /* 0x0000a00001107983 */ /* 0x000ea40000300800 */
[----:B------:R-:W2:Y:S01]  /*6c000*/  LDL.LU R17, [R1+0xa4] ;  /* 0x0000a40001117983 */ /* 0x000ea20000300800 */
[----:B0-----:R-:W2:Y:S01]  /*6c010*/  LDL.LU R18, [R1+0xa8] ;  /* 0x0000a80001127983 */ /* 0x001ea20000300800 */
[----:B------:R-:W2:Y:S03]  /*6c020*/  LDL.LU R19, [R1+0xac] ;  /* 0x0000ac0001137983 */ /* 0x000ea60000300800 */
[----:B--2---:R-:W-:Y:S01]  /*6c030*/  STL.64 [R1+0x1cd0], R18 ;  /* 0x001cd01201007387 */ /* 0x004fe20000100a00 */
[----:B------:R0:W-:Y:S03]  /*6c040*/  STL.64 [R1+0x1cc8], R16 ;  /* 0x001cc81001007387 */ /* 0x0001e60000100a00 */
[----:B0-----:R-:W2:Y:S01]  /*6c050*/  LDL.LU R16, [R1+0xb0] ;  /* 0x0000b00001107983 */ /* 0x001ea20000300800 */
[----:B------:R-:W2:Y:S01]  /*6c060*/  LDL.LU R17, [R1+0xb4] ;  /* 0x0000b40001117983 */ /* 0x000ea20000300800 */
[----:B------:R-:W-:Y:S01]  /*6c070*/  MOV R18, R3 ;  /* 0x0000000300127202 */ /* 0x000fe20000000f00 */
[----:B------:R-:W-:Y:S01]  /*6c080*/  IMAD.MOV.U32 R19, RZ, RZ, R29 ;  /* 0x000000ffff137224 */ /* 0x000fe200078e001d */
[----:B------:R-:W3:Y:S01]  /*6c090*/  LDL.LU R3, [R1+0x1d38] ;  /* 0x001d380001037983 */ /* 0x000ee20000300800 */
[----:B------:R-:W3:Y:S03]  /*6c0a0*/  LDL.LU R29, [R1+0x1d34] ;  /* 0x001d3400011d7983 */ /* 0x000ee60000300800 */
[----:B------:R-:W-:Y:S01]  /*6c0b0*/  STL.64 [R1+0x1ce8], R18 ;  /* 0x001ce81201007387 */ /* 0x000fe20000100a00 */
[----:B------:R-:W-:Y:S03]  /*6c0c0*/  HMMA.16816.F32 R4, R8, R22, R4 ;  /* 0x000000160804723c */ /* 0x000fe60000001804 */
[----:B--2---:R0:W-:Y:S04]  /*6c0d0*/  STL.64 [R1+0x1ce0], R16 ;  /* 0x001ce01001007387 */ /* 0x0041e80000100a00 */
[----:B0-----:R-:W2:Y:S01]  /*6c0e0*/  LDL.LU R16, [R1+0xc0] ;  /* 0x0000c00001107983 */ /* 0x001ea20000300800 */
[----:B------:R-:W2:Y:S02]  /*6c0f0*/  LDL.LU R17, [R1+0xc4] ;  /* 0x0000c40001117983 */ /* 0x000ea40000300800 */
[----:B------:R-:W2:Y:S02]  /*6c100*/  LDL.LU R18, [R1+0xc8] ;  /* 0x0000c80001127983 */ /* 0x000ea40000300800 */
[----:B------:R-:W2:Y:S02]  /*6c110*/  LDL.LU R19, [R1+0xcc] ;  /* 0x0000cc0001137983 */ /* 0x000ea40000300800 */
[----:B--2---:R3:W-:Y:S01]  /*6c120*/  STL.64 [R1+0x1d00], R18 ;  /* 0x001d001201007387 */ /* 0x0047e20000100a00 */
[----:B------:R0:W-:Y:S01]  /*6c130*/  STL.64 [R1+0x1cf8], R16 ;  /* 0x001cf81001007387 */ /* 0x0001e20000100a00 */
[----:B---3--:R-:W-:-:S02]  /*6c140*/  MOV R18, R29 ;  /* 0x0000001d00127202 */ /* 0x008fc40000000f00 */
[----:B0-----:R-:W2:Y:S01]  /*6c150*/  LDL.LU R16, [R1+0xd0] ;  /* 0x0000d00001107983 */ /* 0x001ea20000300800 */
[----:B------:R-:W2:Y:S02]  /*6c160*/  LDL.LU R17, [R1+0xd4] ;  /* 0x0000d40001117983 */ /* 0x000ea40000300800 */
[----:B------:R-:W4:Y:S02]  /*6c170*/  LDL.LU R29, [R1+0x1d30] ;  /* 0x001d3000011d7983 */ /* 0x000f240000300800 */
[----:B------:R-:W-:Y:S01]  /*6c180*/  STL.64 [R1+0xa90], R4 ;  /* 0x000a900401007387 */ /* 0x000fe20000100a00 */
[----:B------:R0:W-:Y:S04]  /*6c190*/  STL.64 [R1+0xa98], R6 ;  /* 0x000a980601007387 */ /* 0x0001e80000100a00 */
[----:B0-----:R-:W3:Y:S01]  /*6c1a0*/  LDL.LU.64 R6, [R1+0x1d28] ;  /* 0x001d280001067983 */ /* 0x001ee20000300a00 */
[----:B------:R-:W2:Y:S01]  /*6c1b0*/  LDL.LU R5, [R1+0x1d20] ;  /* 0x001d200001057983 */ /* 0x000ea20000300800 */
[----:B---3--:R-:W-:Y:S02]  /*6c1c0*/  HMMA.16816.F32 R8, R8, R6, R24 ;  /* 0x000000060808723c */ /* 0x008fe40000001818 */
[----:B------:R-:W3:Y:S01]  /*6c1d0*/  LDL.LU.64 R26, [R1+0x1d18] ;  /* 0x001d1800011a7983 */ /* 0x000ee20000300a00 */
[----:B------:R-:W3:Y:S11]  /*6c1e0*/  LDL.LU.64 R24, [R1+0x1d10] ;  /* 0x001d100001187983 */ /* 0x000ef60000300a00 */
[----:B------:R-:W-:Y:S09]  /*6c1f0*/  @!UPT UIADD3 URZ, URZ, URZ, URZ ;  /* 0x0000003f3f3ff290 */ /* 0x000ff2000fffe03f */
[----:B------:R-:W-:Y:S01]  /*6c200*/  STL.64 [R1+0xa80], R8 ;  /* 0x000a800801007387 */ /* 0x000fe20000100a00 */
[----:B------:R0:W-:Y:S02]  /*6c210*/  STL.64 [R1+0xa88], R10 ;  /* 0x000a880a01007387 */ /* 0x0001e40000100a00 */
[----:B0-----:R-:W-:Y:S01]  /*6c220*/  MOV R10, R2 ;  /* 0x00000002000a7202 */ /* 0x001fe20000000f00 */
[----:B------:R-:W-:-:S07]  /*6c230*/  IMAD.MOV.U32 R11, RZ, RZ, R0 ;  /* 0x000000ffff0b7224 */ /* 0x000fce00078e0000 */
[C---:B---3--:R-:W-:Y:S01]  /*6c240*/  HMMA.16816.F32 R8, R24.reuse, R10, R12 ;  /* 0x0000000a1808723c */ /* 0x048fe2000000180c */
[----:B------:R-:W2:Y:S01]  /*6c250*/  LDL.LU.64 R14, [R1+0x1d08] ;  /* 0x001d0800010e7983 */ /* 0x000ea20000300a00 */
[----:B------:R-:W-:Y:S11]  /*6c260*/  IMAD.MOV.U32 R19, RZ, RZ, R3 ;  /* 0x000000ffff137224 */ /* 0x000ff600078e0003 */
[----:B------:R-:W-:Y:S10]  /*6c270*/  @!UPT UIADD3 URZ, URZ, URZ, URZ ;  /* 0x0000003f3f3ff290 */ /* 0x000ff4000fffe03f */
[----:B------:R0:W-:Y:S01]  /*6c280*/  STL.64 [R1+0xa70], R8 ;  /* 0x000a700801007387 */ /* 0x0001e20000100a00 */
[----:B------:R-:W-:Y:S03]  /*6c290*/  STL.64 [R1+0xa78], R10 ;  /* 0x000a780a01007387 */ /* 0x000fe60000100a00 */
        /* <DEDUP_REMOVED lines=8> */
[----:B0-----:R-:W2:Y:S01]  /*6c320*/  LDL.LU.64 R14, [R1+0x1cf0] ;  /* 0x001cf000010e7983 */ /* 0x001ea20000300a00 */
[----:B------:R-:W4:Y:S01]  /*6c330*/  LDL.LU R3, [R1+0xc00] ;  /* 0x000c000001037983 */ /* 0x000f220000300800 */
        /* <DEDUP_REMOVED lines=21> */
[C---:B--2---:R-:W-:Y:S01]  /*6c490*/  HMMA.16816.F32 R16, R24.reuse, R18, R12 ;  /* 0x000000121810723c */ /* 0x044fe2000000180c */
[----:B------:R-:W2:Y:S11]  /*6c4a0*/  LDL.LU R15, [R1+0x1ca0] ;  /* 0x001ca000010f7983 */ /* 0x000eb60000300800 */
[----:B------:R-:W-:Y:S11]  /*6c4b0*/  @!UPT UIADD3 URZ, URZ, URZ, URZ ;  /* 0x0000003f3f3ff290 */ /* 0x000ff6000fffe03f */
[----:B------:R-:W-:Y:S01]  /*6c4c0*/  STL.64 [R1+0xab0], R16 ;  /* 0x000ab01001007387 */ /* 0x000fe20000100a00 */
[----:B------:R0:W-:Y:S03]  /*6c4d0*/  STL.64 [R1+0xab8], R18 ;  /* 0x000ab81201007387 */ /* 0x0001e60000100a00 */
[----:B0-----:R-:W2:Y:S01]  /*6c4e0*/  LDL.LU.64 R18, [R1+0x1c98] ;  /* 0x001c980001127983 */ /* 0x001ea20000300a00 */
[----:B------:R-:W2:Y:S03]  /*6c4f0*/  LDL.LU.64 R16, [R1+0x1c90] ;  /* 0x001c900001107983 */ /* 0x000ea60000300a00 */
[----:B------:R-:W0:Y:S01]  /*6c500*/  S2R R2, SR_CTAID.X ;  /* 0x0000000000027919 */ /* 0x000e220000002500 */
[----:B--2---:R-:W-:Y:S03]  /*6c510*/  HMMA.16816.F32 R20, R24, R22, R16 ;  /* 0x000000161814723c */ /* 0x004fe60000001810 */
[----:B------:R-:W3:Y:S01]  /*6c520*/  LDL.LU.64 R18, [R1+0x1c88] ;  /* 0x001c880001127983 */ /* 0x000ee20000300a00 */
[----:B------:R-:W2:Y:S11]  /*6c530*/  LDL.LU.64 R16, [R1+0x1c80] ;  /* 0x001c800001107983 */ /* 0x000eb60000300a00 */
[----:B------:R-:W-:Y:S08]  /*6c540*/  @!UPT UIADD3 URZ, URZ, URZ, URZ ;  /* 0x0000003f3f3ff290 */ /* 0x000ff0000fffe03f */
[----:B------:R-:W-:Y:S01]  /*6c550*/  STL.64 [R1+0xac0], R20 ;  /* 0x000ac01401007387 */ /* 0x000fe20000100a00 */
[----:B------:R1:W-:Y:S03]  /*6c560*/  STL.64 [R1+0xac8], R22 ;  /* 0x000ac81601007387 */ /* 0x0003e60000100a00 */
[----:B-1----:R-:W4:Y:S01]  /*6c570*/  LDL.LU.64 R22, [R1+0x1c78] ;  /* 0x001c780001167983 */ /* 0x002f220000300a00 */
[----:B------:R-:W4:Y:S01]  /*6c580*/  LDL.LU.64 R20, [R1+0x1c70] ;  /* 0x001c700001147983 */ /* 0x000f220000300a00 */
[----:B0-----:R-:W-:-:S04]  /*6c590*/  SHF.L.U32 R2, R2, 0x7, RZ ;  /* 0x0000000702027819 */ /* 0x001fc800000006ff */
[----:B------:R-:W-:Y:S01]  /*6c5a0*/  IADD3 R0, R2, 0x80, RZ ;  /* 0x0000008002007810 */ /* 0x000fe20007ffe0ff */
[----:B------:R-:W-:-:S04]  /*6c5b0*/  IMAD.MOV.U32 R2, RZ, RZ, 0x80 ;  /* 0x00000080ff027424 */ /* 0x000fc800078e00ff */
[----:B------:R-:W-:-:S05]  /*6c5c0*/  IMAD R15, R2, c[0x0][0x1a4], R15 ;  /* 0x00006900020f7a24 */ /* 0x000fca00078e020f */
[----:B------:R-:W-:Y:S01]  /*6c5d0*/  STL [R1+0x380], R15 ;  /* 0x0003800f01007387 */ /* 0x000fe20000100800 */
[----:B------:R-:W-:-:S04]  /*6c5e0*/  UIADD3 UR4, UP0, UR4, 0x80, URZ ;  /* 0x0000008004047890 */ /* 0x000fc8000ff1e03f */
[----:B------:R-:W-:Y:S02]  /*6c5f0*/  UIADD3.X UR5, URZ, UR5, URZ, UP0, !UPT ;  /* 0x000000053f057290 */ /* 0x000fe400087fe43f */
[----:B------:R-:W-:-:S04]  /*6c600*/  ISETP.LE.U32.AND P0, PT, R0, UR4, PT ;  /* 0x0000000400007c0c */ /* 0x000fc8000bf03070 */
[----:B------:R-:W-:-:S04]  /*6c610*/  MOV R0, UR5 ;  /* 0x0000000500007c02 */ /* 0x000fc80008000f00 */
[----:B------:R-:W-:Y:S01]  /*6c620*/  ISETP.GE.U32.AND.EX P0, PT, R0, RZ, PT, P0 ;  /* 0x000000ff0000720c */ /* 0x000fe20003f06100 */
[----:B---3--:R-:W-:Y:S02]  /*6c630*/  FFMA R4, R5, R4, R19 ;  /* 0x0000000405047223 */ /* 0x008fe40000000013 */
[----:B--2---:R-:W-:-:S05]  /*6c640*/  IMAD R16, R2, c[0x0][0x1b4], R16 ;  /* 0x00006d0002107a24 */ /* 0x004fca00078e0210 */
[----:B------:R-:W-:Y:S01]  /*6c650*/  STL [R1+0x384], R16 ;  /* 0x0003841001007387 */ /* 0x000fe20000100800 */
[----:B------:R4:W-:Y:S02]  /*6c660*/  STL [R1+0xbfc], R4 ;  /* 0x000bfc0401007387 */ /* 0x0009e40000100800 */
[----:B------:R-:W-:-:S05]  /*6c670*/  FFMA R8, R18, R8, R17 ;  /* 0x0000000812087223 */ /* 0x000fca0000000011 */
[----:B------:R-:W-:Y:S01]  /*6c680*/  STL [R1+0xbf8], R8 ;  /* 0x000bf80801007387 */ /* 0x000fe20000100800 */
[----:B------:R-:W2:Y:S01]  /*6c690*/  LDL R2, [R1+0xb3c] ;  /* 0x000b3c0001027983 */ /* 0x000ea20000100800 */
[----:B----4-:R-:W-:Y:S11]  /*6c6a0*/  HMMA.16816.F32 R4, R24, R6, R20 ;  /* 0x000000061804723c */ /* 0x010ff60000001814 */
[----:B------:R-:W-:Y:S11]  /*6c6b0*/  @!UPT UIADD3 URZ, URZ, URZ, URZ ;  /* 0x0000003f3f3ff290 */ /* 0x000ff6000fffe03f */
[----:B------:R-:W-:Y:S01]  /*6c6c0*/  @!UPT UIADD3 URZ, URZ, URZ, URZ ;  /* 0x0000003f3f3ff290 */ /* 0x000fe2000fffe03f */
[----:B------:R-:W-:Y:S01]  /*6c6d0*/  STL.64 [R1+0xaa0], R4 ;  /* 0x000aa00401007387 */ /* 0x000fe20000100a00 */
[----:B------:R-:W-:Y:S02]  /*6c6e0*/  STL.64 [R1+0xaa8], R6 ;  /* 0x000aa80601007387 */ /* 0x000fe40000100a00 */
[----:B------:R-:W3:Y:S02]  /*6c6f0*/  LDL R0, [R1+0xb38] ;  /* 0x000b380001007983 */ /* 0x000ee40000100800 */
[----:B------:R-:W-:-:S05]  /*6c700*/  FFMA R3, R29, R3, R28 ;  /* 0x000000031d037223 */ /* 0x000fca000000001c */
[----:B------:R-:W-:Y:S04]  /*6c710*/  STL [R1+0xc00], R3 ;  /* 0x000c000301007387 */ /* 0x000fe80000100800 */
[----:B--2---:R0:W-:Y:S04]  /*6c720*/  STL [R1+0x3a0], R2 ;  /* 0x0003a00201007387 */ /* 0x0041e80000100800 */
[----:B0-----:R-:W2:Y:S04]  /*6c730*/  LDL R2, [R1+0xb34] ;  /* 0x000b340001027983 */ /* 0x001ea80000100800 */
[----:B---3--:R0:W-:Y:S04]  /*6c740*/  STL [R1+0x3a4], R0 ;  /* 0x0003a40001007387 */ /* 0x0081e80000100800 */
[----:B0-----:R-:W3:Y:S04]  /*6c750*/  LDL R0, [R1+0xb30] ;  /* 0x000b300001007983 */ /* 0x001ee80000100800 */
        /* <DEDUP_REMOVED lines=25> */
[----:B---3--:R0:W-:Y:S01]  /*6c8f0*/  STL [R1+0x51c], R0 ;  /* 0x00051c0001007387 */ /* 0x0081e20000100800 */
[----:B------:R-:W-:Y:S01]  /*6c900*/  @P0 CALL.REL.NOINC `(.L_x_0) ;  /* 0x0000001000000944 */ /* 0x000fe20003c00000 */
[----:B------:R-:W-:Y:S05]  /*6c910*/  BRA `(.L_x_35) ;  /* 0xfffa8b3000007947 */ /* 0x000fea000383ffff */
.L_x_0:
[----:B-1----:R-:W2:Y:S04]  /*6c920*/  LDL.LU R3, [R1+0xc00] ;  /* 0x000c000001037983 */ /* 0x002ea80000300800 */
[----:B------:R-:W3:Y:S01]  /*6c930*/  LDL.LU R18, [R1+0xb94] ;  /* 0x000b940001127983 */ /* 0x000ee20000300800 */
[----:B------:R-:W-:Y:S01]  /*6c940*/  IMAD.MOV.U32 R24, RZ, RZ, 0x3dc6b27f ;  /* 0x3dc6b27fff187424 */ /* 0x000fe200078e00ff */
[----:B0-----:R-:W-:-:S02]  /*6c950*/  LOP3.LUT R2, R2, 0xfffffdff, RZ, 0xc0, !PT ;  /* 0xfffffdff02027812 */ /* 0x001fc400078ec0ff */
[----:B------:R-:W-:Y:S06]  /*6c960*/  BAR.SYNC.DEFER_BLOCKING 0x0 ;  /* 0x0000000000007b1d */ /* 0x000fec0000010000 */
[----:B---3--:R-:W-:Y:S01]  /*6c970*/  STL [R1+0x22c0], R18 ;  /* 0x0022c01201007387 */ /* 0x008fe20000100800 */
[C---:B------:R-:W-:Y:S01]  /*6c980*/  FMUL R4, R18.reuse, 8388608 ;  /* 0x4b00000012047820 */ /* 0x040fe20000400000 */
[----:B------:R-:W-:Y:S02]  /*6c990*/  FSETP.GEU.AND P0, PT, R18, 1.175494350822287508e-38, PT ;  /* 0x008000001200780b */ /* 0x000fe40003f0e000 */
[----:B------:R-:W3:Y:S02]  /*6c9a0*/  LDL.LU R17, [R1+0xb98] ;  /* 0x000b980001117983 */ /* 0x000ee40000300800 */
[----:B------:R-:W-:-:S04]  /*6c9b0*/  FSEL R4, R4, R18, !P0 ;  /* 0x0000001204047208 */ /* 0x000fc80004000000 */
[----:B------:R-:W-:-:S04]  /*6c9c0*/  IADD3 R7, R4, -0x3f3504f3, RZ ;  /* 0xc0cafb0d04077810 */ /* 0x000fc80007ffe0ff */
[----:B------:R-:W-:-:S05]  /*6c9d0*/  LOP3.LUT R7, R7, 0xff800000, RZ, 0xc0, !PT ;  /* 0xff80000007077812 */ /* 0x000fca00078ec0ff */
[----:B------:R-:W-:Y:S01]  /*6c9e0*/  IMAD.IADD R0, R4, 0x1, -R7 ;  /* 0x0000000104007824 */ /* 0x000fe200078e0a07 */
[----:B--2---:R-:W-:-:S03]  /*6c9f0*/  MOV R11, R3 ;  /* 0x00000003000b7202 */ /* 0x004fc60000000f00 */
[----:B------:R-:W-:-:S04]  /*6ca00*/  FADD R0, R0, -1 ;  /* 0xbf80000000007421 */ /* 0x000fc80000000000 */
[----:B------:R-:W-:-:S04]  /*6ca10*/  FFMA.FTZ R3, R0, R24, -0.16845393180847167969 ;  /* 0xbe2c7f3000037423 */ /* 0x000fc80000010018 */
[----:B------:R-:W-:-:S04]  /*6ca20*/  FFMA.FTZ R3, R0, R3, 0.1716887056827545166 ;  /* 0x3e2fcf2a00037423 */ /* 0x000fc80000010003 */
[----:B------:R-:W-:-:S04]  /*6ca30*/  FFMA.FTZ R3, R0, R3, -0.17900948226451873779 ;  /* 0xbe374e4300037423 */ /* 0x000fc80000010003 */
[----:B------:R-:W-:-:S04]  /*6ca40*/  FFMA.FTZ R3, R0, R3, 0.20512372255325317383 ;  /* 0x3e520bf400037423 */ /* 0x000fc80000010003 */
[----:B------:R-:W-:-:S04]  /*6ca50*/  FFMA.FTZ R8, R0, R3, -0.24046532809734344482 ;  /* 0xbe763c8b00087423 */ /* 0x000fc80000010003 */
[----:B------:R-:W-:Y:S01]  /*6ca60*/  FFMA.FTZ R8, R0, R8, 0.28857114911079406738 ;  /* 0x3e93bf9900087423 */ /* 0x000fe20000010008 */
[----:B---3--:R-:W-:Y:S04]  /*6ca70*/  STL [R1+0x22c4], R17 ;  /* 0x0022c41101007387 */ /* 0x008fe80000100800 */
[----:B------:R-:W2:Y:S01]  /*6ca80*/  LDL.LU R16, [R1+0xb9c] ;  /* 0x000b9c0001107983 */ /* 0x000ea20000300800 */
[C---:B------:R-:W-:Y:S01]  /*6ca90*/  FMUL R5, R17.reuse, 8388608 ;  /* 0x4b00000011057820 */ /* 0x040fe20000400000 */
[----:B------:R-:W-:-:S04]  /*6caa0*/  FSETP.GEU.AND P2, PT, R17, 1.175494350822287508e-38, PT ;  /* 0x008000001100780b */ /* 0x000fc80003f4e000 */
[----:B------:R-:W-:-:S04]  /*6cab0*/  FSEL R5, R5, R17, !P2 ;  /* 0x0000001105057208 */ /* 0x000fc80005000000 */
[----:B------:R-:W-:-:S04]  /*6cac0*/  IADD3 R6, R5, -0x3f3504f3, RZ ;  /* 0xc0cafb0d05067810 */ /* 0x000fc80007ffe0ff */
[----:B------:R-:W-:-:S04]  /*6cad0*/  LOP3.LUT R6, R6, 0xff800000, RZ, 0xc0, !PT ;  /* 0xff80000006067812 */ /* 0x000fc800078ec0ff */
[----:B------:R-:W-:Y:S01]  /*6cae0*/  IADD3 R3, R5, -R6, RZ ;  /* 0x8000000605037210 */ /* 0x000fe20007ffe0ff */
[----:B------:R-:W-:-:S04]  /*6caf0*/  FFMA.FTZ R9, R0, R8, -0.36067417263984680176 ;  /* 0xbeb8aa4900097423 */ /* 0x000fc80000010008 */
[----:B------:R-:W-:-:S04]  /*6cb00*/  FADD R3, R3, -1 ;  /* 0xbf80000003037421 */ /* 0x000fc80000000000 */
[C---:B------:R-:W-:Y:S02]  /*6cb10*/  FFMA.FTZ R8, R3.reuse, R24, -0.16845393180847167969 ;  /* 0xbe2c7f3003087423 */ /* 0x040fe40000010018 */
[C---:B------:R-:W-:Y:S02]  /*6cb20*/  FFMA.FTZ R9, R0.reuse, R9, 0.48089820146560668945 ;  /* 0x3ef6384a00097423 */ /* 0x040fe40000010009 */
[C---:B------:R-:W-:Y:S02]  /*6cb30*/  FFMA.FTZ R8, R3.reuse, R8, 0.1716887056827545166 ;  /* 0x3e2fcf2a03087423 */ /* 0x040fe40000010008 */
[C---:B------:R-:W-:Y:S02]  /*6cb40*/  FFMA.FTZ R9, R0.reuse, R9, -0.72134751081466674805 ;  /* 0xbf38aa3b00097423 */ /* 0x040fe40000010009 */
[----:B------:R-:W-:Y:S01]  /*6cb50*/  FFMA.FTZ R8, R3, R8, -0.17900948226451873779 ;  /* 0xbe374e4303087423 */ /* 0x000fe20000010008 */
[----:B------:R0:W1:Y:S01]  /*6cb60*/  I2F R10, R7 ;  /* 0x00000007000a7306 */ /* 0x0000620000201400 */
[----:B------:R-:W-:-:S02]  /*6cb70*/  FMUL R9, R0, R9 ;  /* 0x0000000900097220 */ /* 0x000fc40000400000 */
[C---:B------:R-:W-:Y:S02]  /*6cb80*/  FFMA.FTZ R8, R3.reuse, R8, 0.20512372255325317383 ;  /* 0x3e520bf403087423 */ /* 0x040fe40000010008 */
[----:B------:R-:W-:Y:S01]  /*6cb90*/  FMUL R9, R0, R9 ;  /* 0x0000000900097220 */ /* 0x000fe20000400000 */
[----:B------:R-:W-:Y:S01]  /*6cba0*/  ISETP.GE.U32.AND P1, PT, R4, 0x7f800000, PT ;  /* 0x7f8000000400780c */ /* 0x000fe20003f26070 */
[C---:B0-----:R-:W-:Y:S02]  /*6cbb0*/  FFMA.FTZ R7, R3.reuse, R8, -0.24046532809734344482 ;  /* 0xbe763c8b03077423 */ /* 0x041fe40000010008 */
[----:B------:R-:W-:Y:S02]  /*6cbc0*/  FFMA.FTZ R9, R0, 1.4426950216293334961, R9 ;  /* 0x3fb8aa3b00097823 */ /* 0x000fe40000010009 */
[----:B------:R-:W-:Y:S01]  /*6cbd0*/  FFMA.FTZ R0, R3, R7, 0.28857114911079406738 ;  /* 0x3e93bf9903007423 */ /* 0x000fe20000010007 */
[----:B------:R-:W-:-:S05]  /*6cbe0*/  FSEL R7, RZ, -23, P0 ;  /* 0xc1b80000ff077808 */ /* 0x000fca0000000000 */
[----:B-1----:R-:W-:-:S04]  /*6cbf0*/  FFMA.FTZ R7, R10, 1.1920928955078125e-07, R7 ;  /* 0x340000000a077823 */ /* 0x002fc80000010007 */
[----:B------:R-:W-:Y:S02]  /*6cc00*/  FADD R12, R7, R9 ;  /* 0x00000009070c7221 */ /* 0x000fe40000000000 */
[----:B------:R-:W-:-:S04]  /*6cc10*/  @P1 IMAD.MOV.U32 R7, RZ, RZ, 0x7f800000 ;  /* 0x7f800000ff071424 */ /* 0x000fc800078e00ff */
[----:B------:R-:W-:-:S05]  /*6cc20*/  @P1 FFMA.FTZ R12, R4, R7, +INF ;  /* 0x7f800000040c1423 */ /* 0x000fca0000010007 */
[----:B------:R-:W-:Y:S04]  /*6cc30*/  STL [R1+0x494], R12 ;  /* 0x0004940c01007387 */ /* 0x000fe80000100800 */
[----:B--2---:R-:W-:Y:S04]  /*6cc40*/  STL [R1+0x22c8], R16 ;  /* 0x0022c81001007387 */ /* 0x004fe80000100800 */
[----:B------:R-:W2:Y:S01]  /*6cc50*/  LDL.LU R15, [R1+0xba0] ;  /* 0x000ba000010f7983 */ /* 0x000ea20000300800 */
[----:B------:R-:W-:Y:S01]  /*6cc60*/  FFMA.FTZ R0, R3, R0, -0.36067417263984680176 ;  /* 0xbeb8aa4903007423 */ /* 0x000fe20000010000 */
[----:B------:R-:W-:-:S03]  /*6cc70*/  FSETP.NEU.AND P0, PT, R4, RZ, PT ;  /* 0x000000ff0400720b */ /* 0x000fc60003f0d000 */
[C---:B------:R-:W-:Y:S01]  /*6cc80*/  FFMA.FTZ R0, R3.reuse, R0, 0.48089820146560668945 ;  /* 0x3ef6384a03007423 */ /* 0x040fe20000010000 */
[----:B------:R-:W0:Y:S03]  /*6cc90*/  I2F R6, R6 ;  /* 0x0000000600067306 */ /* 0x000e260000201400 */
[----:B------:R-:W-:-:S04]  /*6cca0*/  FFMA.FTZ R0, R3, R0, -0.72134751081466674805 ;  /* 0xbf38aa3b03007423 */ /* 0x000fc80000010000 */
[C---:B------:R-:W-:Y:S02]  /*6ccb0*/  FMUL R0, R3.reuse, R0 ;  /* 0x0000000003007220 */ /* 0x040fe40000400000 */
[----:B------:R-:W-:Y:S02]  /*6ccc0*/  @P0 LOP3.LUT R2, R2, 0x200, RZ, 0xfc, !PT ;  /* 0x0000020002020812 */ /* 0x000fe400078efcff */
[----:B------:R-:W-:Y:S01]  /*6ccd0*/  FMUL R0, R3, R0 ;  /* 0x0000000003007220 */ /* 0x000fe20000400000 */
[----:B------:R-:W-:-:S03]  /*6cce0*/  ISETP.GE.U32.AND P0, PT, R5, 0x7f800000, PT ;  /* 0x7f8000000500780c */ /* 0x000fc60003f06070 */
[----:B------:R-:W-:Y:S01]  /*6ccf0*/  FFMA.FTZ R3, R3, 1.4426950216293334961, R0 ;  /* 0x3fb8aa3b03037823 */ /* 0x000fe20000010000 */
[----:B------:R-:W-:-:S05]  /*6cd00*/  FSEL R0, RZ, -23, P2 ;  /* 0xc1b80000ff007808 */ /* 0x000fca0001000000 */
[----:B0-----:R-:W-:-:S04]  /*6cd10*/  FFMA.FTZ R0, R6, 1.1920928955078125e-07, R0 ;  /* 0x3400000006007823 */ /* 0x001fc80000010000 */
[----:B------:R-:W-:Y:S01]  /*6cd20*/  FADD R3, R0, R3 ;  /* 0x0000000300037221 */ /* 0x000fe20000000000 */
[----:B------:R-:W-:-:S05]  /*6cd30*/  @P0 MOV R0, 0x7f800000 ;  /* 0x7f80000000000802 */ /* 0x000fca0000000f00 */
[----:B------:R-:W-:-:S05]  /*6cd40*/  @P0 FFMA.FTZ R3, R5, R0, +INF ;  /* 0x7f80000005030423 */ /* 0x000fca0000010000 */
[----:B------:R0:W-:Y:S01]  /*6cd50*/  STL [R1+0x490], R3 ;  /* 0x0004900301007387 */ /* 0x0001e20000100800 */
[C---:B------:R-:W-:Y:S01]  /*6cd60*/  FMUL R4, R16.reuse, 8388608 ;  /* 0x4b00000010047820 */ /* 0x040fe20000400000 */
[----:B------:R-:W-:-:S04]  /*6cd70*/  FSETP.GEU.AND P1, PT, R16, 1.175494350822287508e-38, PT ;  /* 0x008000001000780b */ /* 0x000fc80003f2e000 */
[----:B------:R-:W-:-:S04]  /*6cd80*/  FSEL R4, R4, R16, !P1 ;  /* 0x0000001004047208 */ /* 0x000fc80004800000 */
[----:B------:R-:W-:Y:S02]  /*6cd90*/  IADD3 R7, R4, -0x3f3504f3, RZ ;  /* 0xc0cafb0d04077810 */ /* 0x000fe40007ffe0ff */
[----:B------:R-:W-:Y:S02]  /*6cda0*/  FSETP.NEU.AND P0, PT, R5, RZ, PT ;  /* 0x000000ff0500720b */ /* 0x000fe40003f0d000 */
[----:B------:R-:W-:-:S05]  /*6cdb0*/  LOP3.LUT R7, R7, 0xff800000, RZ, 0xc0, !PT ;  /* 0xff80000007077812 */ /* 0x000fca00078ec0ff */
[----:B------:R-:W-:Y:S01]  /*6cdc0*/  IMAD.IADD R0, R4, 0x1, -R7 ;  /* 0x0000000104007824 */ /* 0x000fe200078e0a07 */
[----:B------:R-:W-:-:S03]  /*6cdd0*/  LOP3.LUT R2, R2, 0xfffffbff, RZ, 0xc0, !PT ;  /* 0xfffffbff02027812 */ /* 0x000fc600078ec0ff */
[----:B------:R-:W-:Y:S01]  /*6cde0*/  FADD R0, R0, -1 ;  /* 0xbf80000000007421 */ /* 0x000fe20000000000 */
[----:B--2---:R-:W-:Y:S04]  /*6cdf0*/  STL [R1+0x22cc], R15 ;  /* 0x0022cc0f01007387 */ /* 0x004fe80000100800 */
[----:B------:R-:W2:Y:S01]  /*6ce00*/  LDL.LU R14, [R1+0xba4] ;  /* 0x000ba400010e7983 */ /* 0x000ea20000300800 */
[----:B------:R-:W-:Y:S01]  /*6ce10*/  @P0 LOP3.LUT R2, R2, 0x400, RZ, 0xfc, !PT ;  /* 0x0000040002020812 */ /* 0x000fe200078efcff */
[C---:B------:R-:W-:Y:S01]  /*6ce20*/  FMUL R5, R15.reuse, 8388608 ;  /* 0x4b0000000f057820 */ /* 0x040fe20000400000 */
[----:B------:R-:W-:Y:S01]  /*6ce30*/  FSETP.GEU.AND P0, PT, R15, 1.175494350822287508e-38, PT ;  /* 0x008000000f00780b */ /* 0x000fe20003f0e000 */
[----:B0-----:R-:W-:-:S03]  /*6ce40*/  FFMA.FTZ R3, R0, R24, -0.16845393180847167969 ;  /* 0xbe2c7f3000037423 */ /* 0x001fc60000010018 */
[----:B------:R-:W-:Y:S01]  /*6ce50*/  FSEL R5, R5, R15, !P0 ;  /* 0x0000000f05057208 */ /* 0x000fe20004000000 */
[----:B------:R-:W-:-:S03]  /*6ce60*/  FFMA.FTZ R3, R0, R3, 0.1716887056827545166 ;  /* 0x3e2fcf2a00037423 */ /* 0x000fc60000010003 */
[----:B------:R-:W-:Y:S01]  /*6ce70*/  IADD3 R6, R5, -0x3f3504f3, RZ ;  /* 0xc0cafb0d05067810 */ /* 0x000fe20007ffe0ff */
[----:B------:R-:W-:-:S03]  /*6ce80*/  FFMA.FTZ R3, R0, R3, -0.17900948226451873779 ;  /* 0xbe374e4300037423 */ /* 0x000fc60000010003 */
[----:B------:R-:W-:Y:S01]  /*6ce90*/  LOP3.LUT R6, R6, 0xff800000, RZ, 0xc0, !PT ;  /* 0xff80000006067812 */ /* 0x000fe200078ec0ff */
[----:B------:R-:W-:-:S04]  /*6cea0*/  FFMA.FTZ R3, R0, R3, 0.20512372255325317383 ;  /* 0x3e520bf400037423 */ /* 0x000fc80000010003 */
[----:B------:R-:W-:Y:S01]  /*6ceb0*/  FFMA.FTZ R8, R0, R3, -0.24046532809734344482 ;  /* 0xbe763c8b00087423 */ /* 0x000fe20000010003 */
[----:B------:R-:W-:-:S03]  /*6cec0*/  IADD3 R3, R5, -R6, RZ ;  /* 0x8000000605037210 */ /* 0x000fc60007ffe0ff */
[C---:B------:R-:W-:Y:S02]  /*6ced0*/  FFMA.FTZ R8, R0.reuse, R8, 0.28857114911079406738 ;  /* 0x3e93bf9900087423 */ /* 0x040fe40000010008 */
[----:B------:R-:W-:Y:S02]  /*6cee0*/  FADD R3, R3, -1 ;  /* 0xbf80000003037421 */ /* 0x000fe40000000000 */
[C---:B------:R-:W-:Y:S02]  /*6cef0*/  FFMA.FTZ R9, R0.reuse, R8, -0.36067417263984680176 ;  /* 0xbeb8aa4900097423 */ /* 0x040fe40000010008 */
[C---:B------:R-:W-:Y:S02]  /*6cf00*/  FFMA.FTZ R8, R3.reuse, R24, -0.16845393180847167969 ;  /* 0xbe2c7f3003087423 */ /* 0x040fe40000010018 */
[----:B------:R-:W-:Y:S02]  /*6cf10*/  FFMA.FTZ R9, R0, R9, 0.48089820146560668945 ;  /* 0x3ef6384a00097423 */ /* 0x000fe40000010009 */
[----:B------:R-:W-:-:S02]  /*6cf20*/  FFMA.FTZ R8, R3, R8, 0.1716887056827545166 ;  /* 0x3e2fcf2a03087423 */ /* 0x000fc40000010008 */
[C---:B------:R-:W-:Y:S02]  /*6cf30*/  FFMA.FTZ R9, R0.reuse, R9, -0.72134751081466674805 ;  /* 0xbf38aa3b00097423 */ /* 0x040fe40000010009 */
[C---:B------:R-:W-:Y:S01]  /*6cf40*/  FFMA.FTZ R8, R3.reuse, R8, -0.17900948226451873779 ;  /* 0xbe374e4303087423 */ /* 0x040fe20000010008 */
[----:B------:R0:W1:Y:S01]  /*6cf50*/  I2F R10, R7 ;  /* 0x00000007000a7306 */ /* 0x0000620000201400 */
[C---:B------:R-:W-:Y:S02]  /*6cf60*/  FMUL R9, R0.reuse, R9 ;  /* 0x0000000900097220 */ /* 0x040fe40000400000 */
[C---:B------:R-:W-:Y:S02]  /*6cf70*/  FFMA.FTZ R8, R3.reuse, R8, 0.20512372255325317383 ;  /* 0x3e520bf403087423 */ /* 0x040fe40000010008 */
[----:B------:R-:W-:Y:S01]  /*6cf80*/  FMUL R9, R0, R9 ;  /* 0x0000000900097220 */ /* 0x000fe20000400000 */
[----:B------:R-:W-:Y:S01]  /*6cf90*/  ISETP.GE.U32.AND P2, PT, R4, 0x7f800000, PT ;  /* 0x7f8000000400780c */ /* 0x000fe20003f46070 */
[----:B0-----:R-:W-:-:S02]  /*6cfa0*/  FFMA.FTZ R7, R3, R8, -0.24046532809734344482 ;  /* 0xbe763c8b03077423 */ /* 0x001fc40000010008 */
        /* <DEDUP_REMOVED lines=14> */
[----:B------:R-:W-:Y:S01]  /*6d090*/  FFMA.FTZ R0, R3, R0, -0.72134751081466674805 ;  /* 0xbf38aa3b03007423 */ /* 0x000fe20000010000 */
[----:B------:R-:W-:-:S03]  /*6d0a0*/  LOP3.LUT R2, R2, 0xfffff7ff, RZ, 0xc0, !PT ;  /* 0xfffff7ff02027812 */ /* 0x000fc600078ec0ff */
[C---:B------:R-:W-:Y:S02]  /*6d0b0*/  FMUL R0, R3.reuse, R0 ;  /* 0x0000000003007220 */ /* 0x040fe40000400000 */
[----:B------:R-:W-:Y:S02]  /*6d0c0*/  @P1 LOP3.LUT R2, R2, 0x800, RZ, 0xfc, !PT ;  /* 0x0000080002021812 */ /* 0x000fe400078efcff */
[----:B------:R-:W-:Y:S01]  /*6d0d0*/  FMUL R0, R3, R0 ;  /* 0x0000000003007220 */ /* 0x000fe20000400000 */
[----:B------:R-:W-:Y:S01]  /*6d0e0*/  ISETP.GE.U32.AND P1, PT, R5, 0x7f800000, PT ;  /* 0x7f8000000500780c */ /* 0x000fe20003f26070 */
[C---:B------:R-:W-:Y:S01]  /*6d0f0*/  FMUL R4, R14.reuse, 8388608 ;  /* 0x4b0000000e047820 */ /* 0x040fe20000400000 */
[----:B------:R-:W-:Y:S01]  /*6d100*/  FSETP.GEU.AND P2, PT, R14, 1.175494350822287508e-38, PT ;  /* 0x008000000e00780b */ /* 0x000fe20003f4e000 */
[----:B------:R-:W-:Y:S01]  /*6d110*/  FFMA.FTZ R3, R3, 1.4426950216293334961, R0 ;  /* 0x3fb8aa3b03037823 */ /* 0x000fe20000010000 */
[----:B------:R-:W-:Y:S02]  /*6d120*/  FSEL R0, RZ, -23, P0 ;  /* 0xc1b80000ff007808 */ /* 0x000fe40000000000 */
[----:B------:R-:W-:-:S03]  /*6d130*/  FSEL R4, R4, R14, !P2 ;  /* 0x0000000e04047208 */ /* 0x000fc60005000000 */
[----:B0-----:R-:W-:Y:S01]  /*6d140*/  FFMA.FTZ R0, R6, 1.1920928955078125e-07, R0 ;  /* 0x3400000006007823 */ /* 0x001fe20000010000 */
[----:B------:R-:W-:-:S03]  /*6d150*/  IADD3 R7, R4, -0x3f3504f3, RZ ;  /* 0xc0cafb0d04077810 */ /* 0x000fc60007ffe0ff */
[----:B------:R-:W-:Y:S01]  /*6d160*/  FADD R3, R0, R3 ;  /* 0x0000000300037221 */ /* 0x000fe20000000000 */
[----:B------:R-:W-:Y:S02]  /*6d170*/  @P1 MOV R0, 0x7f800000 ;  /* 0x7f80000000001802 */ /* 0x000fe40000000f00 */
[----:B------:R-:W-:-:S03]  /*6d180*/  LOP3.LUT R7, R7, 0xff800000, RZ, 0xc0, !PT ;  /* 0xff80000007077812 */ /* 0x000fc600078ec0ff */
[C---:B------:R-:W-:Y:S02]  /*6d190*/  @P1 FFMA.FTZ R3, R5.reuse, R0, +INF ;  /* 0x7f80000005031423 */ /* 0x040fe40000010000 */
[----:B------:R-:W-:Y:S01]  /*6d1a0*/  IMAD.IADD R0, R4, 0x1, -R7 ;  /* 0x0000000104007824 */ /* 0x000fe200078e0a07 */
[----:B------:R-:W-:-:S03]  /*6d1b0*/  FSETP.NEU.AND P0, PT, R5, RZ, PT ;  /* 0x000000ff0500720b */ /* 0x000fc60003f0d000 */
[----:B------:R-:W-:Y:S01]  /*6d1c0*/  FADD R0, R0, -1 ;  /* 0xbf80000000007421 */ /* 0x000fe20000000000 */
[----:B------:R0:W-:Y:S03]  /*6d1d0*/  STL [R1+0x3a8], R3 ;  /* 0x0003a80301007387 */ /* 0x0001e60000100800 */
[----:B0-----:R-:W-:-:S04]  /*6d1e0*/  FFMA.FTZ R3, R0, R24, -0.16845393180847167969 ;  /* 0xbe2c7f3000037423 */ /* 0x001fc80000010018 */
[----:B------:R-:W-:-:S04]  /*6d1f0*/  FFMA.FTZ R3, R0, R3, 0.1716887056827545166 ;  /* 0x3e2fcf2a00037423 */ /* 0x000fc80000010003 */
[----:B------:R-:W-:-:S04]  /*6d200*/  FFMA.FTZ R3, R0, R3, -0.17900948226451873779 ;  /* 0xbe374e4300037423 */ /* 0x000fc80000010003 */
[----:B------:R-:W-:-:S04]  /*6d210*/  FFMA.FTZ R3, R0, R3, 0.20512372255325317383 ;  /* 0x3e520bf400037423 */ /* 0x000fc80000010003 */
[----:B------:R-:W-:-:S04]  /*6d220*/  FFMA.FTZ R8, R0, R3, -0.24046532809734344482 ;  /* 0xbe763c8b00087423 */ /* 0x000fc80000010003 */
[----:B------:R-:W-:-:S04]  /*6d230*/  FFMA.FTZ R8, R0, R8, 0.28857114911079406738 ;  /* 0x3e93bf9900087423 */ /* 0x000fc80000010008 */
[----:B------:R-:W-:-:S04]  /*6d240*/  FFMA.FTZ R9, R0, R8, -0.36067417263984680176 ;  /* 0xbeb8aa4900097423 */ /* 0x000fc80000010008 */
[C---:B------:R-:W-:Y:S01]  /*6d250*/  FFMA.FTZ R9, R0.reuse, R9, 0.48089820146560668945 ;  /* 0x3ef6384a00097423 */ /* 0x040fe20000010009 */
[----:B------:R0:W1:Y:S03]  /*6d260*/  I2F R10, R7 ;  /* 0x00000007000a7306 */ /* 0x0000660000201400 */
[----:B------:R-:W-:-:S04]  /*6d270*/  FFMA.FTZ R9, R0, R9, -0.72134751081466674805 ;  /* 0xbf38aa3b00097423 */ /* 0x000fc80000010009 */
[----:B------:R-:W-:Y:S01]  /*6d280*/  FMUL R9, R0, R9 ;  /* 0x0000000900097220 */ /* 0x000fe20000400000 */
[----:B------:R-:W-:-:S04]  /*6d290*/  LOP3.LUT R2, R2, 0xffffefff, RZ, 0xc0, !PT ;  /* 0xffffefff02027812 */ /* 0x000fc800078ec0ff */
[----:B------:R-:W-:Y:S02]  /*6d2a0*/  @P0 LOP3.LUT R2, R2, 0x1000, RZ, 0xfc, !PT ;  /* 0x0000100002020812 */ /* 0x000fe400078efcff */
[----:B------:R-:W-:Y:S02]  /*6d2b0*/  ISETP.GE.U32.AND P0, PT, R4, 0x7f800000, PT ;  /* 0x7f8000000400780c */ /* 0x000fe40003f06070 */
[----:B------:R-:W-:Y:S02]  /*6d2c0*/  LOP3.LUT R2, R2, 0xffffdfff, RZ, 0xc0, !PT ;  /* 0xffffdfff02027812 */ /* 0x000fe400078ec0ff */
[----:B------:R-:W-:Y:S01]  /*6d2d0*/  MOV R20, R11 ;  /* 0x0000000b00147202 */ /* 0x000fe20000000f00 */
[C---:B--2---:R-:W-:Y:S01]  /*6d2e0*/  FMUL R5, R13.reuse, 8388608 ;  /* 0x4b0000000d057820 */ /* 0x044fe20000400000 */
[----:B------:R-:W-:-:S04]  /*6d2f0*/  FSETP.GEU.AND P1, PT, R13, 1.175494350822287508e-38, PT ;  /* 0x008000000d00780b */ /* 0x000fc80003f2e000 */
[----:B------:R-:W-:-:S04]  /*6d300*/  FSEL R5, R5, R13, !P1 ;  /* 0x0000000d05057208 */ /* 0x000fc80004800000 */
[----:B------:R-:W-:-:S04]  /*6d310*/  IADD3 R6, R5, -0x3f3504f3, RZ ;  /* 0xc0cafb0d05067810 */ /* 0x000fc80007ffe0ff */
[----:B------:R-:W-:-:S04]  /*6d320*/  LOP3.LUT R6, R6, 0xff800000, RZ, 0xc0, !PT ;  /* 0xff80000006067812 */ /* 0x000fc800078ec0ff */
[----:B------:R-:W-:-:S05]  /*6d330*/  IADD3 R3, R5, -R6, RZ ;  /* 0x8000000605037210 */ /* 0x000fca0007ffe0ff */
[----:B------:R-:W-:-:S04]  /*6d340*/  FADD R3, R3, -1 ;  /* 0xbf80000003037421 */ /* 0x000fc80000000000 */
[----:B------:R-:W-:-:S04]  /*6d350*/  FFMA.FTZ R8, R3, R24, -0.16845393180847167969 ;  /* 0xbe2c7f3003087423 */ /* 0x000fc80000010018 */
[----:B------:R-:W-:-:S04]  /*6d360*/  FFMA.FTZ R8, R3, R8, 0.1716887056827545166 ;  /* 0x3e2fcf2a03087423 */ /* 0x000fc80000010008 */
[----:B------:R-:W-:-:S04]  /*6d370*/  FFMA.FTZ R8, R3, R8, -0.17900948226451873779 ;  /* 0xbe374e4303087423 */ /* 0x000fc80000010008 */
[C---:B0-----:R-:W-:Y:S02]  /*6d380*/  FFMA.FTZ R7, R3.reuse, R8, 0.20512372255325317383 ;  /* 0x3e520bf403077423 */ /* 0x041fe40000010008 */
[C---:B------:R-:W-:Y:S02]  /*6d390*/  FMUL R8, R0.reuse, R9 ;  /* 0x0000000900087220 */ /* 0x040fe40000400000 */
[C---:B------:R-:W-:Y:S02]  /*6d3a0*/  FFMA.FTZ R7, R3.reuse, R7, -0.24046532809734344482 ;  /* 0xbe763c8b03077423 */ /* 0x040fe40000010007 */
[----:B------:R-:W-:Y:S02]  /*6d3b0*/  FFMA.FTZ R8, R0, 1.4426950216293334961, R8 ;  /* 0x3fb8aa3b00087823 */ /* 0x000fe40000010008 */
[----:B------:R-:W-:Y:S01]  /*6d3c0*/  FFMA.FTZ R0, R3, R7, 0.28857114911079406738 ;  /* 0x3e93bf9903007423 */ /* 0x000fe20000010007 */
[----:B------:R-:W-:-:S05]  /*6d3d0*/  FSEL R7, RZ, -23, P2 ;  /* 0xc1b80000ff077808 */ /* 0x000fca0001000000 */
[----:B-1----:R-:W-:-:S04]  /*6d3e0*/  FFMA.FTZ R7, R10, 1.1920928955078125e-07, R7 ;  /* 0x340000000a077823 */ /* 0x002fc80000010007 */
[----:B------:R-:W-:Y:S02]  /*6d3f0*/  FADD R12, R7, R8 ;  /* 0x00000008070c7221 */ /* 0x000fe40000000000 */
[----:B------:R0:W1:Y:S01]  /*6d400*/  I2F R7, R6 ;  /* 0x0000000600077306 */ /* 0x0000620000201400 */
[C---:B------:R-:W-:Y:S02]  /*6d410*/  FFMA.FTZ R0, R3.reuse, R0, -0.36067417263984680176 ;  /* 0xbeb8aa4903007423 */ /* 0x040fe40000010000 */
[----:B0-----:R-:W-:Y:S02]  /*6d420*/  @P0 IMAD.MOV.U32 R6, RZ, RZ, 0x7f800000 ;  /* 0x7f800000ff060424 */ /* 0x001fe400078e00ff */
[C---:B------:R-:W-:Y:S02]  /*6d430*/  FFMA.FTZ R0, R3.reuse, R0, 0.48089820146560668945 ;  /* 0x3ef6384a03007423 */ /* 0x040fe40000010000 */
[C---:B------:R-:W-:Y:S01]  /*6d440*/  @P0 FFMA.FTZ R12, R4.reuse, R6, +INF ;  /* 0x7f800000040c0423 */ /* 0x040fe20000010006 */
[----:B------:R-:W-:Y:S01]  /*6d450*/  FSETP.NEU.AND P0, PT, R4, RZ, PT ;  /* 0x000000ff0400720b */ /* 0x000fe20003f0d000 */
[C---:B------:R-:W-:Y:S01]  /*6d460*/  FFMA.FTZ R0, R3.reuse, R0, -0.72134751081466674805 ;  /* 0xbf38aa3b03007423 */ /* 0x040fe20000010000 */
[----:B------:R-:W-:Y:S03]  /*6d470*/  STL [R1+0x22d4], R13 ;  /* 0x0022d40d01007387 */ /* 0x000fe60000100800 */
[C---:B------:R-:W-:Y:S01]  /*6d480*/  FMUL R0, R3.reuse, R0 ;  /* 0x0000000003007220 */ /* 0x040fe20000400000 */
[----:B------:R0:W-:Y:S03]  /*6d490*/  STL [R1+0x3a4], R12 ;  /* 0x0003a40c01007387 */ /* 0x0001e60000100800 */
[----:B------:R-:W-:-:S04]  /*6d4a0*/  FMUL R0, R3, R0 ;  /* 0x0000000003007220 */ /* 0x000fc80000400000 */
[----:B------:R-:W-:Y:S01]  /*6d4b0*/  @P0 LOP3.LUT R2, R2, 0x2000, RZ, 0xfc, !PT ;  /* 0x0000200002020812 */ /* 0x000fe200078efcff */
[----:B0-----:R-:W2:Y:S01]  /*6d4c0*/  LDL.LU R12, [R1+0xbac] ;  /* 0x000bac00010c7983 */ /* 0x001ea20000300800 */
[----:B------:R-:W-:Y:S01]  /*6d4d0*/  ISETP.GE.U32.AND P0, PT, R5, 0x7f800000, PT ;  /* 0x7f8000000500780c */ /* 0x000fe20003f06070 */
[----:B------:R-:W-:Y:S01]  /*6d4e0*/  FFMA.FTZ R3, R3, 1.4426950216293334961, R0 ;  /* 0x3fb8aa3b03037823 */ /* 0x000fe20000010000 */
[----:B------:R-:W-:-:S05]  /*6d4f0*/  FSEL R0, RZ, -23, P1 ;  /* 0xc1b80000ff007808 */ /* 0x000fca0000800000 */
[----:B-1----:R-:W-:-:S04]  /*6d500*/  FFMA.FTZ R0, R7, 1.1920928955078125e-07, R0 ;  /* 0x3400000007007823 */ /* 0x002fc80000010000 */
[----:B------:R-:W-:Y:S02]  /*6d510*/  FADD R3, R0, R3 ;  /* 0x0000000300037221 */ /* 0x000fe40000000000 */
[----:B------:R-:W-:-:S04]  /*6d520*/  @P0 IMAD.MOV.U32 R0, RZ, RZ, 0x7f800000 ;  /* 0x7f800000ff000424 */ /* 0x000fc800078e00ff */
[----:B------:R-:W-:-:S05]  /*6d530*/  @P0 FFMA.FTZ R3, R5, R0, +INF ;  /* 0x7f80000005030423 */ /* 0x000fca0000010000 */
[----:B------:R0:W-:Y:S04]  /*6d540*/  STL [R1+0x3a0], R3 ;  /* 0x0003a00301007387 */ /* 0x0001e80000100800 */
[----:B------:R-:W3:Y:S04]  /*6d550*/  LDL.LU R11, [R1+0xbb0] ;  /* 0x000bb000010b7983 */ /* 0x000ee80000300800 */
[----:B------:R-:W4:Y:S01]  /*6d560*/  LDL.LU R10, [R1+0xbb4] ;  /* 0x000bb400010a7983 */ /* 0x000f220000300800 */
[----:B------:R-:W-:Y:S01]  /*6d570*/  MOV R21, R20 ;  /* 0x0000001400157202 */ /* 0x000fe20000000f00 */
[C---:B--2---:R-:W-:Y:S01]  /*6d580*/  FMUL R4, R12.reuse, 8388608 ;  /* 0x4b0000000c047820 */ /* 0x044fe20000400000 */
[----:B------:R-:W-:-:S04]  /*6d590*/  FSETP.GEU.AND P1, PT, R12, 1.175494350822287508e-38, PT ;  /* 0x008000000c00780b */ /* 0x000fc80003f2e000 */
[----:B------:R-:W-:-:S04]  /*6d5a0*/  FSEL R4, R4, R12, !P1 ;  /* 0x0000000c04047208 */ /* 0x000fc80004800000 */
[----:B------:R-:W-:-:S04]  /*6d5b0*/  IADD3 R6, R4, -0x3f3504f3, RZ ;  /* 0xc0cafb0d04067810 */ /* 0x000fc80007ffe0ff */
[----:B------:R-:W-:-:S04]  /*6d5c0*/  LOP3.LUT R6, R6, 0xff800000, RZ, 0xc0, !PT ;  /* 0xff80000006067812 */ /* 0x000fc800078ec0ff */
[----:B0-----:R-:W-:-:S05]  /*6d5d0*/  IADD3 R3, R4, -R6, RZ ;  /* 0x8000000604037210 */ /* 0x001fca0007ffe0ff */
[----:B------:R-:W-:-:S04]  /*6d5e0*/  FADD R3, R3, -1 ;  /* 0xbf80000003037421 */ /* 0x000fc80000000000 */
[----:B------:R-:W-:Y:S01]  /*6d5f0*/  FFMA.FTZ R0, R3, R24, -0.16845393180847167969 ;  /* 0xbe2c7f3003007423 */ /* 0x000fe20000010018 */
[C---:B---3--:R-:W-:Y:S01]  /*6d600*/  FSETP.GEU.AND P0, PT, R11.reuse, 1.175494350822287508e-38, PT ;  /* 0x008000000b00780b */ /* 0x048fe20003f0e000 */
[----:B------:R-:W-:Y:S02]  /*6d610*/  FMUL R23, R11, 8388608 ;  /* 0x4b0000000b177820 */ /* 0x000fe40000400000 */
[----:B------:R-:W-:-:S03]  /*6d620*/  FFMA.FTZ R0, R3, R0, 0.1716887056827545166 ;  /* 0x3e2fcf2a03007423 */ /* 0x000fc60000010000 */
[----:B------:R-:W-:Y:S01]  /*6d630*/  FSEL R23, R23, R11, !P0 ;  /* 0x0000000b17177208 */ /* 0x000fe20004000000 */
[----:B------:R-:W-:-:S03]  /*6d640*/  FFMA.FTZ R0, R3, R0, -0.17900948226451873779 ;  /* 0xbe374e4303007423 */ /* 0x000fc60000010000 */
[----:B------:R-:W-:Y:S01]  /*6d650*/  IADD3 R7, R23, -0x3f3504f3, RZ ;  /* 0xc0cafb0d17077810 */ /* 0x000fe20007ffe0ff */
[----:B------:R-:W-:-:S03]  /*6d660*/  FFMA.FTZ R0, R3, R0, 0.20512372255325317383 ;  /* 0x3e520bf403007423 */ /* 0x000fc60000010000 */
[----:B------:R-:W-:Y:S01]  /*6d670*/  LOP3.LUT R7, R7, 0xff800000, RZ, 0xc0, !PT ;  /* 0xff80000007077812 */ /* 0x000fe200078ec0ff */
[----:B------:R-:W-:-:S04]  /*6d680*/  FFMA.FTZ R8, R3, R0, -0.24046532809734344482 ;  /* 0xbe763c8b03087423 */ /* 0x000fc80000010000 */
[----:B------:R-:W-:Y:S02]  /*6d690*/  IMAD.IADD R0, R23, 0x1, -R7 ;  /* 0x0000000117007824 */ /* 0x000fe400078e0a07 */
[C---:B------:R-:W-:Y:S02]  /*6d6a0*/  FFMA.FTZ R8, R3.reuse, R8, 0.28857114911079406738 ;  /* 0x3e93bf9903087423 */ /* 0x040fe40000010008 */
[----:B------:R-:W-:Y:S02]  /*6d6b0*/  FADD R0, R0, -1 ;  /* 0xbf80000000007421 */ /* 0x000fe40000000000 */
[C---:B------:R-:W-:Y:S02]  /*6d6c0*/  FFMA.FTZ R9, R3.reuse, R8, -0.36067417263984680176 ;  /* 0xbeb8aa4903097423 */ /* 0x040fe40000010008 */
[----:B------:R-:W-:Y:S02]  /*6d6d0*/  FFMA.FTZ R8, R0, R24, -0.16845393180847167969 ;  /* 0xbe2c7f3000087423 */ /* 0x000fe40000010018 */
[----:B------:R-:W-:-:S02]  /*6d6e0*/  FFMA.FTZ R9, R3, R9, 0.48089820146560668945 ;  /* 0x3ef6384a03097423 */ /* 0x000fc40000010009 */
[C---:B------:R-:W-:Y:S02]  /*6d6f0*/  FFMA.FTZ R8, R0.reuse, R8, 0.1716887056827545166 ;  /* 0x3e2fcf2a00087423 */ /* 0x040fe40000010008 */
[C---:B------:R-:W-:Y:S02]  /*6d700*/  FFMA.FTZ R9, R3.reuse, R9, -0.72134751081466674805 ;  /* 0xbf38aa3b03097423 */ /* 0x040fe40000010009 */
[C---:B------:R-:W-:Y:S02]  /*6d710*/  FFMA.FTZ R8, R0.reuse, R8, -0.17900948226451873779 ;  /* 0xbe374e4300087423 */ /* 0x040fe40000010008 */
[C---:B------:R-:W-:Y:S02]  /*6d720*/  FMUL R9, R3.reuse, R9 ;  /* 0x0000000903097220 */ /* 0x040fe40000400000 */
[----:B------:R-:W-:Y:S02]  /*6d730*/  FFMA.FTZ R8, R0, R8, 0.20512372255325317383 ;  /* 0x3e520bf400087423 */ /* 0x000fe40000010008 */
[----:B------:R-:W-:-:S02]  /*6d740*/  FMUL R9, R3, R9 ;  /* 0x0000000903097220 */ /* 0x000fc40000400000 */
[C---:B------:R-:W-:Y:S02]  /*6d750*/  FFMA.FTZ R8, R0.reuse, R8, -0.24046532809734344482 ;  /* 0xbe763c8b00087423 */ /* 0x040fe40000010008 */
[----:B------:R-:W-:Y:S02]  /*6d760*/  FFMA.FTZ R19, R3, 1.4426950216293334961, R9 ;  /* 0x3fb8aa3b03137823 */ /* 0x000fe40000010009 */
[----:B------:R-:W-:-:S04]  /*6d770*/  FFMA.FTZ R3, R0, R8, 0.28857114911079406738 ;  /* 0x3e93bf9900037423 */ /* 0x000fc80000010008 */
[----:B------:R-:W-:Y:S01]  /*6d780*/  FFMA.FTZ R3, R0, R3, -0.36067417263984680176 ;  /* 0xbeb8aa4900037423 */ /* 0x000fe20000010003 */
[----:B------:R-:W-:Y:S01]  /*6d790*/  FSEL R9, RZ, -23, P1 ;  /* 0xc1b80000ff097808 */ /* 0x000fe20000800000 */
[C---:B----4-:R-:W-:Y:S01]  /*6d7a0*/  FMUL R22, R10.reuse, 8388608 ;  /* 0x4b0000000a167820 */ /* 0x050fe20000400000 */
[----:B------:R-:W-:Y:S01]  /*6d7b0*/  FSETP.GEU.AND P1, PT, R10, 1.175494350822287508e-38, PT ;  /* 0x008000000a00780b */ /* 0x000fe20003f2e000 */
[----:B------:R-:W-:Y:S01]  /*6d7c0*/  FFMA.FTZ R3, R0, R3, 0.48089820146560668945 ;  /* 0x3ef6384a00037423 */ /* 0x000fe20000010003 */
[----:B------:R0:W1:Y:S02]  /*6d7d0*/  I2F R8, R6 ;  /* 0x0000000600087306 */ /* 0x0000640000201400 */
[----:B------:R-:W-:Y:S01]  /*6d7e0*/  FSEL R22, R22, R10, !P1 ;  /* 0x0000000a16167208 */ /* 0x000fe20004800000 */
[----:B------:R-:W-:-:S04]  /*6d7f0*/  FFMA.FTZ R3, R0, R3, -0.72134751081466674805 ;  /* 0xbf38aa3b00037423 */ /* 0x000fc80000010003 */
[----:B0-----:R-:W-:Y:S01]  /*6d800*/  FMUL R6, R0, R3 ;  /* 0x0000000300067220 */ /* 0x001fe20000400000 */
[----:B------:R-:W-:-:S03]  /*6d810*/  IADD3 R3, R22, -0x3f3504f3, RZ ;  /* 0xc0cafb0d16037810 */ /* 0x000fc60007ffe0ff */
[----:B------:R-:W-:Y:S01]  /*6d820*/  FMUL R6, R0, R6 ;  /* 0x0000000600067220 */ /* 0x000fe20000400000 */
[----:B------:R-:W-:-:S03]  /*6d830*/  LOP3.LUT R3, R3, 0xff800000, RZ, 0xc0, !PT ;  /* 0xff80000003037812 */ /* 0x000fc600078ec0ff */
[----:B------:R-:W-:Y:S02]  /*6d840*/  FFMA.FTZ R20, R0, 1.4426950216293334961, R6 ;  /* 0x3fb8aa3b00147823 */ /* 0x000fe40000010006 */
[----:B------:R-:W-:Y:S02]  /*6d850*/  IMAD.IADD R0, R22, 0x1, -R3 ;  /* 0x0000000116007824 */ /* 0x000fe400078e0a03 */
[----:B-1----:R-:W-:Y:S02]  /*6d860*/  FFMA.FTZ R9, R8, 1.1920928955078125e-07, R9 ;  /* 0x3400000008097823 */ /* 0x002fe40000010009 */
[----:B------:R-:W-:Y:S02]  /*6d870*/  FADD R0, R0, -1 ;  /* 0xbf80000000007421 */ /* 0x000fe40000000000 */
[----:B------:R-:W-:Y:S02]  /*6d880*/  FADD R14, R9, R19 ;  /* 0x00000013090e7221 */ /* 0x000fe40000000000 */
[C---:B------:R-:W-:Y:S01]  /*6d890*/  FFMA.FTZ R6, R0.reuse, R24, -0.16845393180847167969 ;  /* 0xbe2c7f3000067423 */ /* 0x040fe20000010018 */
[----:B------:R-:W2:Y:S03]  /*6d8a0*/  LDL.LU R9, [R1+0xbb8] ;  /* 0x000bb80001097983 */ /* 0x000ea60000300800 */
        /* <DEDUP_REMOVED lines=10> */
[----:B------:R3:W4:Y:S01]  /*6d950*/  I2F R19, R3 ;  /* 0x0000000300137306 */ /* 0x0007220000201400 */
[----:B0-----:R-:W-:Y:S02]  /*6d960*/  FSEL R7, RZ, -23, P0 ;  /* 0xc1b80000ff077808 */ /* 0x001fe40000000000 */
[----:B------:R-:W-:Y:S01]  /*6d970*/  ISETP.GE.U32.AND P0, PT, R4, 0x7f800000, PT ;  /* 0x7f8000000400780c */ /* 0x000fe20003f06070 */
[----:B---3--:R-:W-:-:S04]  /*6d980*/  FMUL R3, R0, R6 ;  /* 0x0000000600037220 */ /* 0x008fc80000400000 */
[----:B------:R-:W-:Y:S01]  /*6d990*/  FFMA.FTZ R6, R0, 1.4426950216293334961, R3 ;  /* 0x3fb8aa3b00067823 */ /* 0x000fe20000010003 */
[----:B------:R-:W-:Y:S02]  /*6d9a0*/  FSEL R3, RZ, -23, P1 ;  /* 0xc1b80000ff037808 */ /* 0x000fe40000800000 */
[----:B------:R-:W-:Y:S01]  /*6d9b0*/  ISETP.GE.U32.AND P1, PT, R23, 0x7f800000, PT ;  /* 0x7f8000001700780c */ /* 0x000fe20003f26070 */
[----:B-1----:R-:W-:-:S04]  /*6d9c0*/  FFMA.FTZ R0, R8, 1.1920928955078125e-07, R7 ;  /* 0x3400000008007823 */ /* 0x002fc80000010007 */
[----:B------:R-:W-:Y:S01]  /*6d9d0*/  FADD R13, R0, R20 ;  /* 0x00000014000d7221 */ /* 0x000fe20000000000 */
[----:B------:R-:W-:-:S05]  /*6d9e0*/  @P0 MOV R0, 0x7f800000 ;  /* 0x7f80000000000802 */ /* 0x000fca0000000f00 */
[----:B------:R-:W-:Y:S02]  /*6d9f0*/  @P0 FFMA.FTZ R14, R4, R0, +INF ;  /* 0x7f800000040e0423 */ /* 0x000fe40000010000 */
[----:B------:R-:W-:-:S05]  /*6da00*/  @P1 MOV R0, 0x7f800000 ;  /* 0x7f80000000001802 */ /* 0x000fca0000000f00 */
[----:B------:R-:W-:Y:S01]  /*6da10*/  @P1 FFMA.FTZ R13, R23, R0, +INF ;  /* 0x7f800000170d1423 */ /* 0x000fe20000010000 */
[----:B------:R-:W-:Y:S01]  /*6da20*/  ISETP.GE.U32.AND P1, PT, R22, 0x7f800000, PT ;  /* 0x7f8000001600780c */ /* 0x000fe20003f26070 */
[----:B----4-:R-:W-:-:S04]  /*6da30*/  FFMA.FTZ R3, R19, 1.1920928955078125e-07, R3 ;  /* 0x3400000013037823 */ /* 0x010fc80000010003 */
[----:B------:R-:W-:Y:S01]  /*6da40*/  FADD R7, R3, R6 ;  /* 0x0000000603077221 */ /* 0x000fe20000000000 */
[----:B------:R-:W-:Y:S07]  /*6da50*/  STL [R1+0x39c], R14 ;  /* 0x00039c0e01007387 */ /* 0x000fee0000100800 */
[----:B------:R-:W-:-:S04]  /*6da60*/  @P1 IMAD.MOV.U32 R3, RZ, RZ, 0x7f800000 ;  /* 0x7f800000ff031424 */ /* 0x000fc800078e00ff */
[----:B------:R-:W-:Y:S01]  /*6da70*/  @P1 FFMA.FTZ R7, R22, R3, +INF ;  /* 0x7f80000016071423 */ /* 0x000fe20000010003 */
[----:B------:R-:W-:Y:S04]  /*6da80*/  STL [R1+0x398], R13 ;  /* 0x0003980d01007387 */ /* 0x000fe80000100800 */
[----:B------:R0:W-:Y:S04]  /*6da90*/  STL [R1+0x394], R7 ;  /* 0x0003940701007387 */ /* 0x0001e80000100800 */
[----:B------:R-:W3:Y:S01]  /*6daa0*/  LDL.LU R8, [R1+0xbbc] ;  /* 0x000bbc0001087983 */ /* 0x000ee20000300800 */
[----:B------:R-:W-:-:S02]  /*6dab0*/  IMAD.MOV.U32 R25, RZ, RZ, R21 ;  /* 0x000000ffff197224 */ /* 0x000fc400078e0015 */
[C---:B--2---:R-:W-:Y:S01]  /*6dac0*/  FMUL R21, R9.reuse, 8388608 ;  /* 0x4b00000009157820 */ /* 0x044fe20000400000 */
[----:B------:R-:W-:-:S04]  /*6dad0*/  FSETP.GEU.AND P0, PT, R9, 1.175494350822287508e-38, PT ;  /* 0x008000000900780b */ /* 0x000fc80003f0e000 */
[----:B------:R-:W-:-:S04]  /*6dae0*/  FSEL R21, R21, R9, !P0 ;  /* 0x0000000915157208 */ /* 0x000fc80004000000 */
[----:B------:R-:W-:-:S04]  /*6daf0*/  IADD3 R0, R21, -0x3f3504f3, RZ ;  /* 0xc0cafb0d15007810 */ /* 0x000fc80007ffe0ff */
[----:B------:R-:W-:-:S04]  /*6db00*/  LOP3.LUT R0, R0, 0xff800000, RZ, 0xc0, !PT ;  /* 0xff80000000007812 */ /* 0x000fc800078ec0ff */
[----:B------:R1:W2:Y:S01]  /*6db10*/  I2F R6, R0 ;  /* 0x0000000000067306 */ /* 0x0002a20000201400 */
[----:B------:R-:W-:Y:S02]  /*6db20*/  FSEL R3, RZ, -23, P0 ;  /* 0xc1b80000ff037808 */ /* 0x000fe40000000000 */
[----:B-1----:R-:W-:-:S05]  /*6db30*/  IADD3 R0, R21, -R0, RZ ;  /* 0x8000000015007210 */ /* 0x002fca0007ffe0ff */
[----:B------:R-:W-:Y:S02]  /*6db40*/  FADD R0, R0, -1 ;  /* 0xbf80000000007421 */ /* 0x000fe40000000000 */
[----:B--2---:R-:W-:Y:S02]  /*6db50*/  FFMA.FTZ R6, R6, 1.1920928955078125e-07, R3 ;  /* 0x3400000006067823 */ /* 0x004fe40000010003 */
[----:B------:R-:W-:-:S04]  /*6db60*/  FFMA.FTZ R3, R0, R24, -0.16845393180847167969 ;  /* 0xbe2c7f3000037423 */ /* 0x000fc80000010018 */
[----:B------:R-:W-:-:S04]  /*6db70*/  FFMA.FTZ R3, R0, R3, 0.1716887056827545166 ;  /* 0x3e2fcf2a00037423 */ /* 0x000fc80000010003 */
[----:B------:R-:W-:-:S04]  /*6db80*/  FFMA.FTZ R3, R0, R3, -0.17900948226451873779 ;  /* 0xbe374e4300037423 */ /* 0x000fc80000010003 */
[----:B------:R-:W-:-:S04]  /*6db90*/  FFMA.FTZ R3, R0, R3, 0.20512372255325317383 ;  /* 0x3e520bf400037423 */ /* 0x000fc80000010003 */
[----:B------:R-:W-:-:S04]  /*6dba0*/  FFMA.FTZ R3, R0, R3, -0.24046532809734344482 ;  /* 0xbe763c8b00037423 */ /* 0x000fc80000010003 */
[----:B------:R-:W-:-:S04]  /*6dbb0*/  FFMA.FTZ R3, R0, R3, 0.28857114911079406738 ;  /* 0x3e93bf9900037423 */ /* 0x000fc80000010003 */
[----:B------:R-:W-:-:S04]  /*6dbc0*/  FFMA.FTZ R3, R0, R3, -0.36067417263984680176 ;  /* 0xbeb8aa4900037423 */ /* 0x000fc80000010003 */
[----:B------:R-:W-:-:S04]  /*6dbd0*/  FFMA.FTZ R3, R0, R3, 0.48089820146560668945 ;  /* 0x3ef6384a00037423 */ /* 0x000fc80000010003 */
[----:B------:R-:W-:Y:S01]  /*6dbe0*/  FFMA.FTZ R3, R0, R3, -0.72134751081466674805 ;  /* 0xbf38aa3b00037423 */ /* 0x000fe20000010003 */
[----:B------:R-:W-:-:S03]  /*6dbf0*/  ISETP.GE.U32.AND P1, PT, R21, 0x7f800000, PT ;  /* 0x7f8000001500780c */ /* 0x000fc60003f26070 */
[----:B------:R-:W-:-:S04]  /*6dc00*/  FMUL R3, R0, R3 ;  /* 0x0000000300037220 */ /* 0x000fc80000400000 */
[----:B------:R-:W-:-:S04]  /*6dc10*/  FMUL R3, R0, R3 ;  /* 0x0000000300037220 */ /* 0x000fc80000400000 */
[----:B------:R-:W-:-:S04]  /*6dc20*/  FFMA.FTZ R0, R0, 1.4426950216293334961, R3 ;  /* 0x3fb8aa3b00007823 */ /* 0x000fc80000010003 */
[----:B------:R-:W-:Y:S02]  /*6dc30*/  FADD R3, R6, R0 ;  /* 0x0000000006037221 */ /* 0x000fe40000000000 */
[----:B------:R-:W-:-:S04]  /*6dc40*/  @P1 IMAD.MOV.U32 R0, RZ, RZ, 0x7f800000 ;  /* 0x7f800000ff001424 */ /* 0x000fc800078e00ff */
[----:B------:R-:W-:Y:S02]  /*6dc50*/  @P1 FFMA.FTZ R3, R21, R0, +INF ;  /* 0x7f80000015031423 */ /* 0x000fe40000010000 */
[C---:B---3--:R-:W-:Y:S01]  /*6dc60*/  FMUL R20, R8.reuse, 8388608 ;  /* 0x4b00000008147820 */ /* 0x048fe20000400000 */
[----:B------:R-:W-:Y:S02]  /*6dc70*/  FSETP.GEU.AND P0, PT, R8, 1.175494350822287508e-38, PT ;  /* 0x008000000800780b */ /* 0x000fe40003f0e000 */
[----:B------:R1:W-:Y:S02]  /*6dc80*/  STL [R1+0x504], R3 ;  /* 0x0005040301007387 */ /* 0x0003e40000100800 */
[----:B------:R-:W-:Y:S02]  /*6dc90*/  FSEL R20, R20, R8, !P0 ;  /* 0x0000000814147208 */ /* 0x000fe40004000000 */
[----:B0-----:R-:W2:Y:S02]  /*6dca0*/  LDL.LU R7, [R1+0xbf0] ;  /* 0x000bf00001077983 */ /* 0x001ea40000300800 */
[----:B------:R-:W-:-:S04]  /*6dcb0*/  IADD3 R0, R20, -0x3f3504f3, RZ ;  /* 0xc0cafb0d14007810 */ /* 0x000fc80007ffe0ff */
[----:B------:R-:W-:Y:S02]  /*6dcc0*/  LOP3.LUT R0, R0, 0xff800000, RZ, 0xc0, !PT ;  /* 0xff80000000007812 */ /* 0x000fe400078ec0ff */
[----:B------:R-:W-:Y:S02]  /*6dcd0*/  FSETP.NEU.AND P1, PT, R5, RZ, PT ;  /* 0x000000ff0500720b */ /* 0x000fe40003f2d000 */
[----:B------:R0:W3:Y:S01]  /*6dce0*/  I2F R5, R0 ;  /* 0x0000000000057306 */ /* 0x0000e20000201400 */
[----:B-1----:R-:W-:Y:S02]  /*6dcf0*/  FSEL R3, RZ, -23, P0 ;  /* 0xc1b80000ff037808 */ /* 0x002fe40000000000 */
[----:B0-----:R-:W-:-:S05]  /*6dd00*/  IADD3 R0, R20, -R0, RZ ;  /* 0x8000000014007210 */ /* 0x001fca0007ffe0ff */
[----:B------:R-:W-:Y:S02]  /*6dd10*/  FADD R0, R0, -1 ;  /* 0xbf80000000007421 */ /* 0x000fe40000000000 */
[----:B---3--:R-:W-:Y:S02]  /*6dd20*/  FFMA.FTZ R5, R5, 1.1920928955078125e-07, R3 ;  /* 0x3400000005057823 */ /* 0x008fe40000010003 */
        /* <DEDUP_REMOVED lines=15> */
[----:B------:R-:W-:-:S05]  /*6de20*/  @P0 FFMA.FTZ R6, R20, R0, +INF ;  /* 0x7f80000014060423 */ /* 0x000fca0000010000 */
[----:B------:R0:W-:Y:S04]  /*6de30*/  STL [R1+0x548], R6 ;  /* 0x0005480601007387 */ /* 0x0001e80000100800 */
[----:B0-----:R-:W3:Y:S01]  /*6de40*/  LDL.LU R6, [R1+0xbf4] ;  /* 0x000bf40001067983 */ /* 0x001ee20000300800 */
[----:B------:R-:W-:-:S04]  /*6de50*/  LOP3.LUT R2, R2, 0xfffeffff, RZ, 0xc0, !PT ;  /* 0xfffeffff02027812 */ /* 0x000fc800078ec0ff */
[----:B------:R-:W-:Y:S02]  /*6de60*/  @P1 LOP3.LUT R2, R2, 0x10000, RZ, 0xfc, !PT ;  /* 0x0001000002021812 */ /* 0x000fe400078efcff */
[----:B------:R-:W-:Y:S01]  /*6de70*/  FSETP.NEU.AND P1, PT, R4, RZ, PT ;  /* 0x000000ff0400720b */ /* 0x000fe20003f2d000 */
[C---:B--2---:R-:W-:Y:S01]  /*6de80*/  FMUL R19, R7.reuse, 8388608 ;  /* 0x4b00000007137820 */ /* 0x044fe20000400000 */
[----:B------:R-:W-:-:S04]  /*6de90*/  FSETP.GEU.AND P0, PT, R7, 1.175494350822287508e-38, PT ;  /* 0x008000000700780b */ /* 0x000fc80003f0e000 */
[----:B------:R-:W-:-:S04]  /*6dea0*/  FSEL R19, R19, R7, !P0 ;  /* 0x0000000713137208 */ /* 0x000fc80004000000 */
[----:B------:R-:W-:-:S04]  /*6deb0*/  IADD3 R0, R19, -0x3f3504f3, RZ ;  /* 0xc0cafb0d13007810 */ /* 0x000fc80007ffe0ff */
[----:B------:R-:W-:-:S04]  /*6dec0*/  LOP3.LUT R0, R0, 0xff800000, RZ, 0xc0, !PT ;  /* 0xff80000000007812 */ /* 0x000fc800078ec0ff */
[----:B------:R0:W1:Y:S01]  /*6ded0*/  I2F R3, R0 ;  /* 0x0000000000037306 */ /* 0x0000620000201400 */
[----:B------:R-:W-:Y:S02]  /*6dee0*/  FSEL R4, RZ, -23, P0 ;  /* 0xc1b80000ff047808 */ /* 0x000fe40000000000 */
[----:B0-----:R-:W-:-:S05]  /*6def0*/  IADD3 R0, R19, -R0, RZ ;  /* 0x8000000013007210 */ /* 0x001fca0007ffe0ff */
[----:B------:R-:W-:Y:S02]  /*6df00*/  FADD R0, R0, -1 ;  /* 0xbf80000000007421 */ /* 0x000fe40000000000 */
[----:B-1----:R-:W-:Y:S02]  /*6df10*/  FFMA.FTZ R4, R3, 1.1920928955078125e-07, R4 ;  /* 0x3400000003047823 */ /* 0x002fe40000010004 */
        /* <DEDUP_REMOVED lines=17> */
[----:B------:R-:W-:-:S04]  /*6e030*/  FSETP.GEU.AND P0, PT, R6, 1.175494350822287508e-38, PT ;  /* 0x008000000600780b */ /* 0x000fc80003f0e000 */
[----:B------:R-:W-:-:S04]  /*6e040*/  FSEL R3, R3, R6, !P0 ;  /* 0x0000000603037208 */ /* 0x000fc80004000000 */
[----:B------:R-:W-:-:S04]  /*6e050*/  IADD3 R0, R3, -0x3f3504f3, RZ ;  /* 0xc0cafb0d03007810 */ /* 0x000fc80007ffe0ff */
[----:B------:R-:W-:-:S04]  /*6e060*/  LOP3.LUT R0, R0, 0xff800000, RZ, 0xc0, !PT ;  /* 0xff80000000007812 */ /* 0x000fc800078ec0ff */
[----:B------:R0:W1:Y:S01]  /*6e070*/  I2F R4, R0 ;  /* 0x0000000000047306 */ /* 0x0000620000201400 */
[----:B------:R2:W-:Y:S01]  /*6e080*/  STL [R1+0x558], R5 ;  /* 0x0005580501007387 */ /* 0x0005e20000100800 */
[----:B0-----:R-:W-:Y:S02]  /*6e090*/  IADD3 R0, R3, -R0, RZ ;  /* 0x8000000003007210 */ /* 0x001fe40007ffe0ff */
[----:B--2---:R-:W-:-:S03]  /*6e0a0*/  FSEL R5, RZ, -23, P0 ;  /* 0xc1b80000ff057808 */ /* 0x004fc60000000000 */
        /* <DEDUP_REMOVED lines=10> */
[----:B------:R-:W-:-:S04]  /*6e150*/  FFMA.FTZ R4, R0, R4, -0.72134751081466674805 ;  /* 0xbf38aa3b00047423 */ /* 0x000fc80000010004 */
[----:B------:R-:W-:-:S04]  /*6e160*/  FMUL R4, R0, R4 ;  /* 0x0000000400047220 */ /* 0x000fc80000400000 */
[----:B------:R-:W-:-:S04]  /*6e170*/  FMUL R4, R0, R4 ;  /* 0x0000000400047220 */ /* 0x000fc80000400000 */
[----:B------:R-:W-:-:S04]  /*6e180*/  FFMA.FTZ R0, R0, 1.4426950216293334961, R4 ;  /* 0x3fb8aa3b00007823 */ /* 0x000fc80000010004 */
[----:B------:R-:W-:Y:S02]  /*6e190*/  FADD R13, R5, R0 ;  /* 0x00000000050d7221 */ /* 0x000fe40000000000 */
[----:B------:R-:W2:Y:S01]  /*6e1a0*/  LDL.LU R5, [R1+0xbf8] ;  /* 0x000bf80001057983 */ /* 0x000ea20000300800 */
[----:B------:R-:W-:Y:S02]  /*6e1b0*/  LOP3.LUT R2, R2, 0xff7fffff, RZ, 0xc0, !PT ;  /* 0xff7fffff02027812 */ /* 0x000fe400078ec0ff */
[----:B------:R-:W-:Y:S02]  /*6e1c0*/  ISETP.GE.U32.AND P0, PT, R3, 0x7f800000, PT ;  /* 0x7f8000000300780c */ /* 0x000fe40003f06070 */
[----:B------:R-:W-:Y:S02]  /*6e1d0*/  @P1 LOP3.LUT R2, R2, 0x800000, RZ, 0xfc, !PT ;  /* 0x0080000002021812 */ /* 0x000fe400078efcff */
[----:B------:R-:W-:Y:S02]  /*6e1e0*/  FSETP.NEU.AND P1, PT, R23, RZ, PT ;  /* 0x000000ff1700720b */ /* 0x000fe40003f2d000 */
[----:B------:R-:W-:-:S07]  /*6e1f0*/  LOP3.LUT R2, R2, 0xffdfffff, RZ, 0xc0, !PT ;  /* 0xffdfffff02027812 */ /* 0x000fce00078ec0ff */
[----:B------:R-:W-:-:S04]  /*6e200*/  @P0 IMAD.MOV.U32 R0, RZ, RZ, 0x7f800000 ;  /* 0x7f800000ff000424 */ /* 0x000fc800078e00ff */
[----:B------:R-:W-:Y:S01]  /*6e210*/  @P1 LOP3.LUT R2, R2, 0x200000, RZ, 0xfc, !PT ;  /* 0x0020000002021812 */ /* 0x000fe200078efcff */
[----:B------:R-:W-:Y:S01]  /*6e220*/  @P0 FFMA.FTZ R13, R3, R0, +INF ;  /* 0x7f800000030d0423 */ /* 0x000fe20000010000 */
[----:B------:R-:W-:Y:S02]  /*6e230*/  FSETP.NEU.AND P1, PT, R22, RZ, PT ;  /* 0x000000ff1600720b */ /* 0x000fe40003f2d000 */
[----:B------:R-:W-:-:S11]  /*6e240*/  LOP3.LUT R2, R2, 0xffbfffff, RZ, 0xc0, !PT ;  /* 0xffbfffff02027812 */ /* 0x000fd600078ec0ff */
[----:B------:R-:W-:Y:S02]  /*6e250*/  @P1 LOP3.LUT R2, R2, 0x400000, RZ, 0xfc, !PT ;  /* 0x0040000002021812 */ /* 0x000fe400078efcff */
[----:B------:R-:W-:Y:S02]  /*6e260*/  FSETP.NEU.AND P1, PT, R21, RZ, PT ;  /* 0x000000ff1500720b */ /* 0x000fe40003f2d000 */
[----:B------:R-:W-:-:S11]  /*6e270*/  LOP3.LUT R2, R2, 0xfff7ffff, RZ, 0xc0, !PT ;  /* 0xfff7ffff02027812 */ /* 0x000fd600078ec0ff */
[----:B------:R-:W-:Y:S02]  /*6e280*/  @P1 LOP3.LUT R2, R2, 0x80000, RZ, 0xfc, !PT ;  /* 0x0008000002021812 */ /* 0x000fe400078efcff */
[----:B------:R-:W-:Y:S01]  /*6e290*/  FSETP.NEU.AND P1, PT, R20, RZ, PT ;  /* 0x000000ff1400720b */ /* 0x000fe20003f2d000 */
[----:B------:R0:W-:Y:S01]  /*6e2a0*/  STL [R1+0x554], R13 ;  /* 0x0005540d01007387 */ /* 0x0001e20000100800 */
        /* <DEDUP_REMOVED lines=21> */
[----:B------:R-:W-:Y:S02]  /*6e400*/  FFMA.FTZ R0, R0, 1.4426950216293334961, R4 ;  /* 0x3fb8aa3b00007823 */ /* 0x000fe40000010004 */
[----:B------:R-:W2:Y:S01]  /*6e410*/  LDL.LU R4, [R1+0xbfc] ;  /* 0x000bfc0001047983 */ /* 0x000ea20000300800 */
[----:B------:R-:W-:Y:S01]  /*6e420*/  ISETP.GE.U32.AND P0, PT, R15, 0x7f800000, PT ;  /* 0x7f8000000f00780c */ /* 0x000fe20003f06070 */
[----:B0-----:R-:W-:Y:S01]  /*6e430*/  FADD R13, R20, R0 ;  /* 0x00000000140d7221 */ /* 0x001fe20000000000 */
[----:B------:R-:W-:-:S04]  /*6e440*/  LOP3.LUT R2, R2, 0xffefffff, RZ, 0xc0, !PT ;  /* 0xffefffff02027812 */ /* 0x000fc800078ec0ff */
[----:B------:R-:W-:-:S07]  /*6e450*/  @P1 LOP3.LUT R2, R2, 0x100000, RZ, 0xfc, !PT ;  /* 0x0010000002021812 */ /* 0x000fce00078efcff */
[----:B------:R-:W-:Y:S01]  /*6e460*/  @P0 IMAD.MOV.U32 R0, RZ, RZ, 0x7f800000 ;  /* 0x7f800000ff000424 */ /* 0x000fe200078e00ff */
[----:B------:R-:W-:-:S03]  /*6e470*/  FSETP.NEU.AND P1, PT, R19, RZ, PT ;  /* 0x000000ff1300720b */ /* 0x000fc60003f2d000 */
[----:B------:R-:W-:Y:S01]  /*6e480*/  @P0 FFMA.FTZ R13, R15, R0, +INF ;  /* 0x7f8000000f0d0423 */ /* 0x000fe20000010000 */
[----:B------:R-:W-:-:S09]  /*6e490*/  LOP3.LUT R2, R2, 0xfffdffff, RZ, 0xc0, !PT ;  /* 0xfffdffff02027812 */ /* 0x000fd200078ec0ff */
        /* <DEDUP_REMOVED lines=26> */
[----:B0-----:R-:W-:Y:S02]  /*6e640*/  FADD R13, R19, R0 ;  /* 0x00000000130d7221 */ /* 0x001fe40000000000 */
[----:B------:R-:W-:-:S04]  /*6e650*/  @P0 IMAD.MOV.U32 R0, RZ, RZ, 0x7f800000 ;  /* 0x7f800000ff000424 */ /* 0x000fc800078e00ff */
[----:B------:R-:W-:Y:S01]  /*6e660*/  @P0 FFMA.FTZ R13, R16, R0, +INF ;  /* 0x7f800000100d0423 */ /* 0x000fe20000010000 */
[----:B------:R-:W-:-:S04]  /*6e670*/  MOV R0, R25 ;  /* 0x0000001900007202 */ /* 0x000fc80000000f00 */
[C---:B------:R-:W-:Y:S01]  /*6e680*/  FSETP.GEU.AND P0, PT, R0.reuse, 1.175494350822287508e-38, PT ;  /* 0x008000000000780b */ /* 0x040fe20003f0e000 */
[----:B------:R-:W-:Y:S01]  /*6e690*/  FMUL R3, R0, 8388608 ;  /* 0x4b00000000037820 */ /* 0x000fe20000400000 */
[----:B------:R0:W-:Y:S04]  /*6e6a0*/  STL [R1+0x54c], R13 ;  /* 0x00054c0d01007387 */ /* 0x0001e80000100800 */
[----:B0-----:R-:W-:-:S04]  /*6e6b0*/  FSEL R13, R3, R0, !P0 ;  /* 0x00000000030d7208 */ /* 0x001fc80004000000 */
[----:B------:R-:W-:-:S04]  /*6e6c0*/  IADD3 R3, R13, -0x3f3504f3, RZ ;  /* 0xc0cafb0d0d037810 */ /* 0x000fc80007ffe0ff */
[----:B------:R-:W-:-:S04]  /*6e6d0*/  LOP3.LUT R3, R3, 0xff800000, RZ, 0xc0, !PT ;  /* 0xff80000003037812 */ /* 0x000fc800078ec0ff */
[----:B------:R0:W1:Y:S01]  /*6e6e0*/  I2F R19, R3 ;  /* 0x0000000300137306 */ /* 0x0000620000201400 */
[----:B------:R-:W-:Y:S01]  /*6e6f0*/  FSEL R20, RZ, -23, P0 ;  /* 0xc1b80000ff147808 */ /* 0x000fe20000000000 */
[----:B0-----:R-:W-:-:S04]  /*6e700*/  IMAD.IADD R3, R13, 0x1, -R3 ;  /* 0x000000010d037824 */ /* 0x001fc800078e0a03 */
        /* <DEDUP_REMOVED lines=12> */
[C---:B------:R-:W-:Y:S01]  /*6e7d0*/  FMUL R19, R3.reuse, R19 ;  /* 0x0000001303137220 */ /* 0x040fe20000400000 */
[----:B------:R-:W-:Y:S03]  /*6e7e0*/  STL [R1+0x500], R13 ;  /* 0x0005000d01007387 */ /* 0x000fe60000100800 */
[----:B------:R-:W-:Y:S01]  /*6e7f0*/  FFMA.FTZ R3, R3, 1.4426950216293334961, R19 ;  /* 0x3fb8aa3b03037823 */ /* 0x000fe20000010013 */
[----:B------:R0:W-:Y:S04]  /*6e800*/  STL [R1+0x544], R14 ;  /* 0x0005440e01007387 */ /* 0x0001e80000100800 */
[----:B------:R-:W2:Y:S04]  /*6e810*/  LDL.LU R18, [R1+0xa78] ;  /* 0x000a780001127983 */ /* 0x000ea80000300800 */
[----:B------:R1:W-:Y:S04]  /*6e820*/  STL [R1+0x540], R3 ;  /* 0x0005400301007387 */ /* 0x0003e80000100800 */
[----:B0-----:R-:W3:Y:S04]  /*6e830*/  LDL.LU R14, [R1+0xa7c] ;  /* 0x000a7c00010e7983 */ /* 0x001ee80000300800 */
[----:B------:R-:W4:Y:S04]  /*6e840*/  LDL.LU R17, [R1+0xa68] ;  /* 0x000a680001117983 */ /* 0x000f280000300800 */
        /* <DEDUP_REMOVED lines=12> */
[----:B-1----:R-:W5:Y:S01]  /*6e910*/  LDL.LU R3, [R1+0xaac] ;  /* 0x000aac0001037983 */ /* 0x002f620000300800 */
[----:B------:R-:W-:-:S02]  /*6e920*/  LOP3.LUT R2, R2, 0xfffbffff, RZ, 0xc0, !PT ;  /* 0xfffbffff02027812 */ /* 0x000fc400078ec0ff */
[----:B------:R-:W-:Y:S02]  /*6e930*/  FSETP.GT.AND P0, PT, |R0|, 8.50705917302346158658e+37, PT ;  /* 0x7e8000000000780b */ /* 0x000fe40003f04200 */
[----:B------:R-:W-:Y:S02]  /*6e940*/  @P1 LOP3.LUT R2, R2, 0x40000, RZ, 0xfc, !PT ;  /* 0x0004000002021812 */ /* 0x000fe400078efcff */
[----:B------:R-:W-:-:S09]  /*6e950*/  FSETP.GEU.AND P1, PT, |R0|, 1.175494350822287508e-38, PT ;  /* 0x008000000000780b */ /* 0x000fd20003f2e200 */
[----:B------:R-:W-:-:S04]  /*6e960*/  @P0 FMUL R0, R0, 0.25 ;  /* 0x3e80000000000820 */ /* 0x000fc80000400000 */
[----:B------:R-:W-:-:S06]  /*6e970*/  @!P1 FMUL R0, R0, 16777216 ;  /* 0x4b80000000009820 */ /* 0x000fcc0000400000 */
[----:B------:R-:W0:Y:S01]  /*6e980*/  MUFU.RCP R0, R0 ;  /* 0x0000000000007308 */ /* 0x000e220000001000 */
[----:B------:R-:W-:Y:S01]  /*6e990*/  LOP3.LUT R2, R2, 0xffffbfff, RZ, 0xc0, !PT ;  /* 0xffffbfff02027812 */ /* 0x000fe200078ec0ff */
[----:B--2---:R-:W-:Y:S02]  /*6e9a0*/  @P0 FMUL R18, R18, 0.25 ;  /* 0x3e80000012120820 */ /* 0x004fe40000400000 */
[----:B---3--:R-:W-:Y:S02]  /*6e9b0*/  @P0 FMUL R14, R14, 0.25 ;  /* 0x3e8000000e0e0820 */ /* 0x008fe40000400000 */
[----:B----4-:R-:W-:Y:S02]  /*6e9c0*/  @P0 FMUL R17, R17, 0.25 ;  /* 0x3e80000011110820 */ /* 0x010fe40000400000 */
[----:B-----5:R-:W-:Y:S02]  /*6e9d0*/  @P0 FMUL R13, R13, 0.25 ;  /* 0x3e8000000d0d0820 */ /* 0x020fe40000400000 */
[----:B------:R-:W-:-:S02]  /*6e9e0*/  @P0 FMUL R29, R29, 0.25 ;  /* 0x3e8000001d1d0820 */ /* 0x000fc40000400000 */
[----:B------:R-:W-:Y:S02]  /*6e9f0*/  @P0 FMUL R28, R28, 0.25 ;  /* 0x3e8000001c1c0820 */ /* 0x000fe40000400000 */
[----:B------:R-:W-:Y:S02]  /*6ea00*/  @P0 FMUL R27, R27, 0.25 ;  /* 0x3e8000001b1b0820 */ /* 0x000fe40000400000 */
[----:B------:R-:W-:Y:S02]  /*6ea10*/  @P0 FMUL R26, R26, 0.25 ;  /* 0x3e8000001a1a0820 */ /* 0x000fe40000400000 */
[----:B------:R-:W-:Y:S02]  /*6ea20*/  @P0 FMUL R25, R25, 0.25 ;  /* 0x3e80000019190820 */ /* 0x000fe40000400000 */
[----:B------:R-:W-:Y:S02]  /*6ea30*/  @P0 FMUL R24, R24, 0.25 ;  /* 0x3e80000018180820 */ /* 0x000fe40000400000 */
[----:B------:R-:W-:-:S02]  /*6ea40*/  @P0 FMUL R23, R23, 0.25 ;  /* 0x3e80000017170820 */ /* 0x000fc40000400000 */
[----:B------:R-:W-:Y:S02]  /*6ea50*/  @P0 FMUL R22, R22, 0.25 ;  /* 0x3e80000016160820 */ /* 0x000fe40000400000 */
[----:B------:R-:W-:Y:S02]  /*6ea60*/  @P0 FMUL R21, R21, 0.25 ;  /* 0x3e80000015150820 */ /* 0x000fe40000400000 */
[----:B------:R-:W-:Y:S02]  /*6ea70*/  @P0 FMUL R3, R3, 0.25 ;  /* 0x3e80000003030820 */ /* 0x000fe40000400000 */
[----:B------:R-:W-:Y:S02]  /*6ea80*/  @P0 FMUL R19, R19, 0.25 ;  /* 0x3e80000013130820 */ /* 0x000fe40000400000 */
[----:B------:R-:W-:Y:S02]  /*6ea90*/  @!P1 FMUL R3, R3, 16777216 ;  /* 0x4b80000003039820 */ /* 0x000fe40000400000 */
[----:B------:R-:W-:-:S02]  /*6eaa0*/  @P0 FMUL R20, R20, 0.25 ;  /* 0x3e80000014140820 */ /* 0x000fc40000400000 */
[----:B0-----:R-:W-:Y:S02]  /*6eab0*/  FMUL R3, R0, R3 ;  /* 0x0000000300037220 */ /* 0x001fe40000400000 */
[----:B------:R-:W-:Y:S02]  /*6eac0*/  @!P1 FMUL R19, R19, 16777216 ;  /* 0x4b80000013139820 */ /* 0x000fe40000400000 */
[----:B------:R-:W-:Y:S01]  /*6ead0*/  @!P1 FMUL R20, R20, 16777216 ;  /* 0x4b80000014149820 */ /* 0x000fe20000400000 */
[----:B------:R0:W-:Y:S01]  /*6eae0*/  STL [R1+0x53c], R3 ;  /* 0x00053c0301007387 */ /* 0x0001e20000100800 */
[----:B------:R-:W-:Y:S02]  /*6eaf0*/  @!P1 FMUL R21, R21, 16777216 ;  /* 0x4b80000015159820 */ /* 0x000fe40000400000 */
[----:B------:R-:W-:Y:S02]  /*6eb00*/  @!P1 FMUL R22, R22, 16777216 ;  /* 0x4b80000016169820 */ /* 0x000fe40000400000 */
[----:B0-----:R-:W-:-:S02]  /*6eb10*/  FMUL R3, R0, R19 ;  /* 0x0000001300037220 */ /* 0x001fc40000400000 */
[----:B------:R-:W-:Y:S02]  /*6eb20*/  FMUL R19, R0, R20 ;  /* 0x0000001400137220 */ /* 0x000fe40000400000 */
[----:B------:R-:W-:Y:S01]  /*6eb30*/  @!P1 FMUL R23, R23, 16777216 ;  /* 0x4b80000017179820 */ /* 0x000fe20000400000 */
[----:B------:R0:W-:Y:S01]  /*6eb40*/  STL [R1+0x538], R3 ;  /* 0x0005380301007387 */ /* 0x0001e20000100800 */
[----:B------:R-:W-:Y:S02]  /*6eb50*/  @!P1 FMUL R24, R24, 16777216 ;  /* 0x4b80000018189820 */ /* 0x000fe40000400000 */
[C---:B------:R-:W-:Y:S01]  /*6eb60*/  FMUL R20, R0.reuse, R22 ;  /* 0x0000001600147220 */ /* 0x040fe20000400000 */
[----:B------:R1:W-:Y:S01]  /*6eb70*/  STL [R1+0x534], R19 ;  /* 0x0005341301007387 */ /* 0x0003e20000100800 */
[----:B------:R-:W-:Y:S02]  /*6eb80*/  @!P1 FMUL R25, R25, 16777216 ;  /* 0x4b80000019199820 */ /* 0x000fe40000400000 */
[----:B0-----:R-:W-:-:S02]  /*6eb90*/  FMUL R3, R0, R21 ;  /* 0x0000001500037220 */ /* 0x001fc40000400000 */
[----:B------:R-:W-:Y:S02]  /*6eba0*/  @!P1 FMUL R26, R26, 16777216 ;  /* 0x4b8000001a1a9820 */ /* 0x000fe40000400000 */
[----:B-1----:R-:W-:Y:S01]  /*6ebb0*/  FMUL R19, R0, R23 ;  /* 0x0000001700137220 */ /* 0x002fe20000400000 */
[----:B------:R0:W-:Y:S01]  /*6ebc0*/  STL [R1+0x530], R3 ;  /* 0x0005300301007387 */ /* 0x0001e20000100800 */
[----:B------:R-:W-:-:S03]  /*6ebd0*/  @!P1 FMUL R27, R27, 16777216 ;  /* 0x4b8000001b1b9820 */ /* 0x000fc60000400000 */
[----:B------:R1:W-:Y:S01]  /*6ebe0*/  STL [R1+0x52c], R20 ;  /* 0x00052c1401007387 */ /* 0x0003e20000100800 */
[----:B------:R-:W-:Y:S02]  /*6ebf0*/  @!P1 FMUL R28, R28, 16777216 ;  /* 0x4b8000001c1c9820 */ /* 0x000fe40000400000 */
[C---:B0-----:R-:W-:Y:S01]  /*6ec00*/  FMUL R3, R0.reuse, R24 ;  /* 0x0000001800037220 */ /* 0x041fe20000400000 */
[----:B------:R0:W-:Y:S01]  /*6ec10*/  STL [R1+0x528], R19 ;  /* 0x0005281301007387 */ /* 0x0001e20000100800 */
[----:B-1----:R-:W-:-:S03]  /*6ec20*/  FMUL R20, R0, R25 ;  /* 0x0000001900147220 */ /* 0x002fc60000400000 */
[----:B------:R1:W-:Y:S01]  /*6ec30*/  STL [R1+0x524], R3 ;  /* 0x0005240301007387 */ /* 0x0003e20000100800 */
[----:B------:R-:W-:Y:S02]  /*6ec40*/  @!P1 FMUL R29, R29, 16777216 ;  /* 0x4b8000001d1d9820 */ /* 0x000fe40000400000 */
[C---:B0-----:R-:W-:Y:S01]  /*6ec50*/  FMUL R19, R0.reuse, R26 ;  /* 0x0000001a00137220 */ /* 0x041fe20000400000 */
[----:B------:R0:W-:Y:S01]  /*6ec60*/  STL [R1+0x520], R20 ;  /* 0x0005201401007387 */ /* 0x0001e20000100800 */
[----:B------:R-:W-:Y:S02]  /*6ec70*/  @!P1 FMUL R13, R13, 16777216 ;  /* 0x4b8000000d0d9820 */ /* 0x000fe40000400000 */
[C---:B-1----:R-:W-:Y:S01]  /*6ec80*/  FMUL R3, R0.reuse, R27 ;  /* 0x0000001b00037220 */ /* 0x042fe20000400000 */
[----:B------:R1:W-:Y:S01]  /*6ec90*/  STL [R1+0x51c], R19 ;  /* 0x00051c1301007387 */ /* 0x0003e20000100800 */
[----:B------:R-:W-:Y:S02]  /*6eca0*/  @!P1 FMUL R17, R17, 16777216 ;  /* 0x4b80000011119820 */ /* 0x000fe40000400000 */
[C---:B0-----:R-:W-:Y:S01]  /*6ecb0*/  FMUL R20, R0.reuse, R28 ;  /* 0x0000001c00147220 */ /* 0x041fe20000400000 */
[----:B------:R0:W-:Y:S01]  /*6ecc0*/  STL [R1+0x518], R3 ;  /* 0x0005180301007387 */ /* 0x0001e20000100800 */
[----:B-1----:R-:W-:-:S03]  /*6ecd0*/  FMUL R19, R0, R29 ;  /* 0x0000001d00137220 */ /* 0x002fc60000400000 */
[----:B------:R-:W-:Y:S01]  /*6ece0*/  STL [R1+0x514], R20 ;  /* 0x0005141401007387 */ /* 0x000fe20000100800 */
[----:B------:R-:W-:Y:S02]  /*6ecf0*/  @!P1 FMUL R14, R14, 16777216 ;  /* 0x4b8000000e0e9820 */ /* 0x000fe40000400000 */
[----:B------:R-:W-:Y:S02]  /*6ed00*/  @!P1 FMUL R18, R18, 16777216 ;  /* 0x4b80000012129820 */ /* 0x000fe40000400000 */
[C---:B0-----:R-:W-:Y:S02]  /*6ed10*/  FMUL R3, R0.reuse, R13 ;  /* 0x0000000d00037220 */ /* 0x041fe40000400000 */
[----:B------:R-:W2:Y:S04]  /*6ed20*/  LDL.LU R13, [R1+0x22d4] ;  /* 0x0022d400010d7983 */ /* 0x000ea80000300800 */
[----:B------:R0:W-:Y:S04]  /*6ed30*/  STL [R1+0x510], R19 ;  /* 0x0005101301007387 */ /* 0x0001e80000100800 */
[----:B------:R1:W-:Y:S01]  /*6ed40*/  STL [R1+0x50c], R3 ;  /* 0x00050c0301007387 */ /* 0x0003e20000100800 */
[----:B0-----:R-:W-:-:S03]  /*6ed50*/  FMUL R19, R0, R17 ;  /* 0x0000001100137220 */ /* 0x001fc60000400000 */
[----:B------:R-:W0:Y:S01]  /*6ed60*/  S2R R17, SR_TID.X ;  /* 0x0000000000117919 */ /* 0x000e220000002100 */
[C---:B-1----:R-:W-:Y:S02]  /*6ed70*/  FMUL R3, R0.reuse, R14 ;  /* 0x0000000e00037220 */ /* 0x042fe40000400000 */
[----:B------:R-:W-:Y:S01]  /*6ed80*/  FMUL R0, R0, R18 ;  /* 0x0000001200007220 */ /* 0x000fe20000400000 */
[----:B------:R-:W-:Y:S04]  /*6ed90*/  STL [R1+0x508], R19 ;  /* 0x0005081301007387 */ /* 0x000fe80000100800 */
[----:B------:R-:W1:Y:S04]  /*6eda0*/  S2R R18, SR_CTAID.X ;  /* 0x0000000000127919 */ /* 0x000e680000002500 */
[----:B------:R-:W3:Y:S04]  /*6edb0*/  LDL.LU R14, [R1+0x22d0] ;  /* 0x0022d000010e7983 */ /* 0x000ee80000300800 */
[----:B------:R4:W-:Y:S04]  /*6edc0*/  STL [R1+0x49c], R3 ;  /* 0x00049c0301007387 */ /* 0x0009e80000100800 */
[----:B----4-:R-:W4:Y:S01]  /*6edd0*/  S2R R3, SR_CTAID.Y ;  /* 0x0000000000037919 */ /* 0x010f220000002600 */
[----:B------:R-:W-:-:S02]  /*6ede0*/  FSETP.NEU.AND P1, PT, R15, RZ, PT ;  /* 0x000000ff0f00720b */ /* 0x000fc40003f2d000 */
[C---:B0-----:R-:W-:Y:S02]  /*6edf0*/  LOP3.LUT R19, R17.reuse, 0xe0, RZ, 0xc0, !PT ;  /* 0x000000e011137812 */ /* 0x041fe400078ec0ff */
[----:B------:R-:W-:Y:S01]  /*6ee00*/  LOP3.LUT R20, R17, 0x3, RZ, 0xc0, !PT ;  /* 0x0000000311147812 */ /* 0x000fe200078ec0ff */
[----:B------:R0:W-:Y:S01]  /*6ee10*/  STL [R1+0x498], R0 ;  /* 0x0004980001007387 */ /* 0x0001e20000100800 */
[----:B-1----:R-:W-:Y:S02]  /*6ee20*/  SHF.L.U32 R18, R18, 0x7, RZ ;  /* 0x0000000712127819 */ /* 0x002fe400000006ff */
[----:B------:R-:W-:Y:S01]  /*6ee30*/  FSETP.NEU.AND P0, PT, R16, RZ, PT ;  /* 0x000000ff1000720b */ /* 0x000fe20003f0d000 */
[----:B------:R-:W5:Y:S01]  /*6ee40*/  LDL.LU R15, [R1+0x22cc] ;  /* 0x0022cc00010f7983 */ /* 0x000f620000300800 */
[----:B0-----:R-:W-:-:S03]  /*6ee50*/  IMAD R0, R19, 0x4, R20 ;  /* 0x0000000413007824 */ /* 0x001fc600078e0214 */
[----:B------:R-:W-:Y:S01]  /*6ee60*/  @P1 LOP3.LUT R2, R2, 0x4000, RZ, 0xfc, !PT ;  /* 0x0000400002021812 */ /* 0x000fe200078efcff */
[----:B----4-:R-:W-:Y:S01]  /*6ee70*/  IMAD R19, R3, c[0x0][0x1c0], RZ ;  /* 0x0000700003137a24 */ /* 0x010fe200078e02ff */
[----:B------:R-:W-:-:S05]  /*6ee80*/  LOP3.LUT R3, R18, 0x7f, R17, 0xf8, !PT ;  /* 0x0000007f12037812 */ /* 0x000fca00078ef811 */
[----:B------:R-:W-:Y:S01]  /*6ee90*/  IMAD R0, R3, c[0x0][0x1c4], RZ ;  /* 0x0000710003007a24 */ /* 0x000fe200078e02ff */
[----:B------:R-:W-:Y:S02]  /*6eea0*/  LOP3.LUT R2, R2, 0xffff7fff, RZ, 0xc0, !PT ;  /* 0xffff7fff02027812 */ /* 0x000fe400078ec0ff */
[C---:B------:R-:W-:Y:S01]  /*6eeb0*/  SHF.L.U32 R20, R19.reuse, 0x1, RZ ;  /* 0x0000000113147819 */ /* 0x040fe200000006ff */
[----:B------:R-:W-:Y:S01]  /*6eec0*/  IMAD.SHL.U32 R3, R0, 0x2, RZ ;  /* 0x0000000200037824 */ /* 0x000fe200078e00ff */
[----:B------:R-:W-:Y:S01]  /*6eed0*/  @P0 LOP3.LUT R2, R2, 0x8000, RZ, 0xfc, !PT ;  /* 0x0000800002020812 */ /* 0x000fe200078efcff */
[----:B------:R-:W-:-:S03]  /*6eee0*/  IMAD.HI R19, R19, 0x2, RZ ;  /* 0x0000000213137827 */ /* 0x000fc600078e02ff */
[----:B------:R-:W-:Y:S01]  /*6eef0*/  IADD3 R3, P0, P1, R3, c[0x0][0x178], R20 ;  /* 0x00005e0003037a10 */ /* 0x000fe2000791e014 */
[----:B------:R-:W-:-:S05]  /*6ef00*/  IMAD.HI R0, R0, 0x2, RZ ;  /* 0x0000000200007827 */ /* 0x000fca00078e02ff */
[----:B------:R-:W-:Y:S01]  /*6ef10*/  IADD3.X R0, R0, c[0x0][0x17c], R19, P0, P1 ;  /* 0x00005f0000007a10 */ /* 0x000fe200007e2413 */
[----:B------:R0:W-:Y:S04]  /*6ef20*/  STL [R1+0x20e4], R3 ;  /* 0x0020e40301007387 */ /* 0x0001e80000100800 */
[----:B------:R1:W-:Y:S04]  /*6ef30*/  STL [R1+0x20e8], R0 ;  /* 0x0020e80001007387 */ /* 0x0003e80000100800 */
[----:B------:R-:W4:Y:S04]  /*6ef40*/  LDL.LU R17, [R1+0xa70] ;  /* 0x000a700001117983 */ /* 0x000f280000300800 */
[----:B------:R-:W2:Y:S04]  /*6ef50*/  LDL.LU R18, [R1+0xa74] ;  /* 0x000a740001127983 */ /* 0x000ea80000300800 */
[----:B------:R-:W3:Y:S04]  /*6ef60*/  LDL.LU R19, [R1+0xa60] ;  /* 0x000a600001137983 */ /* 0x000ee80000300800 */
        /* <DEDUP_REMOVED lines=10> */
[----:B0-----:R-:W5:Y:S04]  /*6f010*/  LDL.LU R3, [R1+0xac4] ;  /* 0x000ac40001037983 */ /* 0x001f680000300800 */
[----:B------:R-:W5:Y:S04]  /*6f020*/  LDL.LU R16, [R1+0xaa0] ;  /* 0x000aa00001107983 */ /* 0x000f680000300800 */
[----:B-1----:R-:W5:Y:S01]  /*6f030*/  LDL.LU R0, [R1+0xaa4] ;  /* 0x000aa40001007983 */ /* 0x002f620000300800 */
[----:B------:R-:W-:-:S02]  /*6f040*/  FSETP.GT.AND P0, PT, |R4|, 8.50705917302346158658e+37, PT ;  /* 0x7e8000000400780b */ /* 0x000fc40003f04200 */
[----:B------:R-:W-:-:S11]  /*6f050*/  FSETP.GEU.AND P1, PT, |R4|, 1.175494350822287508e-38, PT ;  /* 0x008000000400780b */ /* 0x000fd60003f2e200 */
[----:B------:R-:W-:Y:S02]  /*6f060*/  @P0 FMUL R4, R4, 0.25 ;  /* 0x3e80000004040820 */ /* 0x000fe40000400000 */
[----:B----4-:R-:W-:Y:S02]  /*6f070*/  @P0 FMUL R17, R17, 0.25 ;  /* 0x3e80000011110820 */ /* 0x010fe40000400000 */
[----:B--2---:R-:W-:Y:S02]  /*6f080*/  @P0 FMUL R18, R18, 0.25 ;  /* 0x3e80000012120820 */ /* 0x004fe40000400000 */
[----:B---3--:R-:W-:Y:S02]  /*6f090*/  @P0 FMUL R19, R19, 0.25 ;  /* 0x3e80000013130820 */ /* 0x008fe40000400000 */
        /* <DEDUP_REMOVED lines=12> */
[----:B------:R-:W-:-:S05]  /*6f160*/  @P0 FMUL R0, R0, 0.25 ;  /* 0x3e80000000000820 */ /* 0x000fca0000400000 */
[----:B------:R-:W-:Y:S04]  /*6f170*/  STL [R1+0x22b0], R0 ;  /* 0x0022b00001007387 */ /* 0x000fe80000100800 */
[----:B------:R0:W-:Y:S04]  /*6f180*/  STL [R1+0x358], R16 ;  /* 0x0003581001007387 */ /* 0x0001e80000100800 */
[----:B0-----:R-:W2:Y:S04]  /*6f190*/  LDL.LU R16, [R1+0x22c8] ;  /* 0x0022c80001107983 */ /* 0x001ea80000300800 */
[----:B------:R0:W-:Y:S04]  /*6f1a0*/  STL [R1+0x22b4], R3 ;  /* 0x0022b40301007387 */ /* 0x0001e80000100800 */
        /* <DEDUP_REMOVED lines=14> */
[----:B------:R-:W4:Y:S04]  /*6f290*/  LDL.LU R0, [R1+0x9d8] ;  /* 0x0009d80001007983 */ /* 0x000f280000300800 */
[----:B0-----:R-:W5:Y:S04]  /*6f2a0*/  LDL.LU R3, [R1+0x9dc] ;  /* 0x0009dc0001037983 */ /* 0x001f680000300800 */
        /* <DEDUP_REMOVED lines=13> */
[----:B---3--:R-:W3:Y:S01]  /*6f380*/  LDL.LU R17, [R1+0xa8c] ;  /* 0x000a8c0001117983 */ /* 0x008ee20000300800 */
[----:B------:R-:W-:-:S02]  /*6f390*/  FSETP.GT.AND P0, PT, |R5|, 8.50705917302346158658e+37, PT ;  /* 0x7e8000000500780b */ /* 0x000fc40003f04200 */
[----:B------:R-:W-:-:S04]  /*6f3a0*/  LOP3.LUT R2, R2, 0xfffffeff, RZ, 0xc0, !PT ;  /* 0xfffffeff02027812 */ /* 0x000fc800078ec0ff */
[----:B------:R-:W-:Y:S02]  /*6f3b0*/  @P1 LOP3.LUT R2, R2, 0x100, RZ, 0xfc, !PT ;  /* 0x0000010002021812 */ /* 0x000fe400078efcff */
[----:B------:R-:W-:-:S05]  /*6f3c0*/  FSETP.GEU.AND P1, PT, |R5|, 1.175494350822287508e-38, PT ;  /* 0x008000000500780b */ /* 0x000fca0003f2e200 */
[----:B------:R-:W-:Y:S02]  /*6f3d0*/  @P0 FMUL R5, R5, 0.25 ;  /* 0x3e80000005050820 */ /* 0x000fe40000400000 */
[----:B----4-:R-:W-:Y:S02]  /*6f3e0*/  @P0 FMUL R0, R0, 0.25 ;  /* 0x3e80000000000820 */ /* 0x010fe40000400000 */
[----:B-----5:R-:W-:Y:S02]  /*6f3f0*/  @P0 FMUL R3, R3, 0.25 ;  /* 0x3e80000003030820 */ /* 0x020fe40000400000 */
[----:B--2---:R-:W-:Y:S02]  /*6f400*/  @P0 FMUL R4, R4, 0.25 ;  /* 0x3e80000004040820 */ /* 0x004fe40000400000 */
[----:B------:R-:W-:Y:S02]  /*6f410*/  @P0 FMUL R18, R18, 0.25 ;  /* 0x3e80000012120820 */ /* 0x000fe40000400000 */
        /* <DEDUP_REMOVED lines=11> */
[----:B---3--:R-:W-:-:S05]  /*6f4d0*/  @P0 FMUL R17, R17, 0.25 ;  /* 0x3e80000011110820 */ /* 0x008fca0000400000 */
[----:B------:R0:W-:Y:S04]  /*6f4e0*/  STL [R1+0x314], R17 ;  /* 0x0003141101007387 */ /* 0x0001e80000100800 */
[----:B0-----:R-:W2:Y:S04]  /*6f4f0*/  LDL.LU R17, [R1+0x22c4] ;  /* 0x0022c40001117983 */ /* 0x001ea80000300800 */
        /* <DEDUP_REMOVED lines=16> */
[----:B0-----:R-:W3:Y:S04]  /*6f600*/  LDL.LU R0, [R1+0x9d0] ;  /* 0x0009d00001007983 */ /* 0x001ee80000300800 */
        /* <DEDUP_REMOVED lines=15> */
[----:B------:R-:W-:-:S02]  /*6f700*/  FSETP.GT.AND P0, PT, |R6|, 8.50705917302346158658e+37, PT ;  /* 0x7e8000000600780b */ /* 0x000fc40003f04200 */
[----:B------:R-:W-:-:S04]  /*6f710*/  LOP3.LUT R2, R2, 0xffffff7f, RZ, 0xc0, !PT ;  /* 0xffffff7f02027812 */ /* 0x000fc800078ec0ff */
[----:B------:R-:W-:Y:S02]  /*6f720*/  @P1 LOP3.LUT R2, R2, 0x80, RZ, 0xfc, !PT ;  /* 0x0000008002021812 */ /* 0x000fe400078efcff */
[----:B------:R-:W-:-:S05]  /*6f730*/  FSETP.GEU.AND P1, PT, |R6|, 1.175494350822287508e-38, PT ;  /* 0x008000000600780b */ /* 0x000fca0003f2e200 */
[----:B------:R-:W-:Y:S02]  /*6f740*/  @P0 FMUL R6, R6, 0.25 ;  /* 0x3e80000006060820 */ /* 0x000fe40000400000 */
[----:B---3--:R-:W-:Y:S02]  /*6f750*/  @P0 FMUL R0, R0, 0.25 ;  /* 0x3e80000000000820 */ /* 0x008fe40000400000 */
[----:B----4-:R-:W-:Y:S02]  /*6f760*/  @P0 FMUL R3, R3, 0.25 ;  /* 0x3e80000003030820 */ /* 0x010fe40000400000 */
[----:B-----5:R-:W-:Y:S02]  /*6f770*/  @P0 FMUL R4, R4, 0.25 ;  /* 0x3e80000004040820 */ /* 0x020fe40000400000 */
[----:B--2---:R-:W-:Y:S02]  /*6f780*/  @P0 FMUL R5, R5, 0.25 ;  /* 0x3e80000005050820 */ /* 0x004fe40000400000 */
        /* <DEDUP_REMOVED lines=46> */
[----:B------:R-:W-:-:S13]  /*6fa70*/  FSETP.GT.AND P0, PT, |R7|, 8.50705917302346158658e+37, PT ;  /* 0x7e8000000700780b */ /* 0x000fda0003f04200 */
[----:B---3--:R-:W-:Y:S02]  /*6fa80*/  @P0 FMUL R0, R0, 0.25 ;  /* 0x3e80000000000820 */ /* 0x008fe40000400000 */
        /* <DEDUP_REMOVED lines=14> */
[----:B------:R-:W-:-:S05]  /*6fb70*/  @P0 FMUL R29, R29, 0.25 ;  /* 0x3e8000001d1d0820 */ /* 0x000fca0000400000 */
        /* <DEDUP_REMOVED lines=16> */
[----:B0-----:R-:W2:Y:S04]  /*6fc80*/  LDL.LU R0, [R1+0x990] ;  /* 0x0009900001007983 */ /* 0x001ea80000300800 */
[----:B------:R-:W3:Y:S04]  /*6fc90*/  LDL.LU R3, [R1+0x994] ;  /* 0x0009940001037983 */ /* 0x000ee80000300800 */
        /* <DEDUP_REMOVED lines=14> */
[----:B------:R-:W-:-:S04]  /*6fd80*/  LOP3.LUT R2, R2, 0xffffffbf, RZ, 0xc0, !PT ;  /* 0xffffffbf02027812 */ /* 0x000fc800078ec0ff */
[----:B------:R-:W-:Y:S02]  /*6fd90*/  @P1 LOP3.LUT R2, R2, 0x40, RZ, 0xfc, !PT ;  /* 0x0000004002021812 */ /* 0x000fe400078efcff */
[C---:B------:R-:W-:Y:S01]  /*6fda0*/  FSETP.GEU.AND P1, PT, |R7|.reuse, 1.175494350822287508e-38, PT ;  /* 0x008000000700780b */ /* 0x040fe20003f2e200 */
[----:B------:R-:W-:Y:S01]  /*6fdb0*/  @P0 FMUL R7, R7, 0.25 ;  /* 0x3e80000007070820 */ /* 0x000fe20000400000 */
[----:B------:R-:W-:-:S13]  /*6fdc0*/  FSETP.GT.AND P0, PT, |R8|, 8.50705917302346158658e+37, PT ;  /* 0x7e8000000800780b */ /* 0x000fda0003f04200 */
[----:B--2---:R-:W-:Y:S02]  /*6fdd0*/  @P0 FMUL R0, R0, 0.25 ;  /* 0x3e80000000000820 */ /* 0x004fe40000400000 */
[----:B---3--:R-:W-:Y:S02]  /*6fde0*/  @P0 FMUL R3, R3, 0.25 ;  /* 0x3e80000003030820 */ /* 0x008fe40000400000 */
[----:B----4-:R-:W-:Y:S02]  /*6fdf0*/  @P0 FMUL R4, R4, 0.25 ;  /* 0x3e80000004040820 */ /* 0x010fe40000400000 */
[----:B-----5:R-:W-:Y:S02]  /*6fe00*/  @P0 FMUL R5, R5, 0.25 ;  /* 0x3e80000005050820 */ /* 0x020fe40000400000 */
        /* <DEDUP_REMOVED lines=205> */
[----:B------:R-:W-:Y:S02]  /*70ae0*/  FSETP.GEU.AND P1, PT, |R11|, 1.175494350822287508e-38, PT ;  /* 0x008000000b00780b */ /* 0x000fe40003f2e200 */
[----:B------:R-:W-:-:S11]  /*70af0*/  LOP3.LUT R2, R2, 0xfffffffe, RZ, 0xc0, !PT ;  /* 0xfffffffe02027812 */ /* 0x000fd600078ec0ff */
[----:B------:R-:W-:Y:S02]  /*70b00*/  @P1 LOP3.LUT R2, R2, 0x1, RZ, 0xfc, !PT ;  /* 0x0000000102021812 */ /* 0x000fe400078efcff */
        /* <DEDUP_REMOVED lines=147> */
[----:B------:R-:W-:Y:S01]  /*71440*/  FSETP.GT.AND P4, PT, |R15|, 8.50705917302346158658e+37, PT ;  /* 0x7e8000000f00780b */ /* 0x000fe20003f84200 */
[----:B------:R-:W-:Y:S01]  /*71450*/  @P0 FMUL R11, R11, 0.25 ;  /* 0x3e8000000b0b0820 */ /* 0x000fe20000400000 */
[C---:B------:R-:W-:Y:S01]  /*71460*/  FSETP.GEU.AND P0, PT, |R12|.reuse, 1.175494350822287508e-38, PT ;  /* 0x008000000c00780b */ /* 0x040fe20003f0e200 */
[----:B------:R-:W-:Y:S01]  /*71470*/  @P1 FMUL R12, R12, 0.25 ;  /* 0x3e8000000c0c1820 */ /* 0x000fe20000400000 */
[C---:B------:R-:W-:Y:S01]  /*71480*/  FSETP.GEU.AND P1, PT, |R13|.reuse, 1.175494350822287508e-38, PT ;  /* 0x008000000d00780b */ /* 0x040fe20003f2e200 */
[----:B------:R-:W-:Y:S01]  /*71490*/  @P2 FMUL R13, R13, 0.25 ;  /* 0x3e8000000d0d2820 */ /* 0x000fe20000400000 */
[C---:B------:R-:W-:Y:S01]  /*714a0*/  FSETP.GEU.AND P2, PT, |R14|.reuse, 1.175494350822287508e-38, PT ;  /* 0x008000000e00780b */ /* 0x040fe20003f4e200 */
[----:B------:R-:W-:Y:S01]  /*714b0*/  @P3 FMUL R14, R14, 0.25 ;  /* 0x3e8000000e0e3820 */ /* 0x000fe20000400000 */
[----:B------:R-:W-:-:S05]  /*714c0*/  FSETP.GEU.AND P3, PT, |R15|, 1.175494350822287508e-38, PT ;  /* 0x008000000f00780b */ /* 0x000fca0003f6e200 */
[----:B------:R-:W-:Y:S02]  /*714d0*/  @P4 FMUL R15, R15, 0.25 ;  /* 0x3e8000000f0f4820 */ /* 0x000fe40000400000 */
        /* <DEDUP_REMOVED lines=47> */
[----:B-1----:R-:W5:Y:S04]  /*717d0*/  LDL.LU R15, [R1+0x880] ;  /* 0x00088000010f7983 */ /* 0x002f680000300800 */
[----:B------:R-:W5:Y:S01]  /*717e0*/  LDL.LU R29, [R1+0x884] ;  /* 0x00088400011d7983 */ /* 0x000f620000300800 */
[----:B------:R-:W-:-:S02]  /*717f0*/  FSETP.GT.AND P5, PT, |R16|, 8.50705917302346158658e+37, PT ;  /* 0x7e8000001000780b */ /* 0x000fc40003fa4200 */
[----:B------:R-:W-:-:S11]  /*71800*/  FSETP.GEU.AND P4, PT, |R16|, 1.175494350822287508e-38, PT ;  /* 0x008000001000780b */ /* 0x000fd60003f8e200 */
        /* <DEDUP_REMOVED lines=30> */
[----:B------:R-:W-:Y:S04]  /*719f0*/  STL [R1+0x10], R4 ;  /* 0x0000100401007387 */ /* 0x000fe80000100800 */
[----:B------:R-:W-:Y:S04]  /*71a00*/  STL [R1+0x4], R3 ;  /* 0x0000040301007387 */ /* 0x000fe80000100800 */
[----:B------:R-:W-:Y:S04]  /*71a10*/  STL [R1+0x2258], R16 ;  /* 0x0022581001007387 */ /* 0x000fe80000100800 */
[----:B------:R1:W-:Y:S04]  /*71a20*/  STL [R1], R0 ;  /* 0x0000000001007387 */ /* 0x0003e80000100800 */
[----:B0-----:R-:W2:Y:S04]  /*71a30*/  LDL.LU R19, [R1+0x4f8] ;  /* 0x0004f80001137983 */ /* 0x001ea80000300800 */
[----:B-1----:R-:W3:Y:S04]  /*71a40*/  LDL.LU R0, [R1+0x4fc] ;  /* 0x0004fc0001007983 */ /* 0x002ee80000300800 */
        /* <DEDUP_REMOVED lines=44> */
[----:B------:R1:W-:Y:S04]  /*71d10*/  STL [R1+0x2220], R20 ;  /* 0x0022201401007387 */ /* 0x0003e80000100800 */
[----:B------:R-:W-:Y:S04]  /*71d20*/  STL [R1+0x12c], R4 ;  /* 0x00012c0401007387 */ /* 0x000fe80000100800 */
[----:B------:R-:W-:Y:S04]  /*71d30*/  STL [R1+0x148], R3 ;  /* 0x0001480301007387 */ /* 0x000fe80000100800 */
[----:B------:R2:W-:Y:S04]  /*71d40*/  STL [R1+0x2224], R19 ;  /* 0x0022241301007387 */ /* 0x0005e80000100800 */
[----:B------:R3:W-:Y:S04]  /*71d50*/  STL [R1+0x144], R0 ;  /* 0x0001440001007387 */ /* 0x0007e80000100800 */
[----:B------:R4:W-:Y:S04]  /*71d60*/  STL [R1+0x2240], R17 ;  /* 0x0022401101007387 */ /* 0x0009e80000100800 */
        /* <DEDUP_REMOVED lines=10> */
[----:B--2---:R-:W2:Y:S04]  /*71e10*/  LDL.LU R19, [R1+0x8d0] ;  /* 0x0008d00001137983 */ /* 0x004ea80000300800 */
[----:B------:R-:W2:Y:S04]  /*71e20*/  LDL.LU R16, [R1+0x8d4] ;  /* 0x0008d40001107983 */ /* 0x000ea80000300800 */
[----:B---3--:R-:W3:Y:S04]  /*71e30*/  LDL.LU R0, [R1+0x8e0] ;  /* 0x0008e00001007983 */ /* 0x008ee80000300800 */
[----:B------:R-:W5:Y:S04]  /*71e40*/  LDL.LU R3, [R1+0x8e4] ;  /* 0x0008e40001037983 */ /* 0x000f680000300800 */
[----:B------:R-:W5:Y:S04]  /*71e50*/  LDL.LU R4, [R1+0x8f0] ;  /* 0x0008f00001047983 */ /* 0x000f680000300800 */
[----:B------:R-:W5:Y:S04]  /*71e60*/  LDL.LU R6, [R1+0x8f4] ;  /* 0x0008f40001067983 */ /* 0x000f680000300800 */
[----:B----4-:R-:W4:Y:S01]  /*71e70*/  LDL.LU R17, [R1+0x8] ;  /* 0x0000080001117983 */ /* 0x010f220000300800 */
[----:B------:R-:W-:-:S04]  /*71e80*/  LOP3.LUT R2, R2, 0xf7ffffff, RZ, 0xc0, !PT ;  /* 0xf7ffffff02027812 */ /* 0x000fc800078ec0ff */
[----:B------:R-:W-:-:S04]  /*71e90*/  @P0 LOP3.LUT R2, R2, 0x8000000, RZ, 0xfc, !PT ;  /* 0x0800000002020812 */ /* 0x000fc800078efcff */
[C---:B------:R-:W-:Y:S02]  /*71ea0*/  LOP3.LUT P0, RZ, R2.reuse, 0x100, RZ, 0xc0, !PT ;  /* 0x0000010002ff7812 */ /* 0x040fe4000780c0ff */
[----:B------:R-:W-:-:S04]  /*71eb0*/  LOP3.LUT R2, R2, 0xefffffff, RZ, 0xc0, !PT ;  /* 0xefffffff02027812 */ /* 0x000fc800078ec0ff */
[----:B------:R-:W-:Y:S02]  /*71ec0*/  @P1 LOP3.LUT R2, R2, 0x10000000, RZ, 0xfc, !PT ;  /* 0x1000000002021812 */ /* 0x000fe400078efcff */
[----:B------:R-:W-:-:S13]  /*71ed0*/  FSETP.GT.AND P1, PT, |R18|, 8.50705917302346158658e+37, PT ;  /* 0x7e8000001200780b */ /* 0x000fda0003f24200 */
[----:B--2---:R-:W-:Y:S02]  /*71ee0*/  @P1 FMUL R16, R16, 0.25 ;  /* 0x3e80000010101820 */ /* 0x004fe40000400000 */
[----:B---3--:R-:W-:Y:S02]  /*71ef0*/  @P1 FMUL R0, R0, 0.25 ;  /* 0x3e80000000001820 */ /* 0x008fe40000400000 */
[----:B-----5:R-:W-:Y:S02]  /*71f00*/  @P1 FMUL R3, R3, 0.25 ;  /* 0x3e80000003031820 */ /* 0x020fe40000400000 */
[----:B------:R-:W-:Y:S02]  /*71f10*/  @P1 FMUL R4, R4, 0.25 ;  /* 0x3e80000004041820 */ /* 0x000fe40000400000 */
[----:B------:R-:W-:Y:S01]  /*71f20*/  @P1 FMUL R6, R6, 0.25 ;  /* 0x3e80000006061820 */ /* 0x000fe20000400000 */
[----:B----4-:R-:W-:Y:S04]  /*71f30*/  STL [R1+0x229c], R17 ;  /* 0x00229c1101007387 */ /* 0x010fe80000100800 */
[----:B------:R0:W-:Y:S04]  /*71f40*/  STL [R1+0x128], R6 ;  /* 0x0001280601007387 */ /* 0x0001e80000100800 */
[----:B0-----:R-:W2:Y:S04]  /*71f50*/  LDL.LU R6, [R1+0x22bc] ;  /* 0x0022bc0001067983 */ /* 0x001ea80000300800 */
[----:B------:R0:W-:Y:S04]  /*71f60*/  STL [R1+0x124], R4 ;  /* 0x0001240401007387 */ /* 0x0001e80000100800 */
[----:B0-----:R-:W3:Y:S04]  /*71f70*/  LDL.LU R4, [R1+0x22b8] ;  /* 0x0022b80001047983 */ /* 0x001ee80000300800 */
[----:B------:R0:W-:Y:S04]  /*71f80*/  STL [R1+0x120], R3 ;  /* 0x0001200301007387 */ /* 0x0001e80000100800 */
[----:B0-----:R-:W4:Y:S04]  /*71f90*/  LDL.LU R3, [R1+0x22b4] ;  /* 0x0022b40001037983 */ /* 0x001f280000300800 */
[----:B------:R0:W-:Y:S04]  /*71fa0*/  STL [R1+0x11c], R0 ;  /* 0x00011c0001007387 */ /* 0x0001e80000100800 */
[----:B0-----:R-:W5:Y:S04]  /*71fb0*/  LDL.LU R0, [R1+0x22b0] ;  /* 0x0022b00001007983 */ /* 0x001f680000300800 */
[----:B------:R0:W-:Y:S01]  /*71fc0*/  STL [R1+0x118], R16 ;  /* 0x0001181001007387 */ /* 0x0001e20000100800 */
[----:B------:R-:W-:-:S02]  /*71fd0*/  @P1 FMUL R19, R19, 0.25 ;  /* 0x3e80000013131820 */ /* 0x000fc40000400000 */
[----:B------:R-:W-:Y:S01]  /*71fe0*/  @P1 FMUL R20, R20, 0.25 ;  /* 0x3e80000014141820 */ /* 0x000fe20000400000 */
[----:B------:R-:W2:Y:S01]  /*71ff0*/  LDL R17, [R1+0x390] ;  /* 0x0003900001117983 */ /* 0x000ea20000100800 */
[----:B0-----:R-:W-:-:S03]  /*72000*/  MOV R16, R15 ;  /* 0x0000000f00107202 */ /* 0x001fc60000000f00 */
[----:B------:R-:W2:Y:S01]  /*72010*/  LDL R15, [R1+0x358] ;  /* 0x00035800010f7983 */ /* 0x000ea20000100800 */
[----:B------:R-:W-:Y:S02]  /*72020*/  @P1 FMUL R29, R29, 0.25 ;  /* 0x3e8000001d1d1820 */ /* 0x000fe40000400000 */
[----:B------:R-:W-:Y:S01]  /*72030*/  @P1 FMUL R28, R28, 0.25 ;  /* 0x3e8000001c1c1820 */ /* 0x000fe20000400000 */
[----:B------:R-:W-:Y:S01]  /*72040*/  STL [R1+0x225c], R19 ;  /* 0x00225c1301007387 */ /* 0x000fe20000100800 */
[----:B------:R-:W-:-:S03]  /*72050*/  @P1 FMUL R27, R27, 0.25 ;  /* 0x3e8000001b1b1820 */ /* 0x000fc60000400000 */
[----:B------:R0:W-:Y:S01]  /*72060*/  STL [R1+0x2260], R20 ;  /* 0x0022601401007387 */ /* 0x0001e20000100800 */
[----:B------:R-:W-:Y:S02]  /*72070*/  @P1 FMUL R26, R26, 0.25 ;  /* 0x3e8000001a1a1820 */ /* 0x000fe40000400000 */
[----:B------:R-:W-:Y:S01]  /*72080*/  @P1 FMUL R25, R25, 0.25 ;  /* 0x3e80000019191820 */ /* 0x000fe20000400000 */
[----:B0-----:R-:W3:Y:S04]  /*72090*/  LDL R20, [R1+0x38c] ;  /* 0x00038c0001147983 */ /* 0x001ee80000100800 */
[----:B------:R0:W-:Y:S01]  /*720a0*/  STL [R1+0x2264], R29 ;  /* 0x0022641d01007387 */ /* 0x0001e20000100800 */
[----:B------:R-:W-:Y:S02]  /*720b0*/  @P1 FMUL R24, R24, 0.25 ;  /* 0x3e80000018181820 */ /* 0x000fe40000400000 */
[----:B------:R-:W-:Y:S01]  /*720c0*/  @P1 FMUL R23, R23, 0.25 ;  /* 0x3e80000017171820 */ /* 0x000fe20000400000 */
[----:B0-----:R-:W3:Y:S04]  /*720d0*/  LDL R29, [R1+0x388] ;  /* 0x00038800011d7983 */ /* 0x001ee80000100800 */
[----:B------:R0:W-:Y:S01]  /*720e0*/  STL [R1+0x2268], R28 ;  /* 0x0022681c01007387 */ /* 0x0001e20000100800 */
[----:B------:R-:W-:-:S03]  /*720f0*/  @P1 FMUL R22, R22, 0.25 ;  /* 0x3e80000016161820 */ /* 0x000fc60000400000 */
[----:B0-----:R-:W3:Y:S04]  /*72100*/  LDL R28, [R1+0x384] ;  /* 0x00038400011c7983 */ /* 0x001ee80000100800 */
[----:B------:R0:W-:Y:S01]  /*72110*/  STL [R1+0x226c], R27 ;  /* 0x00226c1b01007387 */ /* 0x0001e20000100800 */
[----:B------:R-:W-:Y:S01]  /*72120*/  @P1 FMUL R21, R21, 0.25 ;  /* 0x3e80000015151820 */ /* 0x000fe20000400000 */
[C---:B------:R-:W-:Y:S02]  /*72130*/  FSETP.GEU.AND P6, PT, |R18|.reuse, 1.175494350822287508e-38, PT ;  /* 0x008000001200780b */ /* 0x040fe40003fce200 */
[----:B0-----:R-:W3:Y:S04]  /*72140*/  LDL R27, [R1+0x368] ;  /* 0x00036800011b7983 */ /* 0x001ee80000100800 */
[----:B------:R0:W-:Y:S01]  /*72150*/  STL [R1+0x2270], R26 ;  /* 0x0022701a01007387 */ /* 0x0001e20000100800 */
[----:B------:R-:W-:-:S03]  /*72160*/  @P1 FMUL R18, R18, 0.25 ;  /* 0x3e80000012121820 */ /* 0x000fc60000400000 */
[----:B0-----:R-:W3:Y:S04]  /*72170*/  LDL R26, [R1+0x380] ;  /* 0x00038000011a7983 */ /* 0x001ee80000100800 */
[----:B------:R0:W-:Y:S04]  /*72180*/  STL [R1+0x2274], R25 ;  /* 0x0022741901007387 */ /* 0x0001e80000100800 */
        /* <DEDUP_REMOVED lines=9> */
[----:B------:R-:W-:Y:S01]  /*72220*/  STL [R1+0x2288], R18 ;  /* 0x0022881201007387 */ /* 0x000fe20000100800 */
[----:B----4-:R-:W-:-:S02]  /*72230*/  @!P0 FMUL R3, R3, 16777216 ;  /* 0x4b80000003038820 */ /* 0x010fc40000400000 */
[----:B-----5:R-:W-:-:S05]  /*72240*/  @!P0 FMUL R0, R0, 16777216 ;  /* 0x4b80000000008820 */ /* 0x020fca0000400000 */
[----:B------:R0:W-:Y:S04]  /*72250*/  STL [R1+0x228c], R0 ;  /* 0x00228c0001007387 */ /* 0x0001e80000100800 */
[----:B------:R-:W4:Y:S04]  /*72260*/  LDL R19, [R1+0x314] ;  /* 0x0003140001137983 */ /* 0x000f280000100800 */
[----:B0-----:R-:W5:Y:S01]  /*72270*/  LDL R0, [R1+0x370] ;  /* 0x0003700001007983 */ /* 0x001f620000100800 */
[----:B--2---:R-:W-:-:S05]  /*72280*/  @!P0 FMUL R15, R15, 16777216 ;  /* 0x4b8000000f0f8820 */ /* 0x004fca0000400000 */
[----:B------:R0:W-:Y:S04]  /*72290*/  @!P0 STL [R1+0x358], R15 ;  /* 0x0003580f01008387 */ /* 0x0001e80000100800 */
[----:B0-----:R-:W2:Y:S04]  /*722a0*/  LDL R15, [R1+0x318] ;  /* 0x00031800010f7983 */ /* 0x001ea80000100800 */
[----:B------:R0:W-:Y:S04]  /*722b0*/  STL [R1+0x2290], R3 ;  /* 0x0022900301007387 */ /* 0x0001e80000100800 */
[----:B0-----:R-:W2:Y:S01]  /*722c0*/  LDL R3, [R1+0x36c] ;  /* 0x00036c0001037983 */ /* 0x001ea20000100800 */
[----:B------:R-:W-:-:S04]  /*722d0*/  LOP3.LUT R2, R2, 0xfeffffff, RZ, 0xc0, !PT ;  /* 0xfeffffff02027812 */ /* 0x000fc800078ec0ff */
[----:B------:R-:W-:-:S04]  /*722e0*/  @P5 LOP3.LUT R2, R2, 0x1000000, RZ, 0xfc, !PT ;  /* 0x0100000002025812 */ /* 0x000fc800078efcff */
[----:B------:R-:W-:Y:S01]  /*722f0*/  LOP3.LUT P5, RZ, R2, 0x80, RZ, 0xc0, !PT ;  /* 0x0000008002ff7812 */ /* 0x000fe200078ac0ff */
[----:B---3--:R-:W-:Y:S02]  /*72300*/  @!P0 FMUL R29, R29, 16777216 ;  /* 0x4b8000001d1d8820 */ /* 0x008fe40000400000 */
[----:B------:R-:W-:Y:S02]  /*72310*/  @!P0 FMUL R20, R20, 16777216 ;  /* 0x4b80000014148820 */ /* 0x000fe40000400000 */
[----:B------:R-:W-:Y:S02]  /*72320*/  @!P0 FMUL R28, R28, 16777216 ;  /* 0x4b8000001c1c8820 */ /* 0x000fe40000400000 */
[----:B------:R-:W-:Y:S02]  /*72330*/  @!P0 FMUL R27, R27, 16777216 ;  /* 0x4b8000001b1b8820 */ /* 0x000fe40000400000 */
[----:B------:R-:W-:Y:S02]  /*72340*/  @!P0 FMUL R17, R17, 16777216 ;  /* 0x4b80000011118820 */ /* 0x000fe40000400000 */
[----:B------:R-:W-:-:S02]  /*72350*/  @!P0 FMUL R4, R4, 16777216 ;  /* 0x4b80000004048820 */ /* 0x000fc40000400000 */
[----:B------:R-:W-:Y:S02]  /*72360*/  @!P0 FMUL R26, R26, 16777216 ;  /* 0x4b8000001a1a8820 */ /* 0x000fe40000400000 */
[----:B------:R-:W-:Y:S02]  /*72370*/  @!P0 FMUL R25, R25, 16777216 ;  /* 0x4b80000019198820 */ /* 0x000fe40000400000 */
[----:B------:R-:W-:Y:S02]  /*72380*/  @!P0 FMUL R24, R24, 16777216 ;  /* 0x4b80000018188820 */ /* 0x000fe40000400000 */
[----:B------:R-:W-:Y:S02]  /*72390*/  @!P0 FMUL R23, R23, 16777216 ;  /* 0x4b80000017178820 */ /* 0x000fe40000400000 */
[----:B------:R-:W-:Y:S02]  /*723a0*/  @!P0 FMUL R22, R22, 16777216 ;  /* 0x4b80000016168820 */ /* 0x000fe40000400000 */
[----:B------:R-:W-:-:S05]  /*723b0*/  @!P0 FMUL R21, R21, 16777216 ;  /* 0x4b80000015158820 */ /* 0x000fca0000400000 */
[----:B------:R0:W-:Y:S04]  /*723c0*/  @!P0 STL [R1+0x360], R21 ;  /* 0x0003601501008387 */ /* 0x0001e80000100800 */
[----:B------:R-:W3:Y:S04]  /*723d0*/  LDL R18, [R1+0x31c] ;  /* 0x00031c0001127983 */ /* 0x000ee80000100800 */
[----:B------:R1:W-:Y:S04]  /*723e0*/  @!P0 STL [R1+0x364], R22 ;  /* 0x0003641601008387 */ /* 0x0003e80000100800 */
[----:B0-----:R-:W3:Y:S04]  /*723f0*/  LDL R21, [R1+0x320] ;  /* 0x0003200001157983 */ /* 0x001ee80000100800 */
[----:B------:R0:W-:Y:S04]  /*72400*/  @!P0 STL [R1+0x368], R27 ;  /* 0x0003681b01008387 */ /* 0x0001e80000100800 */
[----:B-1----:R-:W3:Y:S04]  /*72410*/  LDL R22, [R1+0x324] ;  /* 0x0003240001167983 */ /* 0x002ee80000100800 */
[----:B0-----:R-:W3:Y:S01]  /*72420*/  LDL R27, [R1+0x328] ;  /* 0x00032800011b7983 */ /* 0x001ee20000100800 */
[----:B-----5:R-:W-:-:S02]  /*72430*/  @!P0 FMUL R0, R0, 16777216 ;  /* 0x4b80000000008820 */ /* 0x020fc40000400000 */
[----:B----4-:R-:W-:Y:S02]  /*72440*/  @!P5 FMUL R19, R19, 16777216 ;  /* 0x4b8000001313d820 */ /* 0x010fe40000400000 */
[----:B--2---:R-:W-:-:S05]  /*72450*/  @!P0 FMUL R3, R3, 16777216 ;  /* 0x4b80000003038820 */ /* 0x004fca0000400000 */
[----:B------:R-:W-:Y:S04]  /*72460*/  @!P0 STL [R1+0x36c], R3 ;  /* 0x00036c0301008387 */ /* 0x000fe80000100800 */
[----:B------:R-:W-:Y:S04]  /*72470*/  @!P0 STL [R1+0x370], R0 ;  /* 0x0003700001008387 */ /* 0x000fe80000100800 */
[----:B------:R0:W-:Y:S04]  /*72480*/  @!P0 STL [R1+0x374], R23 ;  /* 0x0003741701008387 */ /* 0x0001e80000100800 */
[----:B0-----:R-:W2:Y:S04]  /*72490*/  LDL R23, [R1+0x32c] ;  /* 0x00032c0001177983 */ /* 0x001ea80000100800 */
[----:B------:R0:W-:Y:S01]  /*724a0*/  @!P0 STL [R1+0x378], R24 ;  /* 0x0003781801008387 */ /* 0x0001e20000100800 */
[----:B------:R-:W-:-:S03]  /*724b0*/  @!P5 FMUL R15, R15, 16777216 ;  /* 0x4b8000000f0fd820 */ /* 0x000fc60000400000 */
[----:B0-----:R-:W4:Y:S04]  /*724c0*/  LDL R24, [R1+0x330] ;  /* 0x0003300001187983 */ /* 0x001f280000100800 */
[----:B------:R0:W-:Y:S04]  /*724d0*/  @!P0 STL [R1+0x37c], R25 ;  /* 0x00037c1901008387 */ /* 0x0001e80000100800 */
[----:B0-----:R-:W5:Y:S04]  /*724e0*/  LDL R25, [R1+0x334] ;  /* 0x0003340001197983 */ /* 0x001f680000100800 */
        /* <DEDUP_REMOVED lines=10> */
[----:B------:R-:W-:Y:S04]  /*72590*/  STL [R1+0x2294], R4 ;  /* 0x0022940401007387 */ /* 0x000fe80000100800 */
[----:B------:R0:W-:Y:S04]  /*725a0*/  @!P5 STL [R1+0x318], R15 ;  /* 0x0003180f0100d387 */ /* 0x0001e80000100800 */
[----:B------:R1:W-:Y:S01]  /*725b0*/  @!P5 STL [R1+0x314], R19 ;  /* 0x000314130100d387 */ /* 0x0003e20000100800 */
[----:B0-----:R-:W-:-:S03]  /*725c0*/  IMAD.MOV.U32 R15, RZ, RZ, R5 ;  /* 0x000000ffff0f7224 */ /* 0x001fc600078e0005 */
[----:B------:R-:W5:Y:S04]  /*725d0*/  LDL R5, [R1+0x34c] ;  /* 0x00034c0001057983 */ /* 0x000f680000100800 */
[----:B-1----:R-:W5:Y:S01]  /*725e0*/  LDL R19, [R1+0x350] ;  /* 0x0003500001137983 */ /* 0x002f620000100800 */
[----:B---3--:R-:W-:Y:S02]  /*725f0*/  @!P5 FMUL R18, R18, 16777216 ;  /* 0x4b8000001212d820 */ /* 0x008fe40000400000 */
[----:B------:R-:W-:Y:S02]  /*72600*/  @!P5 FMUL R21, R21, 16777216 ;  /* 0x4b8000001515d820 */ /* 0x000fe40000400000 */
[----:B------:R-:W-:Y:S01]  /*72610*/  @!P5 FMUL R22, R22, 16777216 ;  /* 0x4b8000001616d820 */ /* 0x000fe20000400000 */
[----:B------:R-:W-:Y:S01]  /*72620*/  @!P5 STL [R1+0x31c], R18 ;  /* 0x00031c120100d387 */ /* 0x000fe20000100800 */
[----:B------:R-:W-:-:S03]  /*72630*/  @!P5 FMUL R27, R27, 16777216 ;  /* 0x4b8000001b1bd820 */ /* 0x000fc60000400000 */
[----:B------:R-:W3:Y:S04]  /*72640*/  LDL R4, [R1+0x2d4] ;  /* 0x0002d40001047983 */ /* 0x000ee80000100800 */
[----:B------:R0:W-:Y:S04]  /*72650*/  @!P5 STL [R1+0x320], R21 ;  /* 0x000320150100d387 */ /* 0x0001e80000100800 */
[----:B------:R-:W3:Y:S04]  /*72660*/  LDL R3, [R1+0x2d8] ;  /* 0x0002d80001037983 */ /* 0x000ee80000100800 */
[----:B------:R1:W-:Y:S04]  /*72670*/  @!P5 STL [R1+0x324], R22 ;  /* 0x000324160100d387 */ /* 0x0003e80000100800 */
[----:B------:R-:W3:Y:S04]  /*72680*/  LDL R0, [R1+0x2dc] ;  /* 0x0002dc0001007983 */ /* 0x000ee80000100800 */
[----:B------:R1:W-:Y:S04]  /*72690*/  @!P5 STL [R1+0x328], R27 ;  /* 0x0003281b0100d387 */ /* 0x0003e80000100800 */
[----:B0-----:R-:W3:Y:S04]  /*726a0*/  LDL R21, [R1+0x2e0] ;  /* 0x0002e00001157983 */ /* 0x001ee80000100800 */
[----:B-1----:R-:W3:Y:S04]  /*726b0*/  LDL R22, [R1+0x2e4] ;  /* 0x0002e40001167983 */ /* 0x002ee80000100800 */
[----:B------:R-:W3:Y:S01]  /*726c0*/  LDL R27, [R1+0x2e8] ;  /* 0x0002e800011b7983 */ /* 0x000ee20000100800 */
[----:B--2---:R-:W-:-:S05]  /*726d0*/  @!P5 FMUL R23, R23, 16777216 ;  /* 0x4b8000001717d820 */ /* 0x004fca0000400000 */
[----:B------:R0:W-:Y:S01]  /*726e0*/  @!P5 STL [R1+0x32c], R23 ;  /* 0x00032c170100d387 */ /* 0x0001e20000100800 */
[----:B----4-:R-:W-:-:S03]  /*726f0*/  @!P5 FMUL R24, R24, 16777216 ;  /* 0x4b8000001818d820 */ /* 0x010fc60000400000 */
[----:B0-----:R-:W2:Y:S04]  /*72700*/  LDL R23, [R1+0x2ec] ;  /* 0x0002ec0001177983 */ /* 0x001ea80000100800 */
[----:B------:R0:W-:Y:S01]  /*72710*/  @!P5 STL [R1+0x330], R24 ;  /* 0x000330180100d387 */ /* 0x0001e20000100800 */
[----:B-----5:R-:W-:-:S03]  /*72720*/  @!P5 FMUL R25, R25, 16777216 ;  /* 0x4b8000001919d820 */ /* 0x020fc60000400000 */
[----:B0-----:R-:W4:Y:S04]  /*72730*/  LDL R24, [R1+0x2f0] ;  /* 0x0002f00001187983 */ /* 0x001f280000100800 */
[----:B------:R0:W-:Y:S04]  /*72740*/  @!P5 STL [R1+0x334], R25 ;  /* 0x000334190100d387 */ /* 0x0001e80000100800 */
[----:B------:R-:W5:Y:S01]  /*72750*/  LDL R18, [R1+0x2f8] ;  /* 0x0002f80001127983 */ /* 0x000f620000100800 */
[----:B------:R-:W-:-:S03]  /*72760*/  @!P5 FMUL R26, R26, 16777216 ;  /* 0x4b8000001a1ad820 */ /* 0x000fc60000400000 */
[----:B0-----:R-:W5:Y:S04]  /*72770*/  LDL R25, [R1+0x2f4] ;  /* 0x0002f40001197983 */ /* 0x001f680000100800 */
[----:B------:R0:W-:Y:S01]  /*72780*/  @!P5 STL [R1+0x338], R26 ;  /* 0x0003381a0100d387 */ /* 0x0001e20000100800 */
        /* <DEDUP_REMOVED lines=11> */
[----:B------:R0:W-:Y:S04]  /*72840*/  @!P5 STL [R1+0x348], R17 ;  /* 0x000348110100d387 */ /* 0x0001e80000100800 */
[----:B0-----:R-:W5:Y:S01]  /*72850*/  LDL R17, [R1+0x30c] ;  /* 0x00030c0001117983 */ /* 0x001f620000100800 */
[----:B------:R-:W-:-:S05]  /*72860*/  @!P5 FMUL R5, R5, 16777216 ;  /* 0x4b8000000505d820 */ /* 0x000fca0000400000 */
[----:B------:R0:W-:Y:S04]  /*72870*/  @!P5 STL [R1+0x34c], R5 ;  /* 0x00034c050100d387 */ /* 0x0001e80000100800 */
[----:B0-----:R-:W5:Y:S01]  /*72880*/  LDL.LU R5, [R1+0x22ac] ;  /* 0x0022ac0001057983 */ /* 0x001f620000300800 */
[----:B------:R-:W-:-:S05]  /*72890*/  @!P5 FMUL R19, R19, 16777216 ;  /* 0x4b8000001313d820 */ /* 0x000fca0000400000 */
[----:B------:R0:W-:Y:S04]  /*728a0*/  @!P5 STL [R1+0x350], R19 ;  /* 0x000350130100d387 */ /* 0x0001e80000100800 */
[----:B0-----:R-:W5:Y:S01]  /*728b0*/  LDL R19, [R1+0x310] ;  /* 0x0003100001137983 */ /* 0x001f620000100800 */
[----:B------:R-:W-:-:S13]  /*728c0*/  LOP3.LUT P1, RZ, R2, 0x40, RZ, 0xc0, !PT ;  /* 0x0000004002ff7812 */ /* 0x000fda000782c0ff */
[----:B---3--:R-:W-:Y:S02]  /*728d0*/  @!P1 FMUL R4, R4, 16777216 ;  /* 0x4b80000004049820 */ /* 0x008fe40000400000 */
[----:B------:R-:W-:Y:S02]  /*728e0*/  @!P1 FMUL R3, R3, 16777216 ;  /* 0x4b80000003039820 */ /* 0x000fe40000400000 */
[----:B------:R-:W-:Y:S02]  /*728f0*/  @!P1 FMUL R0, R0, 16777216 ;  /* 0x4b80000000009820 */ /* 0x000fe40000400000 */
[----:B------:R-:W-:Y:S02]  /*72900*/  @!P1 FMUL R21, R21, 16777216 ;  /* 0x4b80000015159820 */ /* 0x000fe40000400000 */
[----:B------:R-:W-:Y:S02]  /*72910*/  @!P1 FMUL R22, R22, 16777216 ;  /* 0x4b80000016169820 */ /* 0x000fe40000400000 */
[----:B------:R-:W-:-:S02]  /*72920*/  @!P1 FMUL R27, R27, 16777216 ;  /* 0x4b8000001b1b9820 */ /* 0x000fc40000400000 */
[----:B--2---:R-:W-:Y:S02]  /*72930*/  @!P1 FMUL R23, R23, 16777216 ;  /* 0x4b80000017179820 */ /* 0x004fe40000400000 */
[----:B----4-:R-:W-:Y:S02]  /*72940*/  @!P1 FMUL R24, R24, 16777216 ;  /* 0x4b80000018189820 */ /* 0x010fe40000400000 */
[----:B-----5:R-:W-:Y:S02]  /*72950*/  @!P1 FMUL R18, R18, 16777216 ;  /* 0x4b80000012129820 */ /* 0x020fe40000400000 */
[----:B------:R-:W-:Y:S02]  /*72960*/  @!P1 FMUL R25, R25, 16777216 ;  /* 0x4b80000019199820 */ /* 0x000fe40000400000 */
[----:B------:R-:W-:Y:S02]  /*72970*/  @!P1 FMUL R26, R26, 16777216 ;  /* 0x4b8000001a1a9820 */ /* 0x000fe40000400000 */
[----:B------:R-:W-:-:S02]  /*72980*/  @!P1 FMUL R28, R28, 16777216 ;  /* 0x4b8000001c1c9820 */ /* 0x000fc40000400000 */
[----:B------:R-:W-:Y:S02]  /*72990*/  @!P1 FMUL R29, R29, 16777216 ;  /* 0x4b8000001d1d9820 */ /* 0x000fe40000400000 */
[----:B------:R-:W-:Y:S02]  /*729a0*/  @!P1 FMUL R20, R20, 16777216 ;  /* 0x4b80000014149820 */ /* 0x000fe40000400000 */
[----:B------:R-:W-:-:S05]  /*729b0*/  @!P5 FMUL R5, R5, 16777216 ;  /* 0x4b8000000505d820 */ /* 0x000fca0000400000 */
[----:B------:R-:W-:Y:S04]  /*729c0*/  STL [R1+0x22a0], R5 ;  /* 0x0022a00501007387 */ /* 0x000fe80000100800 */
[----:B------:R-:W-:Y:S04]  /*729d0*/  @!P1 STL [R1+0x2d4], R4 ;  /* 0x0002d40401009387 */ /* 0x000fe80000100800 */
[----:B------:R-:W-:Y:S04]  /*729e0*/  @!P1 STL [R1+0x2d8], R3 ;  /* 0x0002d80301009387 */ /* 0x000fe80000100800 */
[----:B------:R-:W-:Y:S04]  /*729f0*/  @!P1 STL [R1+0x2dc], R0 ;  /* 0x0002dc0001009387 */ /* 0x000fe80000100800 */
[----:B------:R0:W-:Y:S04]  /*72a00*/  @!P1 STL [R1+0x2e0], R21 ;  /* 0x0002e01501009387 */ /* 0x0001e80000100800 */
[----:B0-----:R-:W2:Y:S04]  /*72a10*/  LDL R21, [R1+0x294] ;  /* 0x0002940001157983 */ /* 0x001ea80000100800 */
[----:B------:R0:W-:Y:S04]  /*72a20*/  @!P1 STL [R1+0x2e4], R22 ;  /* 0x0002e41601009387 */ /* 0x0001e80000100800 */
[----:B0-----:R-:W3:Y:S04]  /*72a30*/  LDL R22, [R1+0x298] ;  /* 0x0002980001167983 */ /* 0x001ee80000100800 */
[----:B------:R0:W-:Y:S04]  /*72a40*/  @!P1 STL [R1+0x2e8], R27 ;  /* 0x0002e81b01009387 */ /* 0x0001e80000100800 */
[----:B0-----:R-:W4:Y:S04]  /*72a50*/  LDL R27, [R1+0x29c] ;  /* 0x00029c00011b7983 */ /* 0x001f280000100800 */
[----:B------:R0:W-:Y:S01]  /*72a60*/  @!P1 STL [R1+0x2ec], R23 ;  /* 0x0002ec1701009387 */ /* 0x0001e20000100800 */
[----:B------:R-:W-:-:S03]  /*72a70*/  @!P1 FMUL R17, R17, 16777216 ;  /* 0x4b80000011119820 */ /* 0x000fc60000400000 */
[----:B0-----:R-:W5:Y:S04]  /*72a80*/  LDL R23, [R1+0x2a0] ;  /* 0x0002a00001177983 */ /* 0x001f680000100800 */
[----:B------:R0:W-:Y:S04]  /*72a90*/  @!P1 STL [R1+0x2f0], R24 ;  /* 0x0002f01801009387 */ /* 0x0001e80000100800 */
[----:B0-----:R-:W5:Y:S04]  /*72aa0*/  LDL R24, [R1+0x2a4] ;  /* 0x0002a40001187983 */ /* 0x001f680000100800 */
[----:B------:R0:W-:Y:S04]  /*72ab0*/  @!P1 STL [R1+0x2f4], R25 ;  /* 0x0002f41901009387 */ /* 0x0001e80000100800 */
[----:B0-----:R-:W5:Y:S04]  /*72ac0*/  LDL R25, [R1+0x2a8] ;  /* 0x0002a80001197983 */ /* 0x001f680000100800 */
[----:B------:R-:W-:Y:S04]  /*72ad0*/  @!P1 STL [R1+0x2f8], R18 ;  /* 0x0002f81201009387 */ /* 0x000fe80000100800 */
[----:B------:R0:W-:Y:S04]  /*72ae0*/  @!P1 STL [R1+0x300], R28 ;  /* 0x0003001c01009387 */ /* 0x0001e80000100800 */
[----:B------:R-:W-:Y:S04]  /*72af0*/  @!P1 STL [R1+0x2fc], R26 ;  /* 0x0002fc1a01009387 */ /* 0x000fe80000100800 */
[----:B0-----:R-:W5:Y:S04]  /*72b00*/  LDL R28, [R1+0x2ac] ;  /* 0x0002ac00011c7983 */ /* 0x001f680000100800 */
[----:B------:R0:W-:Y:S04]  /*72b10*/  @!P1 STL [R1+0x304], R29 ;  /* 0x0003041d01009387 */ /* 0x0001e80000100800 */
[----:B------:R-:W5:Y:S04]  /*72b20*/  LDL R5, [R1+0x2b4] ;  /* 0x0002b40001057983 */ /* 0x000f680000100800 */
[----:B0-----:R-:W5:Y:S04]  /*72b30*/  LDL R29, [R1+0x2b0] ;  /* 0x0002b000011d7983 */ /* 0x001f680000100800 */
[----:B------:R0:W-:Y:S04]  /*72b40*/  @!P1 STL [R1+0x308], R20 ;  /* 0x0003081401009387 */ /* 0x0001e80000100800 */
[----:B------:R-:W5:Y:S01]  /*72b50*/  LDL R26, [R1+0x2b8] ;  /* 0x0002b800011a7983 */ /* 0x000f620000100800 */
[----:B------:R-:W-:-:S03]  /*72b60*/  @!P1 FMUL R19, R19, 16777216 ;  /* 0x4b80000013139820 */ /* 0x000fc60000400000 */
[----:B------:R1:W-:Y:S04]  /*72b70*/  @!P1 STL [R1+0x30c], R17 ;  /* 0x00030c1101009387 */ /* 0x0003e80000100800 */
[----:B0-----:R-:W5:Y:S04]  /*72b80*/  LDL R20, [R1+0x2bc] ;  /* 0x0002bc0001147983 */ /* 0x001f680000100800 */
[----:B------:R-:W5:Y:S04]  /*72b90*/  LDL R4, [R1+0x2c4] ;  /* 0x0002c40001047983 */ /* 0x000f680000100800 */
[----:B-1----:R-:W5:Y:S04]  /*72ba0*/  LDL R17, [R1+0x2c0] ;  /* 0x0002c00001117983 */ /* 0x002f680000100800 */
[----:B------:R-:W5:Y:S04]  /*72bb0*/  LDL R3, [R1+0x2c8] ;  /* 0x0002c80001037983 */ /* 0x000f680000100800 */
[----:B------:R0:W-:Y:S01]  /*72bc0*/  @!P1 STL [R1+0x310], R19 ;  /* 0x0003101301009387 */ /* 0x0001e20000100800 */
[----:B------:R-:W-:Y:S01]  /*72bd0*/  LOP3.LUT P0, RZ, R2, 0x10, RZ, 0xc0, !PT ;  /* 0x0000001002ff7812 */ /* 0x000fe2000780c0ff */
[----:B------:R-:W-:-:S02]  /*72be0*/  @!P1 FMUL R6, R6, 16777216 ;  /* 0x4b80000006069820 */ /* 0x000fc40000400000 */
[----:B------:R-:W5:Y:S04]  /*72bf0*/  LDL R0, [R1+0x2cc] ;  /* 0x0002cc0001007983 */ /* 0x000f680000100800 */
[----:B0-----:R-:W5:Y:S04]  /*72c00*/  LDL R19, [R1+0x2d0] ;  /* 0x0002d00001137983 */ /* 0x001f680000100800 */
[----:B------:R-:W-:Y:S04]  /*72c10*/  STL [R1+0x22a4], R6 ;  /* 0x0022a40601007387 */ /* 0x000fe80000100800 */
[----:B------:R-:W5:Y:S01]  /*72c20*/  LDL R18, [R1+0x254] ;  /* 0x0002540001127983 */ /* 0x000f620000100800 */
[----:B--2---:R-:W-:-:S05]  /*72c30*/  @!P0 FMUL R21, R21, 16777216 ;  /* 0x4b80000015158820 */ /* 0x004fca0000400000 */
[----:B------:R0:W-:Y:S01]  /*72c40*/  @!P0 STL [R1+0x294], R21 ;  /* 0x0002941501008387 */ /* 0x0001e20000100800 */
[----:B---3--:R-:W-:-:S03]  /*72c50*/  @!P0 FMUL R22, R22, 16777216 ;  /* 0x4b80000016168820 */ /* 0x008fc60000400000 */
[----:B0-----:R-:W2:Y:S04]  /*72c60*/  LDL R21, [R1+0x258] ;  /* 0x0002580001157983 */ /* 0x001ea80000100800 */
[----:B------:R0:W-:Y:S01]  /*72c70*/  @!P0 STL [R1+0x298], R22 ;  /* 0x0002981601008387 */ /* 0x0001e20000100800 */
[----:B----4-:R-:W-:-:S05]  /*72c80*/  @!P0 FMUL R27, R27, 16777216 ;  /* 0x4b8000001b1b8820 */ /* 0x010fca0000400000 */
[----:B------:R1:W-:Y:S04]  /*72c90*/  @!P0 STL [R1+0x29c], R27 ;  /* 0x00029c1b01008387 */ /* 0x0003e80000100800 */
[----:B0-----:R-:W3:Y:S01]  /*72ca0*/  LDL R22, [R1+0x260] ;  /* 0x0002600001167983 */ /* 0x001ee20000100800 */
[----:B-----5:R-:W-:-:S03]  /*72cb0*/  @!P0 FMUL R23, R23, 16777216 ;  /* 0x4b80000017178820 */ /* 0x020fc60000400000 */
[----:B-1----:R-:W4:Y:S04]  /*72cc0*/  LDL R27, [R1+0x25c] ;  /* 0x00025c00011b7983 */ /* 0x002f280000100800 */
        /* <DEDUP_REMOVED lines=9> */
[----:B------:R0:W-:Y:S01]  /*72d60*/  @!P0 STL [R1+0x2ac], R28 ;  /* 0x0002ac1c01008387 */ /* 0x0001e20000100800 */
[----:B------:R-:W-:Y:S02]  /*72d70*/  @!P0 FMUL R5, R5, 16777216 ;  /* 0x4b80000005058820 */ /* 0x000fe40000400000 */
[----:B------:R-:W-:Y:S01]  /*72d80*/  @!P0 FMUL R29, R29, 16777216 ;  /* 0x4b8000001d1d8820 */ /* 0x000fe20000400000 */
[----:B0-----:R-:W5:Y:S04]  /*72d90*/  LDL R28, [R1+0x270] ;  /* 0x00027000011c7983 */ /* 0x001f680000100800 */
[----:B------:R0:W-:Y:S01]  /*72da0*/  @!P0 STL [R1+0x2b0], R29 ;  /* 0x0002b01d01008387 */ /* 0x0001e20000100800 */
[----:B------:R-:W-:-:S03]  /*72db0*/  @!P0 FMUL R26, R26, 16777216 ;  /* 0x4b8000001a1a8820 */ /* 0x000fc60000400000 */
[----:B0-----:R-:W5:Y:S01]  /*72dc0*/  LDL R29, [R1+0x274] ;  /* 0x00027400011d7983 */ /* 0x001f620000100800 */
[----:B------:R-:W-:-:S03]  /*72dd0*/  @!P0 FMUL R20, R20, 16777216 ;  /* 0x4b80000014148820 */ /* 0x000fc60000400000 */
[----:B------:R-:W-:Y:S04]  /*72de0*/  @!P0 STL [R1+0x2b4], R5 ;  /* 0x0002b40501008387 */ /* 0x000fe80000100800 */
[----:B------:R0:W-:Y:S01]  /*72df0*/  @!P0 STL [R1+0x2b8], R26 ;  /* 0x0002b81a01008387 */ /* 0x0001e20000100800 */
[----:B------:R-:W-:Y:S02]  /*72e00*/  @!P0 FMUL R17, R17, 16777216 ;  /* 0x4b80000011118820 */ /* 0x000fe40000400000 */
[----:B------:R-:W-:Y:S02]  /*72e10*/  @!P0 FMUL R4, R4, 16777216 ;  /* 0x4b80000004048820 */ /* 0x000fe40000400000 */
[----:B------:R-:W-:Y:S01]  /*72e20*/  @!P0 FMUL R3, R3, 16777216 ;  /* 0x4b80000003038820 */ /* 0x000fe20000400000 */
[----:B0-----:R-:W5:Y:S04]  /*72e30*/  LDL R26, [R1+0x278] ;  /* 0x00027800011a7983 */ /* 0x001f680000100800 */
[----:B------:R0:W-:Y:S01]  /*72e40*/  @!P0 STL [R1+0x2bc], R20 ;  /* 0x0002bc1401008387 */ /* 0x0001e20000100800 */
[----:B------:R-:W-:-:S03]  /*72e50*/  @!P0 FMUL R19, R19, 16777216 ;  /* 0x4b80000013138820 */ /* 0x000fc60000400000 */
[----:B0-----:R-:W5:Y:S04]  /*72e60*/  LDL R20, [R1+0x27c] ;  /* 0x00027c0001147983 */ /* 0x001f680000100800 */
[----:B------:R0:W-:Y:S04]  /*72e70*/  @!P0 STL [R1+0x2c0], R17 ;  /* 0x0002c01101008387 */ /* 0x0001e80000100800 */
[----:B0-----:R-:W5:Y:S04]  /*72e80*/  LDL R17, [R1+0x280] ;  /* 0x0002800001117983 */ /* 0x001f680000100800 */
[----:B------:R-:W-:Y:S04]  /*72e90*/  @!P0 STL [R1+0x2c4], R4 ;  /* 0x0002c40401008387 */ /* 0x000fe80000100800 */
[----:B------:R0:W-:Y:S04]  /*72ea0*/  @!P0 STL [R1+0x2d0], R19 ;  /* 0x0002d01301008387 */ /* 0x0001e80000100800 */
[----:B------:R-:W-:Y:S04]  /*72eb0*/  @!P0 STL [R1+0x2c8], R3 ;  /* 0x0002c80301008387 */ /* 0x000fe80000100800 */
[----:B0-----:R-:W5:Y:S01]  /*72ec0*/  LDL R19, [R1+0x284] ;  /* 0x0002840001137983 */ /* 0x001f620000100800 */
[----:B------:R-:W-:Y:S01]  /*72ed0*/  LOP3.LUT P5, RZ, R2, 0x8, RZ, 0xc0, !PT ;  /* 0x0000000802ff7812 */ /* 0x000fe200078ac0ff */
[----:B------:R-:W-:-:S02]  /*72ee0*/  @!P0 FMUL R0, R0, 16777216 ;  /* 0x4b80000000008820 */ /* 0x000fc40000400000 */
[----:B------:R-:W-:-:S03]  /*72ef0*/  @!P0 FMUL R7, R7, 16777216 ;  /* 0x4b80000007078820 */ /* 0x000fc60000400000 */
[----:B------:R-:W-:Y:S04]  /*72f00*/  @!P0 STL [R1+0x2cc], R0 ;  /* 0x0002cc0001008387 */ /* 0x000fe80000100800 */
[----:B------:R0:W-:Y:S03]  /*72f10*/  STL [R1+0x2254], R7 ;  /* 0x0022540701007387 */ /* 0x0001e60000100800 */
[----:B------:R-:W-:Y:S01]  /*72f20*/  @!P5 FMUL R18, R18, 16777216 ;  /* 0x4b8000001212d820 */ /* 0x000fe20000400000 */
[----:B0-----:R-:W5:Y:S04]  /*72f30*/  LDL R7, [R1+0x288] ;  /* 0x0002880001077983 */ /* 0x001f680000100800 */
[----:B------:R-:W-:Y:S04]  /*72f40*/  @!P5 STL [R1+0x254], R18 ;  /* 0x000254120100d387 */ /* 0x000fe80000100800 */
[----:B------:R-:W5:Y:S01]  /*72f50*/  LDL R6, [R1+0x28c] ;  /* 0x00028c0001067983 */ /* 0x000f620000100800 */
[----:B--2---:R-:W-:-:S05]  /*72f60*/  @!P5 FMUL R21, R21, 16777216 ;  /* 0x4b8000001515d820 */ /* 0x004fca0000400000 */
[----:B------:R-:W-:Y:S01]  /*72f70*/  @!P5 STL [R1+0x258], R21 ;  /* 0x000258150100d387 */ /* 0x000fe20000100800 */
[----:B---3--:R-:W-:Y:S02]  /*72f80*/  @!P5 FMUL R22, R22, 16777216 ;  /* 0x4b8000001616d820 */ /* 0x008fe40000400000 */
[----:B----4-:R-:W-:-:S05]  /*72f90*/  @!P5 FMUL R27, R27, 16777216 ;  /* 0x4b8000001b1bd820 */ /* 0x010fca0000400000 */
[----:B------:R0:W-:Y:S01]  /*72fa0*/  @!P5 STL [R1+0x25c], R27 ;  /* 0x00025c1b0100d387 */ /* 0x0001e20000100800 */
[----:B-----5:R-:W-:-:S03]  /*72fb0*/  @!P5 FMUL R23, R23, 16777216 ;  /* 0x4b8000001717d820 */ /* 0x020fc60000400000 */
[----:B0-----:R-:W2:Y:S04]  /*72fc0*/  LDL R27, [R1+0x290] ;  /* 0x00029000011b7983 */ /* 0x001ea80000100800 */
[----:B------:R0:W-:Y:S01]  /*72fd0*/  @!P5 STL [R1+0x260], R22 ;  /* 0x000260160100d387 */ /* 0x0001e20000100800 */
[----:B------:R-:W-:-:S03]  /*72fe0*/  @!P5 FMUL R24, R24, 16777216 ;  /* 0x4b8000001818d820 */ /* 0x000fc60000400000 */
[----:B0-----:R-:W3:Y:S04]  /*72ff0*/  LDL R22, [R1+0x214] ;  /* 0x0002140001167983 */ /* 0x001ee80000100800 */
[----:B------:R0:W-:Y:S01]  /*73000*/  @!P5 STL [R1+0x264], R23 ;  /* 0x000264170100d387 */ /* 0x0001e20000100800 */
[----:B------:R-:W-:-:S03]  /*73010*/  @!P5 FMUL R25, R25, 16777216 ;  /* 0x4b8000001919d820 */ /* 0x000fc60000400000 */
[----:B0-----:R-:W4:Y:S04]  /*73020*/  LDL R23, [R1+0x218] ;  /* 0x0002180001177983 */ /* 0x001f280000100800 */
[----:B------:R0:W-:Y:S04]  /*73030*/  @!P5 STL [R1+0x268], R24 ;  /* 0x000268180100d387 */ /* 0x0001e80000100800 */
[----:B------:R-:W-:Y:S04]  /*73040*/  @!P5 STL [R1+0x26c], R25 ;  /* 0x00026c190100d387 */ /* 0x000fe80000100800 */
[----:B------:R-:W5:Y:S01]  /*73050*/  LDL R5, [R1+0x21c] ;  /* 0x00021c0001057983 */ /* 0x000f620000100800 */
[----:B------:R-:W-:-:S05]  /*73060*/  @!P5 FMUL R28, R28, 16777216 ;  /* 0x4b8000001c1cd820 */ /* 0x000fca0000400000 */
[----:B------:R1:W-:Y:S04]  /*73070*/  @!P5 STL [R1+0x270], R28 ;  /* 0x0002701c0100d387 */ /* 0x0003e80000100800 */
[----:B0-----:R-:W5:Y:S01]  /*73080*/  LDL R24, [R1+0x220] ;  /* 0x0002200001187983 */ /* 0x001f620000100800 */
[----:B------:R-:W-:-:S05]  /*73090*/  @!P5 FMUL R29, R29, 16777216 ;  /* 0x4b8000001d1dd820 */ /* 0x000fca0000400000 */
[----:B------:R0:W-:Y:S04]  /*730a0*/  @!P5 STL [R1+0x274], R29 ;  /* 0x0002741d0100d387 */ /* 0x0001e80000100800 */
[----:B-1----:R-:W5:Y:S04]  /*730b0*/  LDL R28, [R1+0x224] ;  /* 0x00022400011c7983 */ /* 0x002f680000100800 */
[----:B------:R-:W5:Y:S04]  /*730c0*/  LDL R4, [R1+0x22c] ;  /* 0x00022c0001047983 */ /* 0x000f680000100800 */
[----:B0-----:R-:W5:Y:S01]  /*730d0*/  LDL R29, [R1+0x228] ;  /* 0x00022800011d7983 */ /* 0x001f620000100800 */
[----:B------:R-:W-:-:S05]  /*730e0*/  @!P5 FMUL R26, R26, 16777216 ;  /* 0x4b8000001a1ad820 */ /* 0x000fca0000400000 */
[----:B------:R-:W-:Y:S04]  /*730f0*/  @!P5 STL [R1+0x278], R26 ;  /* 0x0002781a0100d387 */ /* 0x000fe80000100800 */
[----:B------:R-:W5:Y:S01]  /*73100*/  LDL R3, [R1+0x230] ;  /* 0x0002300001037983 */ /* 0x000f620000100800 */
[----:B------:R-:W-:-:S05]  /*73110*/  @!P5 FMUL R20, R20, 16777216 ;  /* 0x4b8000001414d820 */ /* 0x000fca0000400000 */
[----:B------:R-:W-:Y:S04]  /*73120*/  @!P5 STL [R1+0x27c], R20 ;  /* 0x00027c140100d387 */ /* 0x000fe80000100800 */
[----:B------:R-:W5:Y:S01]  /*73130*/  LDL R0, [R1+0x234] ;  /* 0x0002340001007983 */ /* 0x000f620000100800 */
[----:B------:R-:W-:-:S05]  /*73140*/  @!P5 FMUL R17, R17, 16777216 ;  /* 0x4b8000001111d820 */ /* 0x000fca0000400000 */
[----:B------:R0:W-:Y:S04]  /*73150*/  @!P5 STL [R1+0x280], R17 ;  /* 0x000280110100d387 */ /* 0x0001e80000100800 */
[----:B------:R-:W5:Y:S04]  /*73160*/  LDL R18, [R1+0x23c] ;  /* 0x00023c0001127983 */ /* 0x000f680000100800 */
[----:B------:R-:W5:Y:S04]  /*73170*/  LDL R21, [R1+0x240] ;  /* 0x0002400001157983 */ /* 0x000f680000100800 */
[----:B0-----:R-:W5:Y:S01]  /*73180*/  LDL R17, [R1+0x238] ;  /* 0x0002380001117983 */ /* 0x001f620000100800 */
[----:B------:R-:W-:-:S05]  /*73190*/  @!P5 FMUL R19, R19, 16777216 ;  /* 0x4b8000001313d820 */ /* 0x000fca0000400000 */
[----:B------:R0:W-:Y:S04]  /*731a0*/  @!P5 STL [R1+0x284], R19 ;  /* 0x000284130100d387 */ /* 0x0001e80000100800 */
[----:B------:R-:W5:Y:S04]  /*731b0*/  LDL R25, [R1+0x244] ;  /* 0x0002440001197983 */ /* 0x000f680000100800 */
[----:B------:R-:W5:Y:S04]  /*731c0*/  LDL R26, [R1+0x248] ;  /* 0x00024800011a7983 */ /* 0x000f680000100800 */
[----:B------:R-:W5:Y:S04]  /*731d0*/  LDL R20, [R1+0x24c] ;  /* 0x00024c0001147983 */ /* 0x000f680000100800 */
[----:B0-----:R-:W5:Y:S01]  /*731e0*/  LDL R19, [R1+0x250] ;  /* 0x0002500001137983 */ /* 0x001f620000100800 */
[----:B------:R-:W-:Y:S01]  /*731f0*/  LOP3.LUT P1, RZ, R2, 0x4, RZ, 0xc0, !PT ;  /* 0x0000000402ff7812 */ /* 0x000fe2000782c0ff */
[----:B------:R-:W-:-:S02]  /*73200*/  @!P5 FMUL R7, R7, 16777216 ;  /* 0x4b8000000707d820 */ /* 0x000fc40000400000 */
[----:B------:R-:W-:Y:S02]  /*73210*/  @!P5 FMUL R8, R8, 16777216 ;  /* 0x4b8000000808d820 */ /* 0x000fe40000400000 */
[----:B------:R-:W-:Y:S02]  /*73220*/  @!P5 FMUL R6, R6, 16777216 ;  /* 0x4b8000000606d820 */ /* 0x000fe40000400000 */
[----:B--2---:R-:W-:-:S05]  /*73230*/  @!P5 FMUL R27, R27, 16777216 ;  /* 0x4b8000001b1bd820 */ /* 0x004fca0000400000 */
[----:B------:R0:W-:Y:S04]  /*73240*/  @!P5 STL [R1+0x290], R27 ;  /* 0x0002901b0100d387 */ /* 0x0001e80000100800 */
[----:B------:R-:W-:Y:S01]  /*73250*/  @!P5 STL [R1+0x288], R7 ;  /* 0x000288070100d387 */ /* 0x000fe20000100800 */
[----:B---3--:R-:W-:-:S03]  /*73260*/  @!P1 FMUL R22, R22, 16777216 ;  /* 0x4b80000016169820 */ /* 0x008fc60000400000 */
[----:B0-----:R-:W2:Y:S04]  /*73270*/  LDL R27, [R1+0x1d4] ;  /* 0x0001d400011b7983 */ /* 0x001ea80000100800 */
[----:B------:R-:W-:Y:S04]  /*73280*/  @!P5 STL [R1+0x28c], R6 ;  /* 0x00028c060100d387 */ /* 0x000fe80000100800 */
[----:B------:R-:W-:Y:S01]  /*73290*/  STL [R1+0x22a8], R8 ;  /* 0x0022a80801007387 */ /* 0x000fe20000100800 */
[----:B----4-:R-:W-:-:S03]  /*732a0*/  @!P1 FMUL R23, R23, 16777216 ;  /* 0x4b80000017179820 */ /* 0x010fc60000400000 */
[----:B------:R0:W-:Y:S04]  /*732b0*/  @!P1 STL [R1+0x214], R22 ;  /* 0x0002141601009387 */ /* 0x0001e80000100800 */
[----:B0-----:R-:W3:Y:S01]  /*732c0*/  LDL R22, [R1+0x1d8] ;  /* 0x0001d80001167983 */ /* 0x001ee20000100800 */
[----:B-----5:R-:W-:-:S03]  /*732d0*/  @!P1 FMUL R5, R5, 16777216 ;  /* 0x4b80000005059820 */ /* 0x020fc60000400000 */
[----:B------:R0:W-:Y:S04]  /*732e0*/  @!P1 STL [R1+0x218], R23 ;  /* 0x0002181701009387 */ /* 0x0001e80000100800 */
[----:B0-----:R-:W4:Y:S01]  /*732f0*/  LDL R23, [R1+0x1dc] ;  /* 0x0001dc0001177983 */ /* 0x001f220000100800 */
[----:B------:R-:W-:-:S03]  /*73300*/  @!P1 FMUL R24, R24, 16777216 ;  /* 0x4b80000018189820 */ /* 0x000fc60000400000 */
[----:B------:R-:W-:Y:S04]  /*73310*/  @!P1 STL [R1+0x21c], R5 ;  /* 0x00021c0501009387 */ /* 0x000fe80000100800 */
[----:B------:R0:W-:Y:S01]  /*73320*/  @!P1 STL [R1+0x220], R24 ;  /* 0x0002201801009387 */ /* 0x0001e20000100800 */
[----:B------:R-:W-:-:S03]  /*73330*/  @!P1 FMUL R28, R28, 16777216 ;  /* 0x4b8000001c1c9820 */ /* 0x000fc60000400000 */
[----:B0-----:R-:W5:Y:S01]  /*73340*/  LDL R24, [R1+0x1e0] ;  /* 0x0001e00001187983 */ /* 0x001f620000100800 */
[----:B------:R-:W-:Y:S02]  /*73350*/  @!P1 FMUL R4, R4, 16777216 ;  /* 0x4b80000004049820 */ /* 0x000fe40000400000 */
[----:B------:R-:W-:Y:S01]  /*73360*/  @!P1 FMUL R29, R29, 16777216 ;  /* 0x4b8000001d1d9820 */ /* 0x000fe20000400000 */
[----:B------:R0:W-:Y:S04]  /*73370*/  @!P1 STL [R1+0x224], R28 ;  /* 0x0002241c01009387 */ /* 0x0001e80000100800 */
[----:B0-----:R-:W5:Y:S01]  /*73380*/  LDL R28, [R1+0x1e4] ;  /* 0x0001e400011c7983 */ /* 0x001f620000100800 */
[----:B------:R-:W-:-:S03]  /*73390*/  @!P1 FMUL R3, R3, 16777216 ;  /* 0x4b80000003039820 */ /* 0x000fc60000400000 */
[----:B------:R0:W-:Y:S04]  /*733a0*/  @!P1 STL [R1+0x228], R29 ;  /* 0x0002281d01009387 */ /* 0x0001e80000100800 */
[----:B0-----:R-:W5:Y:S01]  /*733b0*/  LDL R29, [R1+0x1e8] ;  /* 0x0001e800011d7983 */ /* 0x001f620000100800 */
[----:B------:R-:W-:-:S03]  /*733c0*/  @!P1 FMUL R0, R0, 16777216 ;  /* 0x4b80000000009820 */ /* 0x000fc60000400000 */
[----:B------:R-:W-:Y:S01]  /*733d0*/  @!P1 STL [R1+0x22c], R4 ;  /* 0x00022c0401009387 */ /* 0x000fe20000100800 */
[----:B------:R-:W-:Y:S02]  /*733e0*/  @!P1 FMUL R18, R18, 16777216 ;  /* 0x4b80000012129820 */ /* 0x000fe40000400000 */
[----:B------:R-:W-:Y:S02]  /*733f0*/  @!P1 FMUL R17, R17, 16777216 ;  /* 0x4b80000011119820 */ /* 0x000fe40000400000 */
[----:B------:R-:W-:-:S03]  /*73400*/  @!P1 FMUL R21, R21, 16777216 ;  /* 0x4b80000015159820 */ /* 0x000fc60000400000 */
[----:B------:R0:W-:Y:S04]  /*73410*/  @!P1 STL [R1+0x238], R17 ;  /* 0x0002381101009387 */ /* 0x0001e80000100800 */
[----:B------:R-:W-:Y:S01]  /*73420*/  @!P1 STL [R1+0x230], R3 ;  /* 0x0002300301009387 */ /* 0x000fe20000100800 */
[----:B------:R-:W-:-:S03]  /*73430*/  @!P1 FMUL R25, R25, 16777216 ;  /* 0x4b80000019199820 */ /* 0x000fc60000400000 */
[----:B0-----:R-:W5:Y:S01]  /*73440*/  LDL R17, [R1+0x1ec] ;  /* 0x0001ec0001117983 */ /* 0x001f620000100800 */
[----:B------:R-:W-:Y:S02]  /*73450*/  @!P1 FMUL R26, R26, 16777216 ;  /* 0x4b8000001a1a9820 */ /* 0x000fe40000400000 */
[----:B------:R-:W-:Y:S01]  /*73460*/  @!P1 FMUL R20, R20, 16777216 ;  /* 0x4b80000014149820 */ /* 0x000fe20000400000 */
[----:B------:R-:W-:Y:S04]  /*73470*/  @!P1 STL [R1+0x234], R0 ;  /* 0x0002340001009387 */ /* 0x000fe80000100800 */
[----:B------:R-:W-:Y:S01]  /*73480*/  @!P1 STL [R1+0x23c], R18 ;  /* 0x00023c1201009387 */ /* 0x000fe20000100800 */
[----:B------:R-:W-:-:S03]  /*73490*/  @!P1 FMUL R19, R19, 16777216 ;  /* 0x4b80000013139820 */ /* 0x000fc60000400000 */
[----:B------:R-:W-:Y:S04]  /*734a0*/  @!P1 STL [R1+0x240], R21 ;  /* 0x0002401501009387 */ /* 0x000fe80000100800 */
[----:B------:R0:W-:Y:S04]  /*734b0*/  @!P1 STL [R1+0x244], R25 ;  /* 0x0002441901009387 */ /* 0x0001e80000100800 */
[----:B0-----:R-:W5:Y:S04]  /*734c0*/  LDL R25, [R1+0x1f0] ;  /* 0x0001f00001197983 */ /* 0x001f680000100800 */
[----:B------:R-:W-:Y:S04]  /*734d0*/  @!P1 STL [R1+0x248], R26 ;  /* 0x0002481a01009387 */ /* 0x000fe80000100800 */
[----:B------:R0:W-:Y:S04]  /*734e0*/  @!P1 STL [R1+0x24c], R20 ;  /* 0x00024c1401009387 */ /* 0x0001e80000100800 */
[----:B0-----:R-:W5:Y:S04]  /*734f0*/  LDL R20, [R1+0x1f4] ;  /* 0x0001f40001147983 */ /* 0x001f680000100800 */
[----:B------:R0:W-:Y:S04]  /*73500*/  @!P1 STL [R1+0x250], R19 ;  /* 0x0002501301009387 */ /* 0x0001e80000100800 */
[----:B0-----:R-:W5:Y:S01]  /*73510*/  LDL R19, [R1+0x1f8] ;  /* 0x0001f80001137983 */ /* 0x001f620000100800 */
[----:B------:R-:W-:Y:S01]  /*73520*/  LOP3.LUT P0, RZ, R2, 0x2, RZ, 0xc0, !PT ;  /* 0x0000000202ff7812 */ /* 0x000fe2000780c0ff */
[----:B------:R-:W-:-:S05]  /*73530*/  @!P1 FMUL R9, R9, 16777216 ;  /* 0x4b80000009099820 */ /* 0x000fca0000400000 */
[----:B------:R-:W-:Y:S04]  /*73540*/  STL [R1+0x224c], R9 ;  /* 0x00224c0901007387 */ /* 0x000fe80000100800 */
[----:B------:R-:W5:Y:S03]  /*73550*/  LDL R26, [R1+0x1fc] ;  /* 0x0001fc00011a7983 */ /* 0x000f660000100800 */
[----:B--2---:R-:W-:-:S05]  /*73560*/  @!P0 FMUL R27, R27, 16777216 ;  /* 0x4b8000001b1b8820 */ /* 0x004fca0000400000 */
[----:B------:R0:W-:Y:S04]  /*73570*/  @!P0 STL [R1+0x1d4], R27 ;  /* 0x0001d41b01008387 */ /* 0x0001e80000100800 */
[----:B------:R-:W2:Y:S04]  /*73580*/  LDL R8, [R1+0x204] ;  /* 0x0002040001087983 */ /* 0x000ea80000100800 */
[----:B0-----:R-:W2:Y:S01]  /*73590*/  LDL R27, [R1+0x200] ;  /* 0x00020000011b7983 */ /* 0x001ea20000100800 */
[----:B---3--:R-:W-:-:S05]  /*735a0*/  @!P0 FMUL R22, R22, 16777216 ;  /* 0x4b80000016168820 */ /* 0x008fca0000400000 */
[----:B------:R-:W-:Y:S04]  /*735b0*/  @!P0 STL [R1+0x1d8], R22 ;  /* 0x0001d81601008387 */ /* 0x000fe80000100800 */
[----:B------:R-:W3:Y:S01]  /*735c0*/  LDL R7, [R1+0x208] ;  /* 0x0002080001077983 */ /* 0x000ee20000100800 */
[----:B----4-:R-:W-:-:S05]  /*735d0*/  @!P0 FMUL R23, R23, 16777216 ;  /* 0x4b80000017178820 */ /* 0x010fca0000400000 */
[----:B------:R-:W-:Y:S04]  /*735e0*/  @!P0 STL [R1+0x1dc], R23 ;  /* 0x0001dc1701008387 */ /* 0x000fe80000100800 */
[----:B------:R-:W4:Y:S04]  /*735f0*/  LDL R6, [R1+0x20c] ;  /* 0x00020c0001067983 */ /* 0x000f280000100800 */
[----:B------:R-:W4:Y:S04]  /*73600*/  LDL R5, [R1+0x210] ;  /* 0x0002100001057983 */ /* 0x000f280000100800 */
[----:B------:R-:W4:Y:S01]  /*73610*/  LDL R4, [R1+0x194] ;  /* 0x0001940001047983 */ /* 0x000f220000100800 */
[----:B-----5:R-:W-:-:S05]  /*73620*/  @!P0 FMUL R24, R24, 16777216 ;  /* 0x4b80000018188820 */ /* 0x020fca0000400000 */
[----:B------:R0:W-:Y:S04]  /*73630*/  @!P0 STL [R1+0x1e0], R24 ;  /* 0x0001e01801008387 */ /* 0x0001e80000100800 */
[----:B------:R-:W5:Y:S01]  /*73640*/  LDL R3, [R1+0x198] ;  /* 0x0001980001037983 */ /* 0x000f620000100800 */
[----:B------:R-:W-:-:S05]  /*73650*/  @!P0 FMUL R28, R28, 16777216 ;  /* 0x4b8000001c1c8820 */ /* 0x000fca0000400000 */
[----:B------:R1:W-:Y:S04]  /*73660*/  @!P0 STL [R1+0x1e4], R28 ;  /* 0x0001e41c01008387 */ /* 0x0003e80000100800 */
[----:B------:R-:W5:Y:S01]  /*73670*/  LDL R0, [R1+0x19c] ;  /* 0x00019c0001007983 */ /* 0x000f620000100800 */
[----:B------:R-:W-:-:S05]  /*73680*/  @!P0 FMUL R29, R29, 16777216 ;  /* 0x4b8000001d1d8820 */ /* 0x000fca0000400000 */
[----:B------:R1:W-:Y:S04]  /*73690*/  @!P0 STL [R1+0x1e8], R29 ;  /* 0x0001e81d01008387 */ /* 0x0003e80000100800 */
[----:B0-----:R-:W5:Y:S04]  /*736a0*/  LDL R24, [R1+0x1a0] ;  /* 0x0001a00001187983 */ /* 0x001f680000100800 */
[----:B------:R-:W5:Y:S04]  /*736b0*/  LDL R18, [R1+0x1a4] ;  /* 0x0001a40001127983 */ /* 0x000f680000100800 */
[----:B------:R-:W5:Y:S01]  /*736c0*/  LDL R21, [R1+0x1a8] ;  /* 0x0001a80001157983 */ /* 0x000f620000100800 */
[----:B------:R-:W-:-:S05]  /*736d0*/  @!P0 FMUL R17, R17, 16777216 ;  /* 0x4b80000011118820 */ /* 0x000fca0000400000 */
[----:B------:R0:W-:Y:S04]  /*736e0*/  @!P0 STL [R1+0x1ec], R17 ;  /* 0x0001ec1101008387 */ /* 0x0001e80000100800 */
[----:B------:R-:W5:Y:S04]  /*736f0*/  LDL R22, [R1+0x1ac] ;  /* 0x0001ac0001167983 */ /* 0x000f680000100800 */
[----:B------:R-:W5:Y:S04]  /*73700*/  LDL R23, [R1+0x1b0] ;  /* 0x0001b00001177983 */ /* 0x000f680000100800 */
[----:B-1----:R-:W5:Y:S04]  /*73710*/  LDL R28, [R1+0x1b4] ;  /* 0x0001b400011c7983 */ /* 0x002f680000100800 */
[----:B------:R-:W5:Y:S04]  /*73720*/  LDL R29, [R1+0x1b8] ;  /* 0x0001b800011d7983 */ /* 0x000f680000100800 */
[----:B0-----:R-:W5:Y:S01]  /*73730*/  LDL R17, [R1+0x1bc] ;  /* 0x0001bc0001117983 */ /* 0x001f620000100800 */
[----:B------:R-:W-:-:S05]  /*73740*/  @!P0 FMUL R25, R25, 16777216 ;  /* 0x4b80000019198820 */ /* 0x000fca0000400000 */
[----:B------:R0:W-:Y:S04]  /*73750*/  @!P0 STL [R1+0x1f0], R25 ;  /* 0x0001f01901008387 */ /* 0x0001e80000100800 */
[----:B0-----:R-:W5:Y:S01]  /*73760*/  LDL R25, [R1+0x1c0] ;  /* 0x0001c00001197983 */ /* 0x001f620000100800 */
[----:B------:R-:W-:-:S05]  /*73770*/  @!P0 FMUL R20, R20, 16777216 ;  /* 0x4b80000014148820 */ /* 0x000fca0000400000 */
[----:B------:R0:W-:Y:S01]  /*73780*/  @!P0 STL [R1+0x1f4], R20 ;  /* 0x0001f41401008387 */ /* 0x0001e20000100800 */
[----:B------:R-:W-:-:S03]  /*73790*/  @!P0 FMUL R19, R19, 16777216 ;  /* 0x4b80000013138820 */ /* 0x000fc60000400000 */
[----:B0-----:R-:W5:Y:S04]  /*737a0*/  LDL R20, [R1+0x1c4] ;  /* 0x0001c40001147983 */ /* 0x001f680000100800 */
[----:B------:R0:W-:Y:S04]  /*737b0*/  @!P0 STL [R1+0x1f8], R19 ;  /* 0x0001f81301008387 */ /* 0x0001e80000100800 */
[----:B0-----:R-:W5:Y:S01]  /*737c0*/  LDL R19, [R1+0x1c8] ;  /* 0x0001c80001137983 */ /* 0x001f620000100800 */
[----:B------:R-:W-:Y:S01]  /*737d0*/  LOP3.LUT P5, RZ, R2, 0x1, RZ, 0xc0, !PT ;  /* 0x0000000102ff7812 */ /* 0x000fe200078ac0ff */
[----:B------:R-:W-:-:S02]  /*737e0*/  @!P0 FMUL R26, R26, 16777216 ;  /* 0x4b8000001a1a8820 */ /* 0x000fc40000400000 */
[----:B------:R-:W-:-:S03]  /*737f0*/  @!P0 FMUL R10, R10, 16777216 ;  /* 0x4b8000000a0a8820 */ /* 0x000fc60000400000 */
[----:B------:R0:W-:Y:S04]  /*73800*/  @!P0 STL [R1+0x1fc], R26 ;  /* 0x0001fc1a01008387 */ /* 0x0001e80000100800 */
[----:B0-----:R-:W5:Y:S01]  /*73810*/  LDL R26, [R1+0x1cc] ;  /* 0x0001cc00011a7983 */ /* 0x001f620000100800 */
[----:B--2---:R-:W-:Y:S02]  /*73820*/  @!P0 FMUL R8, R8, 16777216 ;  /* 0x4b80000008088820 */ /* 0x004fe40000400000 */
[----:B------:R-:W-:-:S05]  /*73830*/  @!P0 FMUL R27, R27, 16777216 ;  /* 0x4b8000001b1b8820 */ /* 0x000fca0000400000 */
[----:B------:R0:W-:Y:S04]  /*73840*/  @!P0 STL [R1+0x200], R27 ;  /* 0x0002001b01008387 */ /* 0x0001e80000100800 */
[----:B0-----:R-:W2:Y:S01]  /*73850*/  LDL R27, [R1+0x1d0] ;  /* 0x0001d000011b7983 */ /* 0x001ea20000100800 */
[----:B---3--:R-:W-:-:S03]  /*73860*/  @!P0 FMUL R7, R7, 16777216 ;  /* 0x4b80000007078820 */ /* 0x008fc60000400000 */
[----:B------:R-:W-:Y:S04]  /*73870*/  @!P0 STL [R1+0x204], R8 ;  /* 0x0002040801008387 */ /* 0x000fe80000100800 */
[----:B------:R-:W-:Y:S04]  /*73880*/  @!P0 STL [R1+0x208], R7 ;  /* 0x0002080701008387 */ /* 0x000fe80000100800 */
[----:B------:R-:W-:Y:S01]  /*73890*/  STL [R1+0x2250], R10 ;  /* 0x0022500a01007387 */ /* 0x000fe20000100800 */
[----:B----4-:R-:W-:Y:S02]  /*738a0*/  @!P0 FMUL R6, R6, 16777216 ;  /* 0x4b80000006068820 */ /* 0x010fe40000400000 */
[----:B------:R-:W-:-:S03]  /*738b0*/  @!P0 FMUL R5, R5, 16777216 ;  /* 0x4b80000005058820 */ /* 0x000fc60000400000 */
[----:B------:R-:W-:Y:S01]  /*738c0*/  @!P0 STL [R1+0x20c], R6 ;  /* 0x00020c0601008387 */ /* 0x000fe20000100800 */
[----:B------:R-:W-:-:S03]  /*738d0*/  @!P5 FMUL R4, R4, 16777216 ;  /* 0x4b8000000404d820 */ /* 0x000fc60000400000 */
[----:B------:R-:W-:Y:S04]  /*738e0*/  @!P0 STL [R1+0x210], R5 ;  /* 0x0002100501008387 */ /* 0x000fe80000100800 */
[----:B------:R-:W-:Y:S01]  /*738f0*/  @!P5 STL [R1+0x194], R4 ;  /* 0x000194040100d387 */ /* 0x000fe20000100800 */
[----:B-----5:R-:W-:Y:S02]  /*73900*/  @!P5 FMUL R3, R3, 16777216 ;  /* 0x4b8000000303d820 */ /* 0x020fe40000400000 */
[----:B------:R-:W-:Y:S02]  /*73910*/  @!P5 FMUL R0, R0, 16777216 ;  /* 0x4b8000000000d820 */ /* 0x000fe40000400000 */
[----:B------:R-:W-:Y:S02]  /*73920*/  @!P5 FMUL R24, R24, 16777216 ;  /* 0x4b8000001818d820 */ /* 0x000fe40000400000 */
[----:B------:R-:W-:-:S03]  /*73930*/  @!P5 FMUL R18, R18, 16777216 ;  /* 0x4b8000001212d820 */ /* 0x000fc60000400000 */
[----:B------:R0:W-:Y:S01]  /*73940*/  @!P5 STL [R1+0x1a0], R24 ;  /* 0x0001a0180100d387 */ /* 0x0001e20000100800 */
[----:B------:R-:W-:-:S03]  /*73950*/  @!P5 FMUL R21, R21, 16777216 ;  /* 0x4b8000001515d820 */ /* 0x000fc60000400000 */
[----:B------:R-:W-:Y:S04]  /*73960*/  @!P5 STL [R1+0x198], R3 ;  /* 0x000198030100d387 */ /* 0x000fe80000100800 */
[----:B0-----:R-:W3:Y:S04]  /*73970*/  LDL R24, [R1+0x100] ;  /* 0x0001000001187983 */ /* 0x001ee80000100800 */
[----:B------:R-:W-:Y:S04]  /*73980*/  @!P5 STL [R1+0x19c], R0 ;  /* 0x00019c000100d387 */ /* 0x000fe80000100800 */
[----:B------:R-:W-:Y:S04]  /*73990*/  @!P5 STL [R1+0x1a4], R18 ;  /* 0x0001a4120100d387 */ /* 0x000fe80000100800 */
[----:B------:R-:W-:Y:S01]  /*739a0*/  @!P5 STL [R1+0x1a8], R21 ;  /* 0x0001a8150100d387 */ /* 0x000fe20000100800 */
[----:B------:R-:W-:-:S02]  /*739b0*/  @!P5 FMUL R22, R22, 16777216 ;  /* 0x4b8000001616d820 */ /* 0x000fc40000400000 */
[----:B------:R-:W-:-:S03]  /*739c0*/  @!P5 FMUL R23, R23, 16777216 ;  /* 0x4b8000001717d820 */ /* 0x000fc60000400000 */
[----:B------:R-:W-:Y:S01]  /*739d0*/  @!P5 STL [R1+0x1ac], R22 ;  /* 0x0001ac160100d387 */ /* 0x000fe20000100800 */
[----:B------:R-:W-:-:S03]  /*739e0*/  @!P5 FMUL R28, R28, 16777216 ;  /* 0x4b8000001c1cd820 */ /* 0x000fc60000400000 */
[----:B------:R-:W-:Y:S01]  /*739f0*/  @!P5 STL [R1+0x1b0], R23 ;  /* 0x0001b0170100d387 */ /* 0x000fe20000100800 */
[----:B------:R-:W-:-:S03]  /*73a00*/  @!P5 FMUL R29, R29, 16777216 ;  /* 0x4b8000001d1dd820 */ /* 0x000fc60000400000 */
[----:B------:R0:W-:Y:S01]  /*73a10*/  @!P5 STL [R1+0x1b4], R28 ;  /* 0x0001b41c0100d387 */ /* 0x0001e20000100800 */
[----:B------:R-:W-:-:S03]  /*73a20*/  @!P5 FMUL R17, R17, 16777216 ;  /* 0x4b8000001111d820 */ /* 0x000fc60000400000 */
[----:B0-----:R-:W4:Y:S04]  /*73a30*/  LDL R28, [R1+0xfc] ;  /* 0x0000fc00011c7983 */ /* 0x001f280000100800 */
[----:B------:R0:W-:Y:S01]  /*73a40*/  @!P5 STL [R1+0x1b8], R29 ;  /* 0x0001b81d0100d387 */ /* 0x0001e20000100800 */
[----:B------:R-:W-:-:S03]  /*73a50*/  @!P5 FMUL R25, R25, 16777216 ;  /* 0x4b8000001919d820 */ /* 0x000fc60000400000 */
[----:B0-----:R-:W5:Y:S04]  /*73a60*/  LDL R29, [R1+0xf8] ;  /* 0x0000f800011d7983 */ /* 0x001f680000100800 */
[----:B------:R0:W-:Y:S01]  /*73a70*/  @!P5 STL [R1+0x1bc], R17 ;  /* 0x0001bc110100d387 */ /* 0x0001e20000100800 */
[----:B------:R-:W-:-:S03]  /*73a80*/  @!P5 FMUL R20, R20, 16777216 ;  /* 0x4b8000001414d820 */ /* 0x000fc60000400000 */
[----:B0-----:R-:W5:Y:S04]  /*73a90*/  LDL R17, [R1+0xf4] ;  /* 0x0000f40001117983 */ /* 0x001f680000100800 */
[----:B------:R0:W-:Y:S04]  /*73aa0*/  @!P5 STL [R1+0x1c4], R20 ;  /* 0x0001c4140100d387 */ /* 0x0001e80000100800 */
[----:B------:R1:W-:Y:S01]  /*73ab0*/  @!P5 STL [R1+0x1c0], R25 ;  /* 0x0001c0190100d387 */ /* 0x0003e20000100800 */
[----:B------:R-:W-:-:S03]  /*73ac0*/  @!P5 FMUL R19, R19, 16777216 ;  /* 0x4b8000001313d820 */ /* 0x000fc60000400000 */
[----:B0-----:R-:W5:Y:S04]  /*73ad0*/  LDL R20, [R1+0x164] ;  /* 0x0001640001147983 */ /* 0x001f680000100800 */
[----:B------:R0:W-:Y:S01]  /*73ae0*/  @!P5 STL [R1+0x1c8], R19 ;  /* 0x0001c8130100d387 */ /* 0x0001e20000100800 */
[----:B------:R-:W-:-:S03]  /*73af0*/  LOP3.LUT P0, RZ, R2, 0x8000000, RZ, 0xc0, !PT ;  /* 0x0800000002ff7812 */ /* 0x000fc6000780c0ff */
[----:B-1----:R-:W5:Y:S04]  /*73b00*/  LDL R25, [R1+0x16c] ;  /* 0x00016c0001197983 */ /* 0x002f680000100800 */
[----:B0-----:R-:W5:Y:S01]  /*73b10*/  LDL R19, [R1+0x168] ;  /* 0x0001680001137983 */ /* 0x001f620000100800 */
[----:B------:R-:W-:-:S05]  /*73b20*/  @!P5 FMUL R26, R26, 16777216 ;  /* 0x4b8000001a1ad820 */ /* 0x000fca0000400000 */
[----:B------:R0:W-:Y:S04]  /*73b30*/  @!P5 STL [R1+0x1cc], R26 ;  /* 0x0001cc1a0100d387 */ /* 0x0001e80000100800 */
[----:B0-----:R-:W5:Y:S01]  /*73b40*/  LDL R26, [R1+0x170] ;  /* 0x00017000011a7983 */ /* 0x001f620000100800 */
[----:B--2---:R-:W-:-:S05]  /*73b50*/  @!P5 FMUL R27, R27, 16777216 ;  /* 0x4b8000001b1bd820 */ /* 0x004fca0000400000 */
[----:B------:R0:W-:Y:S04]  /*73b60*/  @!P5 STL [R1+0x1d0], R27 ;  /* 0x0001d01b0100d387 */ /* 0x0001e80000100800 */
[----:B------:R-:W2:Y:S04]  /*73b70*/  LDL R9, [R1+0x178] ;  /* 0x0001780001097983 */ /* 0x000ea80000100800 */
[----:B------:R-:W2:Y:S04]  /*73b80*/  LDL R8, [R1+0x17c] ;  /* 0x00017c0001087983 */ /* 0x000ea80000100800 */
[----:B0-----:R-:W2:Y:S01]  /*73b90*/  LDL R27, [R1+0x174] ;  /* 0x00017400011b7983 */ /* 0x001ea20000100800 */
[----:B---3--:R-:W-:-:S05]  /*73ba0*/  @!P0 FMUL R24, R24, 16777216 ;  /* 0x4b80000018188820 */ /* 0x008fca0000400000 */
[----:B------:R-:W-:Y:S04]  /*73bb0*/  @!P0 STL [R1+0x100], R24 ;  /* 0x0001001801008387 */ /* 0x000fe80000100800 */
[----:B------:R-:W3:Y:S04]  /*73bc0*/  LDL R7, [R1+0x180] ;  /* 0x0001800001077983 */ /* 0x000ee80000100800 */
[----:B------:R-:W3:Y:S04]  /*73bd0*/  LDL R6, [R1+0x184] ;  /* 0x0001840001067983 */ /* 0x000ee80000100800 */
[----:B------:R-:W3:Y:S04]  /*73be0*/  LDL R5, [R1+0x188] ;  /* 0x0001880001057983 */ /* 0x000ee80000100800 */
[----:B------:R-:W3:Y:S04]  /*73bf0*/  LDL R4, [R1+0x18c] ;  /* 0x00018c0001047983 */ /* 0x000ee80000100800 */
[----:B------:R-:W3:Y:S04]  /*73c00*/  LDL R3, [R1+0x190] ;  /* 0x0001900001037983 */ /* 0x000ee80000100800 */
[----:B------:R-:W3:Y:S01]  /*73c10*/  LDL R0, [R1+0xf0] ;  /* 0x0000f00001007983 */ /* 0x000ee20000100800 */
[----:B----4-:R-:W-:-:S05]  /*73c20*/  @!P0 FMUL R28, R28, 16777216 ;  /* 0x4b8000001c1c8820 */ /* 0x010fca0000400000 */
[----:B------:R0:W-:Y:S01]  /*73c30*/  @!P0 STL [R1+0xfc], R28 ;  /* 0x0000fc1c01008387 */ /* 0x0001e20000100800 */
[----:B-----5:R-:W-:-:S03]  /*73c40*/  @!P0 FMUL R29, R29, 16777216 ;  /* 0x4b8000001d1d8820 */ /* 0x020fc60000400000 */
[----:B0-----:R-:W4:Y:S04]  /*73c50*/  LDL R28, [R1+0xec] ;  /* 0x0000ec00011c7983 */ /* 0x001f280000100800 */
[----:B------:R-:W-:Y:S01]  /*73c60*/  @!P0 STL [R1+0xf8], R29 ;  /* 0x0000f81d01008387 */ /* 0x000fe20000100800 */
[----:B------:R-:W-:-:S05]  /*73c70*/  @!P0 FMUL R17, R17, 16777216 ;  /* 0x4b80000011118820 */ /* 0x000fca0000400000 */
[----:B------:R0:W-:Y:S04]  /*73c80*/  @!P0 STL [R1+0xf4], R17 ;  /* 0x0000f41101008387 */ /* 0x0001e80000100800 */
[----:B------:R-:W5:Y:S04]  /*73c90*/  LDL R18, [R1+0xdc] ;  /* 0x0000dc0001127983 */ /* 0x000f680000100800 */
[----:B------:R-:W5:Y:S01]  /*73ca0*/  LDL R21, [R1+0xd0] ;  /* 0x0000d00001157983 */ /* 0x000f620000100800 */
[----:B------:R-:W-:-:S03]  /*73cb0*/  @!P0 FMUL R20, R20, 16777216 ;  /* 0x4b80000014148820 */ /* 0x000fc60000400000 */
[----:B0-----:R-:W5:Y:S04]  /*73cc0*/  LDL R17, [R1+0xe0] ;  /* 0x0000e00001117983 */ /* 0x001f680000100800 */
[----:B------:R0:W-:Y:S04]  /*73cd0*/  @!P0 STL [R1+0x164], R20 ;  /* 0x0001641401008387 */ /* 0x0001e80000100800 */
[----:B------:R-:W5:Y:S01]  /*73ce0*/  LDL R22, [R1+0xcc] ;  /* 0x0000cc0001167983 */ /* 0x000f620000100800 */
[----:B------:R-:W-:-:S05]  /*73cf0*/  @!P0 FMUL R19, R19, 16777216 ;  /* 0x4b80000013138820 */ /* 0x000fca0000400000 */
[----:B------:R1:W-:Y:S04]  /*73d00*/  @!P0 STL [R1+0x168], R19 ;  /* 0x0001681301008387 */ /* 0x0003e80000100800 */
[----:B------:R-:W5:Y:S04]  /*73d10*/  LDL R23, [R1+0xc0] ;  /* 0x0000c00001177983 */ /* 0x000f680000100800 */
[----:B------:R-:W5:Y:S04]  /*73d20*/  LDL R24, [R1+0xbc] ;  /* 0x0000bc0001187983 */ /* 0x000f680000100800 */
[----:B------:R-:W5:Y:S04]  /*73d30*/  LDL R29, [R1+0xb0] ;  /* 0x0000b000011d7983 */ /* 0x000f680000100800 */
[----:B0-----:R-:W5:Y:S04]  /*73d40*/  LDL R20, [R1+0xac] ;  /* 0x0000ac0001147983 */ /* 0x001f680000100800 */
[----:B-1----:R-:W5:Y:S01]  /*73d50*/  LDL R19, [R1+0xa0] ;  /* 0x0000a00001137983 */ /* 0x002f620000100800 */
[----:B------:R-:W-:-:S02]  /*73d60*/  @!P0 FMUL R25, R25, 16777216 ;  /* 0x4b80000019198820 */ /* 0x000fc40000400000 */
[----:B------:R-:W-:Y:S01]  /*73d70*/  @!P0 FMUL R26, R26, 16777216 ;  /* 0x4b8000001a1a8820 */ /* 0x000fe20000400000 */
[----:B------:R-:W-:Y:S02]  /*73d80*/  LOP3.LUT P1, RZ, R2, 0x10000000, RZ, 0xc0, !PT ;  /* 0x1000000002ff7812 */ /* 0x000fe4000782c0ff */
[----:B------:R0:W-:Y:S04]  /*73d90*/  @!P0 STL [R1+0x16c], R25 ;  /* 0x00016c1901008387 */ /* 0x0001e80000100800 */
[----:B0-----:R-:W5:Y:S04]  /*73da0*/  LDL R25, [R1+0x9c] ;  /* 0x00009c0001197983 */ /* 0x001f680000100800 */
[----:B------:R0:W-:Y:S01]  /*73db0*/  @!P0 STL [R1+0x170], R26 ;  /* 0x0001701a01008387 */ /* 0x0001e20000100800 */
[----:B------:R-:W-:-:S03]  /*73dc0*/  @!P0 FMUL R12, R12, 16777216 ;  /* 0x4b8000000c0c8820 */ /* 0x000fc60000400000 */
[----:B0-----:R-:W5:Y:S01]  /*73dd0*/  LDL R26, [R1+0x90] ;  /* 0x00009000011a7983 */ /* 0x001f620000100800 */
[----:B--2---:R-:W-:Y:S02]  /*73de0*/  @!P0 FMUL R9, R9, 16777216 ;  /* 0x4b80000009098820 */ /* 0x004fe40000400000 */
[----:B------:R-:W-:Y:S02]  /*73df0*/  @!P0 FMUL R27, R27, 16777216 ;  /* 0x4b8000001b1b8820 */ /* 0x000fe40000400000 */
[----:B------:R-:W-:-:S03]  /*73e00*/  @!P0 FMUL R8, R8, 16777216 ;  /* 0x4b80000008088820 */ /* 0x000fc60000400000 */
[----:B------:R0:W-:Y:S04]  /*73e10*/  @!P0 STL [R1+0x174], R27 ;  /* 0x0001741b01008387 */ /* 0x0001e80000100800 */
[----:B0-----:R-:W2:Y:S04]  /*73e20*/  LDL R27, [R1+0x8c] ;  /* 0x00008c00011b7983 */ /* 0x001ea80000100800 */
[----:B------:R-:W-:Y:S04]  /*73e30*/  @!P0 STL [R1+0x178], R9 ;  /* 0x0001780901008387 */ /* 0x000fe80000100800 */
[----:B------:R-:W-:Y:S01]  /*73e40*/  @!P0 STL [R1+0x17c], R8 ;  /* 0x00017c0801008387 */ /* 0x000fe20000100800 */
[----:B---3--:R-:W-:-:S02]  /*73e50*/  @!P0 FMUL R7, R7, 16777216 ;  /* 0x4b80000007078820 */ /* 0x008fc40000400000 */
[----:B------:R-:W-:-:S03]  /*73e60*/  @!P0 FMUL R6, R6, 16777216 ;  /* 0x4b80000006068820 */ /* 0x000fc60000400000 */
[----:B------:R-:W-:Y:S01]  /*73e70*/  @!P0 STL [R1+0x180], R7 ;  /* 0x0001800701008387 */ /* 0x000fe20000100800 */
[----:B------:R-:W-:-:S03]  /*73e80*/  @!P0 FMUL R5, R5, 16777216 ;  /* 0x4b80000005058820 */ /* 0x000fc60000400000 */
[----:B------:R-:W-:Y:S01]  /*73e90*/  @!P0 STL [R1+0x184], R6 ;  /* 0x0001840601008387 */ /* 0x000fe20000100800 */
[----:B------:R-:W-:-:S03]  /*73ea0*/  @!P0 FMUL R4, R4, 16777216 ;  /* 0x4b80000004048820 */ /* 0x000fc60000400000 */
[----:B------:R-:W-:Y:S01]  /*73eb0*/  @!P0 STL [R1+0x188], R5 ;  /* 0x0001880501008387 */ /* 0x000fe20000100800 */
[----:B------:R-:W-:-:S03]  /*73ec0*/  @!P0 FMUL R3, R3, 16777216 ;  /* 0x4b80000003038820 */ /* 0x000fc60000400000 */
[----:B------:R-:W-:Y:S01]  /*73ed0*/  STL [R1+0x2248], R12 ;  /* 0x0022480c01007387 */ /* 0x000fe20000100800 */
[----:B------:R-:W-:-:S03]  /*73ee0*/  @!P1 FMUL R0, R0, 16777216 ;  /* 0x4b80000000009820 */ /* 0x000fc60000400000 */
[----:B------:R-:W-:Y:S04]  /*73ef0*/  @!P0 STL [R1+0x18c], R4 ;  /* 0x00018c0401008387 */ /* 0x000fe80000100800 */
[----:B------:R-:W-:Y:S01]  /*73f00*/  @!P0 STL [R1+0x190], R3 ;  /* 0x0001900301008387 */ /* 0x000fe20000100800 */
[----:B----4-:R-:W-:-:S05]  /*73f10*/  @!P1 FMUL R28, R28, 16777216 ;  /* 0x4b8000001c1c9820 */ /* 0x010fca0000400000 */
[----:B------:R0:W-:Y:S04]  /*73f20*/  @!P1 STL [R1+0xec], R28 ;  /* 0x0000ec1c01009387 */ /* 0x0001e80000100800 */
[----:B------:R-:W-:Y:S04]  /*73f30*/  @!P1 STL [R1+0xf0], R0 ;  /* 0x0000f00001009387 */ /* 0x000fe80000100800 */
[----:B0-----:R-:W3:Y:S01]  /*73f40*/  LDL R28, [R1+0x80] ;  /* 0x00008000011c7983 */ /* 0x001ee20000100800 */
[----:B-----5:R-:W-:Y:S02]  /*73f50*/  @!P1 FMUL R18, R18, 16777216 ;  /* 0x4b80000012129820 */ /* 0x020fe40000400000 */
[----:B------:R-:W-:-:S02]  /*73f60*/  @!P1 FMUL R21, R21, 16777216 ;  /* 0x4b80000015159820 */ /* 0x000fc40000400000 */
[----:B------:R-:W-:-:S05]  /*73f70*/  @!P1 FMUL R17, R17, 16777216 ;  /* 0x4b80000011119820 */ /* 0x000fca0000400000 */
[----:B------:R0:W-:Y:S01]  /*73f80*/  @!P1 STL [R1+0xe0], R17 ;  /* 0x0000e01101009387 */ /* 0x0001e20000100800 */
[----:B------:R-:W-:-:S03]  /*73f90*/  @!P1 FMUL R22, R22, 16777216 ;  /* 0x4b80000016169820 */ /* 0x000fc60000400000 */
[----:B0-----:R-:W4:Y:S01]  /*73fa0*/  LDL R17, [R1+0x7c] ;  /* 0x00007c0001117983 */ /* 0x001f220000100800 */
[----:B------:R-:W-:-:S03]  /*73fb0*/  @!P1 FMUL R23, R23, 16777216 ;  /* 0x4b80000017179820 */ /* 0x000fc60000400000 */
[----:B------:R-:W-:Y:S01]  /*73fc0*/  @!P1 STL [R1+0xdc], R18 ;  /* 0x0000dc1201009387 */ /* 0x000fe20000100800 */
[----:B------:R-:W-:-:S03]  /*73fd0*/  @!P1 FMUL R24, R24, 16777216 ;  /* 0x4b80000018189820 */ /* 0x000fc60000400000 */
[----:B------:R-:W-:Y:S01]  /*73fe0*/  @!P1 STL [R1+0xd0], R21 ;  /* 0x0000d01501009387 */ /* 0x000fe20000100800 */
[----:B------:R-:W-:-:S03]  /*73ff0*/  @!P1 FMUL R29, R29, 16777216 ;  /* 0x4b8000001d1d9820 */ /* 0x000fc60000400000 */
[----:B------:R-:W-:Y:S01]  /*74000*/  @!P1 STL [R1+0xcc], R22 ;  /* 0x0000cc1601009387 */ /* 0x000fe20000100800 */
[----:B------:R-:W-:-:S03]  /*74010*/  @!P1 FMUL R20, R20, 16777216 ;  /* 0x4b80000014149820 */ /* 0x000fc60000400000 */
[----:B------:R-:W-:Y:S01]  /*74020*/  @!P1 STL [R1+0xc0], R23 ;  /* 0x0000c01701009387 */ /* 0x000fe20000100800 */
[----:B------:R-:W-:-:S03]  /*74030*/  @!P1 FMUL R19, R19, 16777216 ;  /* 0x4b80000013139820 */ /* 0x000fc60000400000 */
[----:B------:R-:W-:Y:S04]  /*74040*/  @!P1 STL [R1+0xbc], R24 ;  /* 0x0000bc1801009387 */ /* 0x000fe80000100800 */
[----:B------:R0:W-:Y:S04]  /*74050*/  @!P1 STL [R1+0xb0], R29 ;  /* 0x0000b01d01009387 */ /* 0x0001e80000100800 */
[----:B0-----:R-:W5:Y:S04]  /*74060*/  LDL R29, [R1+0xe8] ;  /* 0x0000e800011d7983 */ /* 0x001f680000100800 */
[----:B------:R0:W-:Y:S04]  /*74070*/  @!P1 STL [R1+0xac], R20 ;  /* 0x0000ac1401009387 */ /* 0x0001e80000100800 */
[----:B0-----:R-:W5:Y:S04]  /*74080*/  LDL R20, [R1+0xe4] ;  /* 0x0000e40001147983 */ /* 0x001f680000100800 */
[----:B------:R0:W-:Y:S01]  /*74090*/  @!P1 STL [R1+0xa0], R19 ;  /* 0x0000a01301009387 */ /* 0x0001e20000100800 */
[----:B------:R-:W-:-:S02]  /*740a0*/  @!P1 FMUL R25, R25, 16777216 ;  /* 0x4b80000019199820 */ /* 0x000fc40000400000 */
[----:B------:R-:W-:Y:S01]  /*740b0*/  @!P1 FMUL R26, R26, 16777216 ;  /* 0x4b8000001a1a9820 */ /* 0x000fe20000400000 */
[----:B------:R-:W5:Y:S04]  /*740c0*/  LDL R9, [R1+0xd4] ;  /* 0x0000d40001097983 */ /* 0x000f680000100800 */
[----:B0-----:R-:W5:Y:S04]  /*740d0*/  LDL R19, [R1+0xd8] ;  /* 0x0000d80001137983 */ /* 0x001f680000100800 */
[----:B------:R0:W-:Y:S04]  /*740e0*/  @!P1 STL [R1+0x9c], R25 ;  /* 0x00009c1901009387 */ /* 0x0001e80000100800 */
[----:B------:R1:W-:Y:S04]  /*740f0*/  @!P1 STL [R1+0x90], R26 ;  /* 0x0000901a01009387 */ /* 0x0003e80000100800 */
[----:B------:R-:W5:Y:S01]  /*74100*/  LDL R8, [R1+0xc8] ;  /* 0x0000c80001087983 */ /* 0x000f620000100800 */
[----:B------:R-:W-:-:S02]  /*74110*/  @!P1 FMUL R13, R13, 16777216 ;  /* 0x4b8000000d0d9820 */ /* 0x000fc40000400000 */
[----:B--2---:R-:W-:-:S05]  /*74120*/  @!P1 FMUL R27, R27, 16777216 ;  /* 0x4b8000001b1b9820 */ /* 0x004fca0000400000 */
[----:B------:R2:W-:Y:S04]  /*74130*/  @!P1 STL [R1+0x8c], R27 ;  /* 0x00008c1b01009387 */ /* 0x0005e80000100800 */
[----:B------:R-:W5:Y:S04]  /*74140*/  LDL R7, [R1+0xc4] ;  /* 0x0000c40001077983 */ /* 0x000f680000100800 */
        /* <DEDUP_REMOVED lines=10> */
[----:B0-----:R-:W5:Y:S04]  /*741f0*/  LDL R25, [R1+0x70] ;  /* 0x0000700001197983 */ /* 0x001f680000100800 */
[----:B-1----:R-:W5:Y:S01]  /*74200*/  LDL R26, [R1+0x6c] ;  /* 0x00006c00011a7983 */ /* 0x002f620000100800 */
[----:B---3--:R-:W-:-:S05]  /*74210*/  @!P1 FMUL R28, R28, 16777216 ;  /* 0x4b8000001c1c9820 */ /* 0x008fca0000400000 */
[----:B------:R0:W-:Y:S04]  /*74220*/  @!P1 STL [R1+0x80], R28 ;  /* 0x0000801c01009387 */ /* 0x0001e80000100800 */
[----:B--2---:R-:W2:Y:S01]  /*74230*/  LDL R27, [R1+0x68] ;  /* 0x00006800011b7983 */ /* 0x004ea20000100800 */
[----:B----4-:R-:W-:-:S05]  /*74240*/  @!P1 FMUL R17, R17, 16777216 ;  /* 0x4b80000011119820 */ /* 0x010fca0000400000 */
[----:B------:R1:W-:Y:S04]  /*74250*/  @!P1 STL [R1+0x7c], R17 ;  /* 0x00007c1101009387 */ /* 0x0003e80000100800 */
[----:B0-----:R-:W3:Y:S04]  /*74260*/  LDL R28, [R1+0x64] ;  /* 0x00006400011c7983 */ /* 0x001ee80000100800 */
[----:B-1----:R-:W4:Y:S04]  /*74270*/  LDL R17, [R1+0x5c] ;  /* 0x00005c0001117983 */ /* 0x002f280000100800 */
[----:B------:R-:W-:Y:S01]  /*74280*/  STL [R1+0x2244], R13 ;  /* 0x0022440d01007387 */ /* 0x000fe20000100800 */
[----:B-----5:R-:W-:-:S05]  /*74290*/  @!P2 FMUL R29, R29, 16777216 ;  /* 0x4b8000001d1da820 */ /* 0x020fca0000400000 */
[----:B------:R0:W-:Y:S01]  /*742a0*/  @!P2 STL [R1+0xe8], R29 ;  /* 0x0000e81d0100a387 */ /* 0x0001e20000100800 */
[----:B------:R-:W-:-:S03]  /*742b0*/  @!P2 FMUL R20, R20, 16777216 ;  /* 0x4b8000001414a820 */ /* 0x000fc60000400000 */
[----:B0-----:R-:W4:Y:S04]  /*742c0*/  LDL R29, [R1+0x58] ;  /* 0x00005800011d7983 */ /* 0x001f280000100800 */
[----:B------:R0:W-:Y:S01]  /*742d0*/  @!P2 STL [R1+0xe4], R20 ;  /* 0x0000e4140100a387 */ /* 0x0001e20000100800 */
[----:B------:R-:W-:-:S03]  /*742e0*/  @!P2 FMUL R19, R19, 16777216 ;  /* 0x4b8000001313a820 */ /* 0x000fc60000400000 */
[----:B0-----:R-:W4:Y:S04]  /*742f0*/  LDL R20, [R1+0x4c] ;  /* 0x00004c0001147983 */ /* 0x001f280000100800 */
[----:B------:R0:W-:Y:S04]  /*74300*/  @!P2 STL [R1+0xd8], R19 ;  /* 0x0000d8130100a387 */ /* 0x0001e80000100800 */
[----:B0-----:R-:W4:Y:S01]  /*74310*/  LDL R19, [R1+0x48] ;  /* 0x0000480001137983 */ /* 0x001f220000100800 */
[----:B------:R-:W-:Y:S02]  /*74320*/  @!P2 FMUL R9, R9, 16777216 ;  /* 0x4b8000000909a820 */ /* 0x000fe40000400000 */
[----:B------:R-:W-:-:S03]  /*74330*/  @!P2 FMUL R8, R8, 16777216 ;  /* 0x4b8000000808a820 */ /* 0x000fc60000400000 */
[----:B------:R0:W-:Y:S04]  /*74340*/  @!P2 STL [R1+0xd4], R9 ;  /* 0x0000d4090100a387 */ /* 0x0001e80000100800 */
[----:B------:R-:W-:Y:S01]  /*74350*/  @!P2 STL [R1+0xc8], R8 ;  /* 0x0000c8080100a387 */ /* 0x000fe20000100800 */
[----:B------:R-:W-:Y:S02]  /*74360*/  @!P2 FMUL R7, R7, 16777216 ;  /* 0x4b8000000707a820 */ /* 0x000fe40000400000 */
[----:B------:R-:W-:-:S03]  /*74370*/  @!P2 FMUL R6, R6, 16777216 ;  /* 0x4b8000000606a820 */ /* 0x000fc60000400000 */
[----:B------:R1:W-:Y:S01]  /*74380*/  @!P2 STL [R1+0xc4], R7 ;  /* 0x0000c4070100a387 */ /* 0x0003e20000100800 */
[----:B------:R-:W-:-:S03]  /*74390*/  @!P2 FMUL R5, R5, 16777216 ;  /* 0x4b8000000505a820 */ /* 0x000fc60000400000 */
[----:B------:R0:W-:Y:S01]  /*743a0*/  @!P2 STL [R1+0xb8], R6 ;  /* 0x0000b8060100a387 */ /* 0x0001e20000100800 */
[----:B------:R-:W-:-:S03]  /*743b0*/  @!P2 FMUL R4, R4, 16777216 ;  /* 0x4b8000000404a820 */ /* 0x000fc60000400000 */
[----:B------:R0:W-:Y:S01]  /*743c0*/  @!P2 STL [R1+0xb4], R5 ;  /* 0x0000b4050100a387 */ /* 0x0001e20000100800 */
[----:B------:R-:W-:-:S03]  /*743d0*/  @!P2 FMUL R3, R3, 16777216 ;  /* 0x4b8000000303a820 */ /* 0x000fc60000400000 */
[----:B------:R0:W-:Y:S01]  /*743e0*/  @!P2 STL [R1+0xa8], R4 ;  /* 0x0000a8040100a387 */ /* 0x0001e20000100800 */
        /* <DEDUP_REMOVED lines=9> */
[----:B0-----:R-:W5:Y:S01]  /*74480*/  LDL R9, [R1+0x3c] ;  /* 0x00003c0001097983 */ /* 0x001f620000100800 */
[----:B------:R-:W-:-:S03]  /*74490*/  @!P2 FMUL R24, R24, 16777216 ;  /* 0x4b8000001818a820 */ /* 0x000fc60000400000 */
[----:B------:R-:W-:Y:S01]  /*744a0*/  @!P2 STL [R1+0x84], R22 ;  /* 0x000084160100a387 */ /* 0x000fe20000100800 */
[----:B------:R-:W-:-:S03]  /*744b0*/  @!P3 FMUL R25, R25, 16777216 ;  /* 0x4b8000001919b820 */ /* 0x000fc60000400000 */
[----:B-1----:R-:W5:Y:S01]  /*744c0*/  LDL R7, [R1+0x38] ;  /* 0x0000380001077983 */ /* 0x002f620000100800 */
[----:B------:R-:W-:-:S03]  /*744d0*/  @!P3 FMUL R26, R26, 16777216 ;  /* 0x4b8000001a1ab820 */ /* 0x000fc60000400000 */
[----:B------:R-:W-:Y:S04]  /*744e0*/  @!P2 STL [R1+0x78], R23 ;  /* 0x000078170100a387 */ /* 0x000fe80000100800 */
[----:B------:R-:W-:Y:S04]  /*744f0*/  @!P2 STL [R1+0x74], R24 ;  /* 0x000074180100a387 */ /* 0x000fe80000100800 */
[----:B------:R-:W-:Y:S04]  /*74500*/  @!P3 STL [R1+0x70], R25 ;  /* 0x000070190100b387 */ /* 0x000fe80000100800 */
[----:B------:R-:W-:Y:S04]  /*74510*/  @!P3 STL [R1+0x6c], R26 ;  /* 0x00006c1a0100b387 */ /* 0x000fe80000100800 */
[----:B------:R-:W5:Y:S01]  /*74520*/  LDL R8, [R1+0x2c] ;  /* 0x00002c0001087983 */ /* 0x000f620000100800 */
[----:B--2---:R-:W-:-:S05]  /*74530*/  @!P3 FMUL R27, R27, 16777216 ;  /* 0x4b8000001b1bb820 */ /* 0x004fca0000400000 */
[----:B------:R-:W-:Y:S04]  /*74540*/  @!P3 STL [R1+0x68], R27 ;  /* 0x0000681b0100b387 */ /* 0x000fe80000100800 */
[----:B------:R-:W2:Y:S01]  /*74550*/  LDL R6, [R1+0x28] ;  /* 0x0000280001067983 */ /* 0x000ea20000100800 */
[----:B---3--:R-:W-:Y:S02]  /*74560*/  @!P3 FMUL R28, R28, 16777216 ;  /* 0x4b8000001c1cb820 */ /* 0x008fe40000400000 */
[----:B----4-:R-:W-:-:S03]  /*74570*/  @!P3 FMUL R17, R17, 16777216 ;  /* 0x4b8000001111b820 */ /* 0x010fc60000400000 */
[----:B------:R-:W-:Y:S04]  /*74580*/  @!P3 STL [R1+0x64], R28 ;  /* 0x0000641c0100b387 */ /* 0x000fe80000100800 */
[----:B------:R-:W3:Y:S04]  /*74590*/  LDL R5, [R1+0x1c] ;  /* 0x00001c0001057983 */ /* 0x000ee80000100800 */
[----:B------:R0:W-:Y:S04]  /*745a0*/  @!P3 STL [R1+0x5c], R17 ;  /* 0x00005c110100b387 */ /* 0x0001e80000100800 */
[----:B------:R-:W4:Y:S01]  /*745b0*/  LDL R4, [R1+0x10c] ;  /* 0x00010c0001047983 */ /* 0x000f220000100800 */
[----:B0-----:R-:W-:-:S03]  /*745c0*/  MOV R17, R15 ;  /* 0x0000000f00117202 */ /* 0x001fc60000000f00 */
[----:B------:R-:W4:Y:S01]  /*745d0*/  LDL R15, [R1+0xc] ;  /* 0x00000c00010f7983 */ /* 0x000f220000100800 */
[----:B------:R-:W-:-:S05]  /*745e0*/  @!P3 FMUL R29, R29, 16777216 ;  /* 0x4b8000001d1db820 */ /* 0x000fca0000400000 */
[----:B------:R0:W-:Y:S01]  /*745f0*/  @!P3 STL [R1+0x58], R29 ;  /* 0x0000581d0100b387 */ /* 0x0001e20000100800 */
[----:B------:R-:W-:-:S05]  /*74600*/  @!P3 FMUL R20, R20, 16777216 ;  /* 0x4b8000001414b820 */ /* 0x000fca0000400000 */
[----:B------:R1:W-:Y:S04]  /*74610*/  @!P3 STL [R1+0x4c], R20 ;  /* 0x00004c140100b387 */ /* 0x0003e80000100800 */
[----:B------:R-:W4:Y:S01]  /*74620*/  LDL R0, [R1+0x104] ;  /* 0x0001040001007983 */ /* 0x000f220000100800 */
[----:B------:R-:W-:-:S05]  /*74630*/  @!P3 FMUL R19, R19, 16777216 ;  /* 0x4b8000001313b820 */ /* 0x000fca0000400000 */
[----:B------:R0:W-:Y:S04]  /*74640*/  @!P3 STL [R1+0x48], R19 ;  /* 0x000048130100b387 */ /* 0x0001e80000100800 */
[----:B------:R-:W4:Y:S04]  /*74650*/  LDL R18, [R1+0x60] ;  /* 0x0000600001127983 */ /* 0x000f280000100800 */
        /* <DEDUP_REMOVED lines=8> */
[----:B0-----:R-:W4:Y:S04]  /*746e0*/  LDL R29, [R1+0x14] ;  /* 0x00001400011d7983 */ /* 0x001f280000100800 */
[----:B-1----:R-:W4:Y:S04]  /*746f0*/  LDL R20, [R1+0x10] ;  /* 0x0000100001147983 */ /* 0x002f280000100800 */
[----:B------:R-:W4:Y:S01]  /*74700*/  LDL R19, [R1+0x4] ;  /* 0x0000040001137983 */ /* 0x000f220000100800 */
[----:B------:R-:W-:-:S03]  /*74710*/  IMAD.MOV.U32 R3, RZ, RZ, R16 ;  /* 0x000000ffff037224 */ /* 0x000fc600078e0010 */
[----:B------:R-:W4:Y:S04]  /*74720*/  LDL R16, [R1] ;  /* 0x0000000001107983 */ /* 0x000f280000100800 */
[----:B------:R-:W4:Y:S04]  /*74730*/  LDL R13, [R1+0x128] ;  /* 0x00012800010d7983 */ /* 0x000f280000100800 */
[----:B------:R-:W4:Y:S01]  /*74740*/  LDL R12, [R1+0x124] ;  /* 0x00012400010c7983 */ /* 0x000f220000100800 */
[----:B------:R-:W-:Y:S02]  /*74750*/  @!P3 FMUL R17, R17, 16777216 ;  /* 0x4b8000001111b820 */ /* 0x000fe40000400000 */
[----:B------:R-:W-:-:S02]  /*74760*/  @!P4 FMUL R3, R3, 16777216 ;  /* 0x4b8000000303c820 */ /* 0x000fc40000400000 */
[----:B-----5:R-:W-:-:S05]  /*74770*/  @!P3 FMUL R9, R9, 16777216 ;  /* 0x4b8000000909b820 */ /* 0x020fca0000400000 */
[----:B------:R0:W-:Y:S01]  /*74780*/  @!P3 STL [R1+0x3c], R9 ;  /* 0x00003c090100b387 */ /* 0x0001e20000100800 */
[----:B------:R-:W-:-:S03]  /*74790*/  @!P3 FMUL R7, R7, 16777216 ;  /* 0x4b8000000707b820 */ /* 0x000fc60000400000 */
[----:B------:R-:W5:Y:S04]  /*747a0*/  LDL R10, [R1+0x120] ;  /* 0x00012000010a7983 */ /* 0x000f680000100800 */
[----:B------:R1:W-:Y:S04]  /*747b0*/  @!P3 STL [R1+0x38], R7 ;  /* 0x000038070100b387 */ /* 0x0003e80000100800 */
[----:B0-----:R-:W5:Y:S04]  /*747c0*/  LDL R9, [R1+0x11c] ;  /* 0x00011c0001097983 */ /* 0x001f680000100800 */
[----:B-1----:R-:W5:Y:S01]  /*747d0*/  LDL R7, [R1+0x118] ;  /* 0x0001180001077983 */ /* 0x002f620000100800 */
[----:B------:R-:W-:-:S05]  /*747e0*/  @!P3 FMUL R8, R8, 16777216 ;  /* 0x4b8000000808b820 */ /* 0x000fca0000400000 */
[----:B------:R0:W-:Y:S04]  /*747f0*/  @!P3 STL [R1+0x2c], R8 ;  /* 0x00002c080100b387 */ /* 0x0001e80000100800 */
[----:B0-----:R-:W5:Y:S01]  /*74800*/  LDL.LU R8, [R1+0x22a8] ;  /* 0x0022a80001087983 */ /* 0x001f620000300800 */
[----:B--2---:R-:W-:-:S05]  /*74810*/  @!P3 FMUL R6, R6, 16777216 ;  /* 0x4b8000000606b820 */ /* 0x004fca0000400000 */
[----:B------:R0:W-:Y:S04]  /*74820*/  @!P3 STL [R1+0x28], R6 ;  /* 0x000028060100b387 */ /* 0x0001e80000100800 */
[----:B0-----:R-:W2:Y:S01]  /*74830*/  LDL.LU R6, [R1+0x22a4] ;  /* 0x0022a40001067983 */ /* 0x001ea20000300800 */
[----:B---3--:R-:W-:-:S05]  /*74840*/  @!P3 FMUL R5, R5, 16777216 ;  /* 0x4b8000000505b820 */ /* 0x008fca0000400000 */
[----:B------:R0:W-:Y:S01]  /*74850*/  @!P3 STL [R1+0x1c], R5 ;  /* 0x00001c050100b387 */ /* 0x0001e20000100800 */
[----:B----4-:R-:W-:-:S03]  /*74860*/  @!P4 FMUL R4, R4, 16777216 ;  /* 0x4b8000000404c820 */ /* 0x010fc60000400000 */
[----:B0-----:R-:W3:Y:S01]  /*74870*/  LDL.LU R5, [R1+0x22a0] ;  /* 0x0022a00001057983 */ /* 0x001ee20000300800 */
[----:B------:R-:W-:-:S03]  /*74880*/  @!P3 FMUL R15, R15, 16777216 ;  /* 0x4b8000000f0fb820 */ /* 0x000fc60000400000 */
[----:B------:R0:W-:Y:S04]  /*74890*/  @!P3 STL [R1+0x18], R17 ;  /* 0x000018110100b387 */ /* 0x0001e80000100800 */
[----:B0-----:R-:W4:Y:S04]  /*748a0*/  LDL.LU R17, [R1+0x229c] ;  /* 0x00229c0001117983 */ /* 0x001f280000300800 */
[----:B------:R0:W-:Y:S04]  /*748b0*/  @!P3 STL [R1+0xc], R15 ;  /* 0x00000c0f0100b387 */ /* 0x0001e80000100800 */
[----:B0-----:R-:W2:Y:S04]  /*748c0*/  LDL.LU R15, [R1+0x2298] ;  /* 0x00229800010f7983 */ /* 0x001ea80000300800 */
[----:B------:R0:W-:Y:S01]  /*748d0*/  @!P4 STL [R1+0x10c], R4 ;  /* 0x00010c040100c387 */ /* 0x0001e20000100800 */
[----:B------:R-:W-:-:S03]  /*748e0*/  @!P4 FMUL R0, R0, 16777216 ;  /* 0x4b8000000000c820 */ /* 0x000fc60000400000 */
[----:B0-----:R-:W2:Y:S04]  /*748f0*/  LDL.LU R4, [R1+0x2294] ;  /* 0x0022940001047983 */ /* 0x001ea80000300800 */
[----:B------:R0:W-:Y:S01]  /*74900*/  @!P4 STL [R1+0x108], R3 ;  /* 0x000108030100c387 */ /* 0x0001e20000100800 */
[----:B------:R-:W-:-:S03]  /*74910*/  @!P4 FMUL R18, R18, 16777216 ;  /* 0x4b8000001212c820 */ /* 0x000fc60000400000 */
[----:B0-----:R-:W2:Y:S01]  /*74920*/  LDL.LU R3, [R1+0x2290] ;  /* 0x0022900001037983 */ /* 0x001ea20000300800 */
[----:B------:R-:W-:-:S03]  /*74930*/  @!P4 FMUL R21, R21, 16777216 ;  /* 0x4b8000001515c820 */ /* 0x000fc60000400000 */
[----:B------:R0:W-:Y:S01]  /*74940*/  @!P4 STL [R1+0x104], R0 ;  /* 0x000104000100c387 */ /* 0x0001e20000100800 */
[----:B------:R-:W-:Y:S02]  /*74950*/  @!P4 FMUL R22, R22, 16777216 ;  /* 0x4b8000001616c820 */ /* 0x000fe40000400000 */
[----:B------:R-:W-:Y:S01]  /*74960*/  @!P4 FMUL R23, R23, 16777216 ;  /* 0x4b8000001717c820 */ /* 0x000fe20000400000 */
[----:B0-----:R-:W2:Y:S01]  /*74970*/  LDL.LU R0, [R1+0x228c] ;  /* 0x00228c0001007983 */ /* 0x001ea20000300800 */
[----:B------:R-:W-:-:S03]  /*74980*/  @!P4 FMUL R24, R24, 16777216 ;  /* 0x4b8000001818c820 */ /* 0x000fc60000400000 */
[----:B------:R0:W-:Y:S01]  /*74990*/  @!P4 STL [R1+0x60], R18 ;  /* 0x000060120100c387 */ /* 0x0001e20000100800 */
[----:B------:R-:W-:Y:S02]  /*749a0*/  @!P4 FMUL R25, R25, 16777216 ;  /* 0x4b8000001919c820 */ /* 0x000fe40000400000 */
[----:B------:R-:W-:Y:S01]  /*749b0*/  @!P4 FMUL R26, R26, 16777216 ;  /* 0x4b8000001a1ac820 */ /* 0x000fe20000400000 */
[----:B0-----:R-:W2:Y:S04]  /*749c0*/  LDL.LU R18, [R1+0x2288] ;  /* 0x0022880001127983 */ /* 0x001ea80000300800 */
[----:B------:R0:W-:Y:S01]  /*749d0*/  @!P4 STL [R1+0x54], R21 ;  /* 0x000054150100c387 */ /* 0x0001e20000100800 */
[----:B------:R-:W-:-:S03]  /*749e0*/  @!P4 FMUL R27, R27, 16777216 ;  /* 0x4b8000001b1bc820 */ /* 0x000fc60000400000 */
        /* <DEDUP_REMOVED lines=13> */
[----:B------:R0:W-:Y:S04]  /*74ac0*/  @!P4 STL [R1+0x30], R26 ;  /* 0x0000301a0100c387 */ /* 0x0001e80000100800 */
[----:B0-----:R-:W2:Y:S04]  /*74ad0*/  LDL.LU R26, [R1+0x2270] ;  /* 0x00227000011a7983 */ /* 0x001ea80000300800 */
[----:B------:R0:W-:Y:S04]  /*74ae0*/  @!P4 STL [R1+0x24], R27 ;  /* 0x0000241b0100c387 */ /* 0x0001e80000100800 */
[----:B0-----:R-:W2:Y:S04]  /*74af0*/  LDL.LU R27, [R1+0x226c] ;  /* 0x00226c00011b7983 */ /* 0x001ea80000300800 */
[----:B------:R0:W-:Y:S04]  /*74b00*/  @!P4 STL [R1+0x20], R28 ;  /* 0x0000201c0100c387 */ /* 0x0001e80000100800 */
[----:B0-----:R-:W3:Y:S04]  /*74b10*/  LDL.LU R28, [R1+0x2268] ;  /* 0x00226800011c7983 */ /* 0x001ee80000300800 */
[----:B------:R0:W-:Y:S04]  /*74b20*/  @!P4 STL [R1+0x14], R29 ;  /* 0x0000141d0100c387 */ /* 0x0001e80000100800 */
[----:B0-----:R-:W4:Y:S04]  /*74b30*/  LDL.LU R29, [R1+0x2264] ;  /* 0x00226400011d7983 */ /* 0x001f280000300800 */
[----:B------:R0:W-:Y:S04]  /*74b40*/  @!P4 STL [R1+0x10], R20 ;  /* 0x000010140100c387 */ /* 0x0001e80000100800 */
[----:B0-----:R-:W4:Y:S04]  /*74b50*/  LDL.LU R20, [R1+0x2260] ;  /* 0x0022600001147983 */ /* 0x001f280000300800 */
[----:B------:R0:W-:Y:S04]  /*74b60*/  @!P4 STL [R1+0x4], R19 ;  /* 0x000004130100c387 */ /* 0x0001e80000100800 */
[----:B0-----:R-:W4:Y:S01]  /*74b70*/  LDL.LU R19, [R1+0x225c] ;  /* 0x00225c0001137983 */ /* 0x001f220000300800 */
[----:B------:R-:W-:-:S02]  /*74b80*/  @!P4 FMUL R16, R16, 16777216 ;  /* 0x4b8000001010c820 */ /* 0x000fc40000400000 */
[----:B------:R-:W-:Y:S02]  /*74b90*/  @!P6 FMUL R13, R13, 16777216 ;  /* 0x4b8000000d0de820 */ /* 0x000fe40000400000 */
[----:B------:R-:W-:Y:S01]  /*74ba0*/  @!P6 FMUL R12, R12, 16777216 ;  /* 0x4b8000000c0ce820 */ /* 0x000fe20000400000 */
[----:B------:R0:W-:Y:S01]  /*74bb0*/  @!P4 STL [R1], R16 ;  /* 0x000000100100c387 */ /* 0x0001e20000100800 */
[----:B-----5:R-:W-:Y:S02]  /*74bc0*/  @!P6 FMUL R10, R10, 16777216 ;  /* 0x4b8000000a0ae820 */ /* 0x020fe40000400000 */
[----:B------:R-:W-:Y:S02]  /*74bd0*/  @!P6 FMUL R9, R9, 16777216 ;  /* 0x4b8000000909e820 */ /* 0x000fe40000400000 */
[----:B------:R-:W-:Y:S01]  /*74be0*/  @!P6 FMUL R7, R7, 16777216 ;  /* 0x4b8000000707e820 */ /* 0x000fe20000400000 */
[----:B0-----:R-:W5:Y:S04]  /*74bf0*/  LDL.LU R16, [R1+0x2258] ;  /* 0x0022580001107983 */ /* 0x001f680000300800 */
[----:B------:R-:W-:Y:S04]  /*74c00*/  @!P6 STL [R1+0x128], R13 ;  /* 0x0001280d0100e387 */ /* 0x000fe80000100800 */
[----:B------:R-:W-:Y:S04]  /*74c10*/  @!P6 STL [R1+0x124], R12 ;  /* 0x0001240c0100e387 */ /* 0x000fe80000100800 */
[----:B------:R0:W-:Y:S04]  /*74c20*/  @!P6 STL [R1+0x120], R10 ;  /* 0x0001200a0100e387 */ /* 0x0001e80000100800 */
[----:B0-----:R-:W5:Y:S04]  /*74c30*/  LDL.LU R10, [R1+0x3ac] ;  /* 0x0003ac00010a7983 */ /* 0x001f680000300800 */
[----:B------:R0:W-:Y:S04]  /*74c40*/  @!P6 STL [R1+0x11c], R9 ;  /* 0x00011c090100e387 */ /* 0x0001e80000100800 */
[----:B0-----:R-:W5:Y:S04]  /*74c50*/  LDL.LU R9, [R1+0x3a8] ;  /* 0x0003a80001097983 */ /* 0x001f680000300800 */
[----:B------:R-:W5:Y:S04]  /*74c60*/  LDL.LU R13, [R1+0x398] ;  /* 0x00039800010d7983 */ /* 0x000f680000300800 */
[----:B------:R0:W-:Y:S04]  /*74c70*/  @!P6 STL [R1+0x118], R7 ;  /* 0x000118070100e387 */ /* 0x0001e80000100800 */
[----:B0-----:R-:W5:Y:S04]  /*74c80*/  LDL.LU R7, [R1+0x394] ;  /* 0x0003940001077983 */ /* 0x001f680000300800 */
[----:B------:R-:W5:Y:S01]  /*74c90*/  LDL.LU R12, [R1+0x358] ;  /* 0x00035800010c7983 */ /* 0x000f620000300800 */
[----:B--2---:R-:W-:-:S02]  /*74ca0*/  @!P6 FMUL R27, R27, 16777216 ;  /* 0x4b8000001b1be820 */ /* 0x004fc40000400000 */
[----:B---3--:R-:W-:Y:S02]  /*74cb0*/  @!P6 FMUL R28, R28, 16777216 ;  /* 0x4b8000001c1ce820 */ /* 0x008fe40000400000 */
[----:B----4-:R-:W-:Y:S02]  /*74cc0*/  @!P6 FMUL R29, R29, 16777216 ;  /* 0x4b8000001d1de820 */ /* 0x010fe40000400000 */
[----:B------:R-:W-:Y:S02]  /*74cd0*/  @!P6 FMUL R20, R20, 16777216 ;  /* 0x4b8000001414e820 */ /* 0x000fe40000400000 */
[----:B------:R-:W-:-:S05]  /*74ce0*/  @!P6 FMUL R19, R19, 16777216 ;  /* 0x4b8000001313e820 */ /* 0x000fca0000400000 */
[----:B------:R0:W-:Y:S04]  /*74cf0*/  STL [R1+0x2228], R19 ;  /* 0x0022281301007387 */ /* 0x0001e80000100800 */
[----:B0-----:R-:W2:Y:S04]  /*74d00*/  LDL.LU R19, [R1+0x39c] ;  /* 0x00039c0001137983 */ /* 0x001ea80000300800 */
[----:B------:R0:W-:Y:S04]  /*74d10*/  STL [R1+0x222c], R20 ;  /* 0x00222c1401007387 */ /* 0x0001e80000100800 */
[----:B0-----:R-:W3:Y:S04]  /*74d20*/  LDL.LU R20, [R1+0x3a0] ;  /* 0x0003a00001147983 */ /* 0x001ee80000300800 */
[----:B------:R0:W-:Y:S04]  /*74d30*/  STL [R1+0x2230], R29 ;  /* 0x0022301d01007387 */ /* 0x0001e80000100800 */
[----:B0-----:R-:W4:Y:S04]  /*74d40*/  LDL.LU R29, [R1+0x3a4] ;  /* 0x0003a400011d7983 */ /* 0x001f280000300800 */
[----:B------:R0:W-:Y:S04]  /*74d50*/  STL [R1+0x2234], R28 ;  /* 0x0022341c01007387 */ /* 0x0001e80000100800 */
[----:B0-----:R-:W4:Y:S04]  /*74d60*/  LDL.LU R28, [R1+0x490] ;  /* 0x00049000011c7983 */ /* 0x001f280000300800 */
[----:B------:R0:W-:Y:S04]  /*74d70*/  STL [R1+0x2238], R27 ;  /* 0x0022381b01007387 */ /* 0x0001e80000100800 */
[----:B0-----:R-:W4:Y:S01]  /*74d80*/  LDL.LU R27, [R1+0x494] ;  /* 0x00049400011b7983 */ /* 0x001f220000300800 */
[----:B------:R-:W-:Y:S01]  /*74d90*/  @!P5 FMUL R11, R11, 16777216 ;  /* 0x4b8000000b0bd820 */ /* 0x000fe20000400000 */
[----:B------:R-:W-:-:S02]  /*74da0*/  LOP3.LUT P5, RZ, R2, 0x800, RZ, 0xc0, !PT ;  /* 0x0000080002ff7812 */ /* 0x000fc400078ac0ff */
[----:B------:R-:W-:-:S11]  /*74db0*/  LOP3.LUT R2, R2, 0xfdffffff, RZ, 0xc0, !PT ;  /* 0xfdffffff02027812 */ /* 0x000fd600078ec0ff */
[----:B------:R-:W-:-:S04]  /*74dc0*/  @P5 LOP3.LUT R2, R2, 0x2000000, RZ, 0xfc, !PT ;  /* 0x0200000002025812 */ /* 0x000fc800078efcff */
[C---:B------:R-:W-:Y:S02]  /*74dd0*/  LOP3.LUT P5, RZ, R2.reuse, 0x400, RZ, 0xc0, !PT ;  /* 0x0000040002ff7812 */ /* 0x040fe400078ac0ff */
[----:B------:R-:W-:Y:S01]  /*74de0*/  LOP3.LUT R2, R2, 0xfbffffff, RZ, 0xc0, !PT ;  /* 0xfbffffff02027812 */ /* 0x000fe200078ec0ff */
[----:B------:R-:W-:-:S10]  /*74df0*/  @!P6 FMUL R26, R26, 16777216 ;  /* 0x4b8000001a1ae820 */ /* 0x000fd40000400000 */
[----:B------:R-:W-:Y:S01]  /*74e00*/  @P5 LOP3.LUT R2, R2, 0x4000000, RZ, 0xfc, !PT ;  /* 0x0400000002025812 */ /* 0x000fe200078efcff */
[----:B------:R0:W-:Y:S03]  /*74e10*/  STL [R1+0x223c], R26 ;  /* 0x00223c1a01007387 */ /* 0x0001e60000100800 */
[----:B------:R-:W-:Y:S01]  /*74e20*/  LOP3.LUT P5, RZ, R2, 0x200, RZ, 0xc0, !PT ;  /* 0x0000020002ff7812 */ /* 0x000fe200078ac0ff */
[----:B------:R-:W-:Y:S02]  /*74e30*/  @!P6 FMUL R25, R25, 16777216 ;  /* 0x4b8000001919e820 */ /* 0x000fe40000400000 */
[----:B------:R-:W-:Y:S02]  /*74e40*/  @!P6 FMUL R24, R24, 16777216 ;  /* 0x4b8000001818e820 */ /* 0x000fe40000400000 */
[----:B------:R-:W-:Y:S02]  /*74e50*/  @!P6 FMUL R23, R23, 16777216 ;  /* 0x4b8000001717e820 */ /* 0x000fe40000400000 */
[----:B------:R-:W-:-:S02]  /*74e60*/  @!P6 FMUL R22, R22, 16777216 ;  /* 0x4b8000001616e820 */ /* 0x000fc40000400000 */
[----:B------:R-:W-:Y:S02]  /*74e70*/  @!P6 FMUL R21, R21, 16777216 ;  /* 0x4b8000001515e820 */ /* 0x000fe40000400000 */
[----:B------:R-:W-:Y:S01]  /*74e80*/  @!P6 FMUL R18, R18, 16777216 ;  /* 0x4b8000001212e820 */ /* 0x000fe20000400000 */
[----:B------:R-:W-:Y:S01]  /*74e90*/  LOP3.LUT P6, RZ, R2, 0x1000, RZ, 0xc0, !PT ;  /* 0x0000100002ff7812 */ /* 0x000fe200078cc0ff */
[----:B-----5:R-:W-:Y:S01]  /*74ea0*/  @!P4 FMUL R16, R16, 16777216 ;  /* 0x4b8000001010c820 */ /* 0x020fe20000400000 */
[C---:B------:R-:W-:Y:S01]  /*74eb0*/  LOP3.LUT P4, RZ, R2.reuse, 0x2000, RZ, 0xc0, !PT ;  /* 0x0000200002ff7812 */ /* 0x040fe2000788c0ff */
[----:B------:R-:W-:Y:S01]  /*74ec0*/  @!P3 FMUL R17, R17, 16777216 ;  /* 0x4b8000001111b820 */ /* 0x000fe20000400000 */
[----:B------:R-:W-:Y:S01]  /*74ed0*/  FSEL R9, R9, -INF , P6 ;  /* 0xff80000009097808 */ /* 0x000fe20003000000 */
[----:B------:R-:W-:Y:S01]  /*74ee0*/  @!P3 FMUL R15, R15, 16777216 ;  /* 0x4b8000000f0fb820 */ /* 0x000fe20000400000 */
[----:B------:R-:W-:Y:S01]  /*74ef0*/  LOP3.LUT P3, RZ, R2, 0x10000, RZ, 0xc0, !PT ;  /* 0x0001000002ff7812 */ /* 0x000fe2000786c0ff */
[----:B------:R-:W1:Y:S01]  /*74f00*/  MUFU.RCP R4, R4 ;  /* 0x0000000400047308 */ /* 0x000e620000001000 */
[----:B------:R-:W-:Y:S01]  /*74f10*/  @!P2 FMUL R14, R14, 16777216 ;  /* 0x4b8000000e0ea820 */ /* 0x000fe20000400000 */
[----:B------:R-:W-:-:S02]  /*74f20*/  LOP3.LUT P2, RZ, R2, 0x800000, RZ, 0xc0, !PT ;  /* 0x0080000002ff7812 */ /* 0x000fc4000784c0ff */
[C---:B------:R-:W-:Y:S02]  /*74f30*/  LOP3.LUT P1, RZ, R2.reuse, 0x200000, RZ, 0xc0, !PT ;  /* 0x0020000002ff7812 */ /* 0x040fe4000782c0ff */
[C---:B------:R-:W-:Y:S02]  /*74f40*/  LOP3.LUT P0, RZ, R2.reuse, 0x400000, RZ, 0xc0, !PT ;  /* 0x0040000002ff7812 */ /* 0x040fe4000780c0ff */
[----:B------:R-:W-:Y:S02]  /*74f50*/  FSEL R13, R13, -INF , P1 ;  /* 0xff8000000d0d7808 */ /* 0x000fe40000800000 */
[----:B------:R-:W-:Y:S02]  /*74f60*/  FSEL R7, R7, -INF , P0 ;  /* 0xff80000007077808 */ /* 0x000fe40000000000 */
[----:B------:R-:W-:Y:S01]  /*74f70*/  LOP3.LUT P0, RZ, R2, 0x80000, RZ, 0xc0, !PT ;  /* 0x0008000002ff7812 */ /* 0x000fe2000780c0ff */
[----:B-1----:R-:W-:Y:S01]  /*74f80*/  FMUL R0, R4, R0 ;  /* 0x0000000004007220 */ /* 0x002fe20000400000 */
[----:B--2---:R-:W-:-:S02]  /*74f90*/  FSEL R19, R19, -INF , P2 ;  /* 0xff80000013137808 */ /* 0x004fc40001000000 */
[----:B---3--:R-:W-:Y:S02]  /*74fa0*/  FSEL R20, R20, -INF , P3 ;  /* 0xff80000014147808 */ /* 0x008fe40001800000 */
[----:B----4-:R-:W-:Y:S02]  /*74fb0*/  FSEL R29, R29, -INF , P4 ;  /* 0xff8000001d1d7808 */ /* 0x010fe40002000000 */
[----:B0-----:R-:W-:Y:S02]  /*74fc0*/  FSEL R26, R27, -INF , P5 ;  /* 0xff8000001b1a7808 */ /* 0x001fe40002800000 */
[----:B------:R-:W-:-:S04]  /*74fd0*/  LOP3.LUT P5, RZ, R2, 0x4000000, RZ, 0xc0, !PT ;  /* 0x0400000002ff7812 */ /* 0x000fc800078ac0ff */
[----:B------:R-:W-:Y:S02]  /*74fe0*/  FSEL R27, R28, -INF , P5 ;  /* 0xff8000001c1b7808 */ /* 0x000fe40002800000 */
[----:B------:R-:W-:Y:S01]  /*74ff0*/  LOP3.LUT P5, RZ, R2, 0x2000000, RZ, 0xc0, !PT ;  /* 0x0200000002ff7812 */ /* 0x000fe200078ac0ff */
[----:B------:R0:W-:Y:S03]  /*75000*/  STL [R1+0x4b0], R26 ;  /* 0x0004b01a01007387 */ /* 0x0001e60000100800 */
[----:B------:R-:W-:Y:S01]  /*75010*/  FSEL R10, R10, -INF , P5 ;  /* 0xff8000000a0a7808 */ /* 0x000fe20002800000 */
[----:B0-----:R-:W2:Y:S04]  /*75020*/  LDL.LU R26, [R1+0x368] ;  /* 0x00036800011a7983 */ /* 0x001ea80000300800 */
[----:B------:R0:W-:Y:S04]  /*75030*/  STL [R1+0x4b4], R27 ;  /* 0x0004b41b01007387 */ /* 0x0001e80000100800 */
[----:B0-----:R-:W3:Y:S04]  /*75040*/  LDL.LU R27, [R1+0x36c] ;  /* 0x00036c00011b7983 */ /* 0x001ee80000300800 */
[----:B------:R-:W4:Y:S04]  /*75050*/  LDL.LU R28, [R1+0x370] ;  /* 0x00037000011c7983 */ /* 0x000f280000300800 */
[----:B------:R0:W-:Y:S04]  /*75060*/  STL [R1+0x4b8], R10 ;  /* 0x0004b80a01007387 */ /* 0x0001e80000100800 */
[----:B0-----:R-:W5:Y:S04]  /*75070*/  LDL.LU R10, [R1+0x374] ;  /* 0x00037400010a7983 */ /* 0x001f680000300800 */
[----:B------:R0:W-:Y:S04]  /*75080*/  STL [R1+0x4bc], R9 ;  /* 0x0004bc0901007387 */ /* 0x0001e80000100800 */
[----:B0-----:R-:W2:Y:S04]  /*75090*/  LDL.LU R9, [R1+0x378] ;  /* 0x0003780001097983 */ /* 0x001ea80000300800 */
[----:B------:R0:W-:Y:S01]  /*750a0*/  STL [R1+0x4c0], R29 ;  /* 0x0004c01d01007387 */ /* 0x0001e20000100800 */
[----:B------:R-:W-:-:S03]  /*750b0*/  LOP3.LUT P5, RZ, R2, 0x1000000, RZ, 0xc0, !PT ;  /* 0x0100000002ff7812 */ /* 0x000fc600078ac0ff */
[----:B0-----:R-:W2:Y:S04]  /*750c0*/  LDL.LU R29, [R1+0x37c] ;  /* 0x00037c00011d7983 */ /* 0x001ea80000300800 */
[----:B------:R0:W-:Y:S04]  /*750d0*/  STL [R1+0x4c4], R20 ;  /* 0x0004c41401007387 */ /* 0x0001e80000100800 */
[----:B0-----:R-:W2:Y:S04]  /*750e0*/  LDL.LU R20, [R1+0x380] ;  /* 0x0003800001147983 */ /* 0x001ea80000300800 */
[----:B------:R0:W-:Y:S04]  /*750f0*/  STL [R1+0x4c8], R19 ;  /* 0x0004c81301007387 */ /* 0x0001e80000100800 */
[----:B0-----:R-:W2:Y:S04]  /*75100*/  LDL.LU R19, [R1+0x384] ;  /* 0x0003840001137983 */ /* 0x001ea80000300800 */
[----:B------:R0:W-:Y:S04]  /*75110*/  STL [R1+0x4cc], R13 ;  /* 0x0004cc0d01007387 */ /* 0x0001e80000100800 */
[----:B0-----:R-:W2:Y:S04]  /*75120*/  LDL.LU R13, [R1+0x388] ;  /* 0x00038800010d7983 */ /* 0x001ea80000300800 */
[----:B------:R-:W-:Y:S04]  /*75130*/  STL [R1+0x4d0], R7 ;  /* 0x0004d00701007387 */ /* 0x000fe80000100800 */
[----:B------:R0:W-:Y:S04]  /*75140*/  STL [R1+0x20ec], R2 ;  /* 0x0020ec0201007387 */ /* 0x0001e80000100800 */
[----:B0-----:R-:W2:Y:S04]  /*75150*/  LDL.LU R2, [R1+0x360] ;  /* 0x0003600001027983 */ /* 0x001ea80000300800 */
[----:B------:R-:W3:Y:S04]  /*75160*/  LDL.LU R7, [R1+0x38c] ;  /* 0x00038c0001077983 */ /* 0x000ee80000300800 */
[----:B------:R0:W-:Y:S04]  /*75170*/  STL [R1+0x20f0], R0 ;  /* 0x0020f00001007387 */ /* 0x0001e80000100800 */
[----:B0-----:R-:W3:Y:S01]  /*75180*/  LDL.LU R0, [R1+0x364] ;  /* 0x0003640001007983 */ /* 0x001ee20000300800 */
[----:B------:R-:W-:-:S02]  /*75190*/  FMUL R12, R4, R12 ;  /* 0x0000000c040c7220 */ /* 0x000fc40000400000 */
[----:B------:R-:W-:-:S03]  /*751a0*/  FMUL R3, R4, R3 ;  /* 0x0000000304037220 */ /* 0x000fc60000400000 */
[----:B------:R0:W-:Y:S04]  /*751b0*/  STL [R1+0x3c8], R12 ;  /* 0x0003c80c01007387 */ /* 0x0001e80000100800 */
[----:B0-----:R-:W4:Y:S04]  /*751c0*/  LDL.LU R12, [R1+0x390] ;  /* 0x00039000010c7983 */ /* 0x001f280000300800 */
[----:B------:R-:W-:Y:S01]  /*751d0*/  STL [R1+0x20f4], R3 ;  /* 0x0020f40301007387 */ /* 0x000fe20000100800 */
[----:B--2---:R-:W-:-:S05]  /*751e0*/  FMUL R2, R4, R2 ;  /* 0x0000000204027220 */ /* 0x004fca0000400000 */
[----:B------:R0:W-:Y:S02]  /*751f0*/  STL [R1+0x20f8], R2 ;  /* 0x0020f80201007387 */ /* 0x0001e40000100800 */
[C---:B0-----:R-:W-:Y:S02]  /*75200*/  FMUL R2, R4.reuse, R26 ;  /* 0x0000001a04027220 */ /* 0x041fe40000400000 */
[C---:B---3--:R-:W-:Y:S02]  /*75210*/  FMUL R3, R4.reuse, R0 ;  /* 0x0000000004037220 */ /* 0x048fe40000400000 */
[----:B------:R-:W2:Y:S01]  /*75220*/  LDL.LU R0, [R1+0x31c] ;  /* 0x00031c0001007983 */ /* 0x000ea20000300800 */
[----:B------:R-:W-:-:S03]  /*75230*/  FMUL R26, R4, R27 ;  /* 0x0000001b041a7220 */ /* 0x000fc60000400000 */
[----:B------:R4:W-:Y:S04]  /*75240*/  STL [R1+0x3bc], R3 ;  /* 0x0003bc0301007387 */ /* 0x0009e80000100800 */
[----:B------:R5:W-:Y:S01]  /*75250*/  STL [R1+0x3b8], R2 ;  /* 0x0003b80201007387 */ /* 0x000be20000100800 */
[----:B----4-:R-:W-:-:S03]  /*75260*/  FMUL R3, R4, R28 ;  /* 0x0000001c04037220 */ /* 0x010fc60000400000 */
[----:B------:R-:W-:Y:S01]  /*75270*/  STL [R1+0x3b4], R26 ;  /* 0x0003b41a01007387 */ /* 0x000fe20000100800 */
[----:B-----5:R-:W-:-:S03]  /*75280*/  FMUL R2, R4, R10 ;  /* 0x0000000a04027220 */ /* 0x020fc60000400000 */
[----:B------:R-:W3:Y:S04]  /*75290*/  LDL.LU R10, [R1+0x320] ;  /* 0x00032000010a7983 */ /* 0x000ee80000300800 */
[----:B------:R0:W-:Y:S04]  /*752a0*/  STL [R1+0x3b0], R3 ;  /* 0x0003b00301007387 */ /* 0x0001e80000100800 */
[----:B------:R1:W-:Y:S01]  /*752b0*/  STL [R1+0x20fc], R2 ;  /* 0x0020fc0201007387 */ /* 0x0003e20000100800 */
[C---:B0-----:R-:W-:Y:S02]  /*752c0*/  FMUL R3, R4.reuse, R29 ;  /* 0x0000001d04037220 */ /* 0x041fe40000400000 */
[----:B-1----:R-:W-:-:S02]  /*752d0*/  FMUL R2, R4, R9 ;  /* 0x0000000904027220 */ /* 0x002fc40000400000 */
[----:B------:R-:W4:Y:S04]  /*752e0*/  LDL.LU R9, [R1+0x324] ;  /* 0x0003240001097983 */ /* 0x000f280000300800 */
[----:B------:R0:W-:Y:S04]  /*752f0*/  STL [R1+0x3a8], R2 ;  /* 0x0003a80201007387 */ /* 0x0001e80000100800 */
[----:B------:R-:W5:Y:S04]  /*75300*/  LDL.LU R28, [R1+0x32c] ;  /* 0x00032c00011c7983 */ /* 0x000f680000300800 */
[----:B------:R1:W-:Y:S01]  /*75310*/  STL [R1+0x2100], R3 ;  /* 0x0021000301007387 */ /* 0x0003e20000100800 */
[----:B0-----:R-:W-:-:S03]  /*75320*/  FMUL R2, R4, R19 ;  /* 0x0000001304027220 */ /* 0x001fc60000400000 */
[----:B------:R-:W2:Y:S01]  /*75330*/  LDL.LU R29, [R1+0x334] ;  /* 0x00033400011d7983 */ /* 0x000ea20000300800 */
[----:B-1----:R-:W-:-:S05]  /*75340*/  FMUL R3, R4, R20 ;  /* 0x0000001404037220 */ /* 0x002fca0000400000 */
[----:B------:R0:W-:Y:S04]  /*75350*/  STL [R1+0x3a0], R3 ;  /* 0x0003a00301007387 */ /* 0x0001e80000100800 */
[----:B------:R-:W2:Y:S04]  /*75360*/  LDL.LU R26, [R1+0x338] ;  /* 0x00033800011a7983 */ /* 0x000ea80000300800 */
[----:B------:R-:W2:Y:S01]  /*75370*/  LDL.LU R20, [R1+0x33c] ;  /* 0x00033c0001147983 */ /* 0x000ea20000300800 */
[----:B0-----:R-:W-:-:S03]  /*75380*/  FMUL R3, R4, R13 ;  /* 0x0000000d04037220 */ /* 0x001fc60000400000 */
[----:B------:R0:W-:Y:S04]  /*75390*/  STL [R1+0x2104], R2 ;  /* 0x0021040201007387 */ /* 0x0001e80000100800 */
[----:B0-----:R-:W2:Y:S04]  /*753a0*/  LDL.LU R2, [R1+0x318] ;  /* 0x0003180001027983 */ /* 0x001ea80000300800 */
[----:B------:R0:W-:Y:S04]  /*753b0*/  STL [R1+0x2108], R3 ;  /* 0x0021080301007387 */ /* 0x0001e80000100800 */
[----:B0-----:R-:W2:Y:S01]  /*753c0*/  LDL.LU R3, [R1+0x314] ;  /* 0x0003140001037983 */ /* 0x001ea20000300800 */
[----:B------:R-:W2:Y:S01]  /*753d0*/  MUFU.RCP R5, R5 ;  /* 0x0000000500057308 */ /* 0x000ea20000001000 */
[----:B------:R-:W-:-:S02]  /*753e0*/  FMUL R13, R4, R7 ;  /* 0x00000007040d7220 */ /* 0x000fc40000400000 */
[----:B------:R-:W3:Y:S01]  /*753f0*/  LDL.LU R7, [R1+0x340] ;  /* 0x0003400001077983 */ /* 0x000ee20000300800 */
[----:B------:R-:W-:-:S03]  /*75400*/  FMUL R12, R4, R12 ;  /* 0x0000000c040c7220 */ /* 0x000fc60000400000 */
[----:B------:R-:W3:Y:S04]  /*75410*/  LDL.LU R19, [R1+0x344] ;  /* 0x0003440001137983 */ /* 0x000ee80000300800 */
[----:B------:R0:W-:Y:S04]  /*75420*/  STL [R1+0x394], R13 ;  /* 0x0003940d01007387 */ /* 0x0001e80000100800 */
[----:B------:R-:W3:Y:S04]  /*75430*/  LDL.LU R4, [R1+0x330] ;  /* 0x0003300001047983 */ /* 0x000ee80000300800 */
[----:B------:R-:W3:Y:S04]  /*75440*/  LDL.LU R27, [R1+0x348] ;  /* 0x00034800011b7983 */ /* 0x000ee80000300800 */
[----:B------:R1:W-:Y:S04]  /*75450*/  STL [R1+0x390], R12 ;  /* 0x0003900c01007387 */ /* 0x0003e80000100800 */
[----:B0-----:R-:W3:Y:S04]  /*75460*/  LDL.LU R13, [R1+0x34c] ;  /* 0x00034c00010d7983 */ /* 0x001ee80000300800 */
[----:B-1----:R-:W3:Y:S01]  /*75470*/  LDL.LU R12, [R1+0x350] ;  /* 0x00035000010c7983 */ /* 0x002ee20000300800 */
[----:B--2---:R-:W-:-:S05]  /*75480*/  FMUL R3, R5, R3 ;  /* 0x0000000305037220 */ /* 0x004fca0000400000 */
[----:B------:R0:W-:Y:S02]  /*75490*/  STL [R1+0x210c], R3 ;  /* 0x00210c0301007387 */ /* 0x0001e40000100800 */
[C---:B0-----:R-:W-:Y:S02]  /*754a0*/  FMUL R3, R5.reuse, R2 ;  /* 0x0000000205037220 */ /* 0x041fe40000400000 */
[----:B------:R-:W-:-:S03]  /*754b0*/  FMUL R2, R5, R0 ;  /* 0x0000000005027220 */ /* 0x000fc60000400000 */
[----:B------:R0:W-:Y:S04]  /*754c0*/  STL [R1+0x388], R3 ;  /* 0x0003880301007387 */ /* 0x0001e80000100800 */
[----:B0-----:R-:W2:Y:S04]  /*754d0*/  LDL.LU R3, [R1+0x2d4] ;  /* 0x0002d40001037983 */ /* 0x001ea80000300800 */
[----:B------:R0:W-:Y:S04]  /*754e0*/  STL [R1+0x2110], R2 ;  /* 0x0021100201007387 */ /* 0x0001e80000100800 */
[----:B0-----:R-:W2:Y:S01]  /*754f0*/  LDL.LU R2, [R1+0x328] ;  /* 0x0003280001027983 */ /* 0x001ea20000300800 */
[----:B---3--:R-:W-:-:S02]  /*75500*/  FMUL R10, R5, R10 ;  /* 0x0000000a050a7220 */ /* 0x008fc40000400000 */
[C---:B----4-:R-:W-:Y:S01]  /*75510*/  FMUL R9, R5.reuse, R9 ;  /* 0x0000000905097220 */ /* 0x050fe20000400000 */
[----:B------:R-:W3:Y:S04]  /*75520*/  LDL.LU R0, [R1+0x2d8] ;  /* 0x0002d80001007983 */ /* 0x000ee80000300800 */
[----:B------:R0:W-:Y:S04]  /*75530*/  STL [R1+0x380], R10 ;  /* 0x0003800a01007387 */ /* 0x0001e80000100800 */
[----:B0-----:R-:W4:Y:S04]  /*75540*/  LDL.LU R10, [R1+0x2dc] ;  /* 0x0002dc00010a7983 */ /* 0x001f280000300800 */
[----:B------:R0:W-:Y:S04]  /*75550*/  STL [R1+0x37c], R9 ;  /* 0x00037c0901007387 */ /* 0x0001e80000100800 */
[----:B0-----:R-:W3:Y:S01]  /*75560*/  LDL.LU R9, [R1+0x2e0] ;  /* 0x0002e00001097983 */ /* 0x001ee20000300800 */
[----:B------:R-:W0:Y:S01]  /*75570*/  MUFU.RCP R6, R6 ;  /* 0x0000000600067308 */ /* 0x000e220000001000 */
[----:B------:R-:W-:-:S02]  /*75580*/  FMUL R26, R5, R26 ;  /* 0x0000001a051a7220 */ /* 0x000fc40000400000 */
[C---:B------:R-:W-:Y:S02]  /*75590*/  FMUL R20, R5.reuse, R20 ;  /* 0x0000001405147220 */ /* 0x040fe40000400000 */
[C---:B------:R-:W-:Y:S02]  /*755a0*/  FMUL R7, R5.reuse, R7 ;  /* 0x0000000705077220 */ /* 0x040fe40000400000 */
[C---:B------:R-:W-:Y:S02]  /*755b0*/  FMUL R19, R5.reuse, R19 ;  /* 0x0000001305137220 */ /* 0x040fe40000400000 */
[C---:B------:R-:W-:Y:S02]  /*755c0*/  FMUL R27, R5.reuse, R27 ;  /* 0x0000001b051b7220 */ /* 0x040fe40000400000 */
[C---:B------:R-:W-:Y:S02]  /*755d0*/  FMUL R13, R5.reuse, R13 ;  /* 0x0000000d050d7220 */ /* 0x040fe40000400000 */
[----:B------:R-:W-:-:S02]  /*755e0*/  FMUL R12, R5, R12 ;  /* 0x0000000c050c7220 */ /* 0x000fc40000400000 */
[----:B--2---:R-:W-:-:S05]  /*755f0*/  FMUL R2, R5, R2 ;  /* 0x0000000205027220 */ /* 0x004fca0000400000 */
[----:B------:R5:W-:Y:S02]  /*75600*/  STL [R1+0x378], R2 ;  /* 0x0003780201007387 */ /* 0x000be40000100800 */
[C---:B-----5:R-:W-:Y:S02]  /*75610*/  FMUL R2, R5.reuse, R28 ;  /* 0x0000001c05027220 */ /* 0x060fe40000400000 */
[----:B------:R-:W2:Y:S04]  /*75620*/  LDL.LU R28, [R1+0x2ec] ;  /* 0x0002ec00011c7983 */ /* 0x000ea80000300800 */
[----:B------:R1:W-:Y:S02]  /*75630*/  STL [R1+0x374], R2 ;  /* 0x0003740201007387 */ /* 0x0003e40000100800 */
[----:B-1----:R-:W-:-:S02]  /*75640*/  FMUL R2, R5, R4 ;  /* 0x0000000405027220 */ /* 0x002fc40000400000 */
[----:B------:R-:W-:-:S03]  /*75650*/  FMUL R4, R5, R29 ;  /* 0x0000001d05047220 */ /* 0x000fc60000400000 */
[----:B------:R1:W-:Y:S04]  /*75660*/  STL [R1+0x2118], R2 ;  /* 0x0021180201007387 */ /* 0x0003e80000100800 */
[----:B-1----:R-:W5:Y:S04]  /*75670*/  LDL.LU R2, [R1+0x2f0] ;  /* 0x0002f00001027983 */ /* 0x002f680000300800 */
[----:B------:R-:W2:Y:S04]  /*75680*/  LDL.LU R29, [R1+0x2f4] ;  /* 0x0002f400011d7983 */ /* 0x000ea80000300800 */
[----:B------:R1:W-:Y:S04]  /*75690*/  STL [R1+0x36c], R4 ;  /* 0x00036c0401007387 */ /* 0x0003e80000100800 */
[----:B-1----:R-:W2:Y:S04]  /*756a0*/  LDL.LU R4, [R1+0x2f8] ;  /* 0x0002f80001047983 */ /* 0x002ea80000300800 */
[----:B------:R1:W-:Y:S01]  /*756b0*/  STL [R1+0x368], R26 ;  /* 0x0003681a01007387 */ /* 0x0003e20000100800 */
[----:B0-----:R-:W-:-:S03]  /*756c0*/  FMUL R3, R6, R3 ;  /* 0x0000000306037220 */ /* 0x001fc60000400000 */
[----:B-1----:R-:W2:Y:S04]  /*756d0*/  LDL.LU R26, [R1+0x2fc] ;  /* 0x0002fc00011a7983 */ /* 0x002ea80000300800 */
[----:B------:R0:W-:Y:S04]  /*756e0*/  STL [R1+0x364], R20 ;  /* 0x0003641401007387 */ /* 0x0001e80000100800 */
[----:B0-----:R-:W2:Y:S04]  /*756f0*/  LDL.LU R20, [R1+0x300] ;  /* 0x0003000001147983 */ /* 0x001ea80000300800 */
[----:B------:R0:W-:Y:S04]  /*75700*/  STL [R1+0x35c], R7 ;  /* 0x00035c0701007387 */ /* 0x0001e80000100800 */
[----:B0-----:R-:W2:Y:S04]  /*75710*/  LDL.LU R7, [R1+0x2254] ;  /* 0x0022540001077983 */ /* 0x001ea80000300800 */
[----:B------:R0:W-:Y:S04]  /*75720*/  STL [R1+0x354], R19 ;  /* 0x0003541301007387 */ /* 0x0001e80000100800 */
[----:B0-----:R-:W2:Y:S04]  /*75730*/  LDL.LU R19, [R1+0x304] ;  /* 0x0003040001137983 */ /* 0x001ea80000300800 */
[----:B------:R0:W-:Y:S04]  /*75740*/  STL [R1+0x348], R27 ;  /* 0x0003481b01007387 */ /* 0x0001e80000100800 */
[----:B0-----:R-:W2:Y:S04]  /*75750*/  LDL.LU R27, [R1+0x308] ;  /* 0x00030800011b7983 */ /* 0x001ea80000300800 */
[----:B------:R0:W-:Y:S04]  /*75760*/  STL [R1+0x344], R13 ;  /* 0x0003440d01007387 */ /* 0x0001e80000100800 */
[----:B------:R-:W2:Y:S04]  /*75770*/  LDL.LU R5, [R1+0x2e8] ;  /* 0x0002e80001057983 */ /* 0x000ea80000300800 */
[----:B0-----:R-:W2:Y:S04]  /*75780*/  LDL.LU R13, [R1+0x30c] ;  /* 0x00030c00010d7983 */ /* 0x001ea80000300800 */
[----:B------:R0:W-:Y:S04]  /*75790*/  STL [R1+0x33c], R12 ;  /* 0x00033c0c01007387 */ /* 0x0001e80000100800 */
[----:B0-----:R-:W2:Y:S04]  /*757a0*/  LDL.LU R12, [R1+0x310] ;  /* 0x00031000010c7983 */ /* 0x001ea80000300800 */
[----:B------:R0:W-:Y:S04]  /*757b0*/  STL [R1+0x2114], R3 ;  /* 0x0021140301007387 */ /* 0x0001e80000100800 */
[----:B0-----:R-:W2:Y:S01]  /*757c0*/  LDL.LU R3, [R1+0x2e4] ;  /* 0x0002e40001037983 */ /* 0x001ea20000300800 */
[----:B---3--:R-:W-:-:S05]  /*757d0*/  FMUL R0, R6, R0 ;  /* 0x0000000006007220 */ /* 0x008fca0000400000 */
[----:B------:R4:W-:Y:S02]  /*757e0*/  STL [R1+0x358], R0 ;  /* 0x0003580001007387 */ /* 0x0009e40000100800 */
[C---:B----4-:R-:W-:Y:S02]  /*757f0*/  FMUL R0, R6.reuse, R10 ;  /* 0x0000000a06007220 */ /* 0x050fe40000400000 */
[----:B------:R-:W3:Y:S04]  /*75800*/  LDL.LU R10, [R1+0x294] ;  /* 0x00029400010a7983 */ /* 0x000ee80000300800 */
[----:B------:R0:W-:Y:S02]  /*75810*/  STL [R1+0x350], R0 ;  /* 0x0003500001007387 */ /* 0x0001e40000100800 */
[----:B0-----:R-:W-:-:S02]  /*75820*/  FMUL R0, R6, R9 ;  /* 0x0000000906007220 */ /* 0x001fc40000400000 */
[----:B------:R-:W4:Y:S04]  /*75830*/  LDL.LU R9, [R1+0x298] ;  /* 0x0002980001097983 */ /* 0x000f280000300800 */
[----:B------:R2:W-:Y:S02]  /*75840*/  STL [R1+0x211c], R0 ;  /* 0x00211c0001007387 */ /* 0x0005e40000100800 */
[C---:B--2---:R-:W-:Y:S02]  /*75850*/  FMUL R0, R6.reuse, R3 ;  /* 0x0000000306007220 */ /* 0x044fe40000400000 */
[----:B------:R-:W-:-:S03]  /*75860*/  FMUL R3, R6, R5 ;  /* 0x0000000506037220 */ /* 0x000fc60000400000 */
[----:B------:R0:W-:Y:S04]  /*75870*/  STL [R1+0x340], R0 ;  /* 0x0003400001007387 */ /* 0x0001e80000100800 */
[----:B------:R-:W2:Y:S04]  /*75880*/  LDL.LU R5, [R1+0x29c] ;  /* 0x00029c0001057983 */ /* 0x000ea80000300800 */
[----:B------:R5:W-:Y:S01]  /*75890*/  STL [R1+0x338], R3 ;  /* 0x0003380301007387 */ /* 0x000be20000100800 */
[----:B0-----:R-:W-:-:S03]  /*758a0*/  FMUL R0, R6, R28 ;  /* 0x0000001c06007220 */ /* 0x001fc60000400000 */
[----:B------:R-:W2:Y:S01]  /*758b0*/  LDL.LU R28, [R1+0x2a0] ;  /* 0x0002a000011c7983 */ /* 0x000ea20000300800 */
[----:B-----5:R-:W-:-:S03]  /*758c0*/  FMUL R3, R6, R2 ;  /* 0x0000000206037220 */ /* 0x020fc60000400000 */
[----:B------:R0:W-:Y:S01]  /*758d0*/  STL [R1+0x334], R0 ;  /* 0x0003340001007387 */ /* 0x0001e20000100800 */
[----:B------:R-:W-:-:S03]  /*758e0*/  FMUL R2, R6, R29 ;  /* 0x0000001d06027220 */ /* 0x000fc60000400000 */
[----:B------:R1:W-:Y:S04]  /*758f0*/  STL [R1+0x2120], R3 ;  /* 0x0021200301007387 */ /* 0x0003e80000100800 */
[----:B------:R-:W5:Y:S01]  /*75900*/  LDL.LU R29, [R1+0x2a4] ;  /* 0x0002a400011d7983 */ /* 0x000f620000300800 */
[----:B0-----:R-:W-:-:S03]  /*75910*/  FMUL R0, R6, R20 ;  /* 0x0000001406007220 */ /* 0x001fc60000400000 */
[----:B------:R0:W-:Y:S01]  /*75920*/  STL [R1+0x2124], R2 ;  /* 0x0021240201007387 */ /* 0x0001e20000100800 */
[----:B-1----:R-:W-:-:S05]  /*75930*/  FMUL R3, R6, R4 ;  /* 0x0000000406037220 */ /* 0x002fca0000400000 */
[----:B------:R-:W-:Y:S01]  /*75940*/  STL [R1+0x328], R3 ;  /* 0x0003280301007387 */ /* 0x000fe20000100800 */
[----:B0-----:R-:W-:-:S03]  /*75950*/  FMUL R2, R6, R26 ;  /* 0x0000001a06027220 */ /* 0x001fc60000400000 */
[----:B------:R-:W5:Y:S04]  /*75960*/  LDL.LU R20, [R1+0x2a8] ;  /* 0x0002a80001147983 */ /* 0x000f680000300800 */
[----:B------:R-:W-:Y:S01]  /*75970*/  STL [R1+0x324], R2 ;  /* 0x0003240201007387 */ /* 0x000fe20000100800 */
[----:B------:R-:W4:Y:S03]  /*75980*/  MUFU.RCP R7, R7 ;  /* 0x0000000700077308 */ /* 0x000f260000001000 */
[----:B------:R0:W-:Y:S02]  /*75990*/  STL [R1+0x2128], R0 ;  /* 0x0021280001007387 */ /* 0x0001e40000100800 */
[----:B0-----:R-:W-:-:S02]  /*759a0*/  FMUL R0, R6, R19 ;  /* 0x0000001306007220 */ /* 0x001fc40000400000 */
[----:B------:R-:W5:Y:S04]  /*759b0*/  LDL.LU R19, [R1+0x2ac] ;  /* 0x0002ac0001137983 */ /* 0x000f680000300800 */
[----:B------:R0:W-:Y:S01]  /*759c0*/  STL [R1+0x212c], R0 ;  /* 0x00212c0001007387 */ /* 0x0001e20000100800 */
[----:B------:R-:W-:-:S03]  /*759d0*/  FMUL R2, R6, R13 ;  /* 0x0000000d06027220 */ /* 0x000fc60000400000 */
[----:B------:R-:W5:Y:S01]  /*759e0*/  LDL.LU R4, [R1+0x2b4] ;  /* 0x0002b40001047983 */ /* 0x000f620000300800 */
[----:B0-----:R-:W-:-:S05]  /*759f0*/  FMUL R0, R6, R27 ;  /* 0x0000001b06007220 */ /* 0x001fca0000400000 */
[----:B------:R0:W-:Y:S04]  /*75a00*/  STL [R1+0x2130], R0 ;  /* 0x0021300001007387 */ /* 0x0001e80000100800 */
[----:B------:R-:W5:Y:S01]  /*75a10*/  LDL.LU R13, [R1+0x2b8] ;  /* 0x0002b800010d7983 */ /* 0x000f620000300800 */
[----:B0-----:R-:W-:-:S03]  /*75a20*/  FMUL R0, R6, R12 ;  /* 0x0000000c06007220 */ /* 0x001fc60000400000 */
[----:B------:R-:W-:Y:S04]  /*75a30*/  STL [R1+0x314], R2 ;  /* 0x0003140201007387 */ /* 0x000fe80000100800 */
[----:B------:R-:W5:Y:S04]  /*75a40*/  LDL.LU R26, [R1+0x2c0] ;  /* 0x0002c000011a7983 */ /* 0x000f680000300800 */
[----:B------:R3:W-:Y:S01]  /*75a50*/  STL [R1+0x310], R0 ;  /* 0x0003100001007387 */ /* 0x0007e20000100800 */
[----:B----4-:R-:W-:-:S03]  /*75a60*/  FMUL R3, R7, R9 ;  /* 0x0000000907037220 */ /* 0x010fc60000400000 */
[----:B------:R-:W4:Y:S01]  /*75a70*/  LDL.LU R27, [R1+0x2c4] ;  /* 0x0002c400011b7983 */ /* 0x000f220000300800 */
[----:B---3--:R-:W-:-:S05]  /*75a80*/  FMUL R0, R7, R10 ;  /* 0x0000000a07007220 */ /* 0x008fca0000400000 */
[----:B------:R2:W-:Y:S04]  /*75a90*/  STL [R1+0x2134], R0 ;  /* 0x0021340001007387 */ /* 0x0005e80000100800 */
[----:B------:R-:W3:Y:S04]  /*75aa0*/  LDL.LU R10, [R1+0x2c8] ;  /* 0x0002c800010a7983 */ /* 0x000ee80000300800 */
[----:B------:R-:W3:Y:S04]  /*75ab0*/  LDL.LU R9, [R1+0x2cc] ;  /* 0x0002cc0001097983 */ /* 0x000ee80000300800 */
[----:B------:R-:W3:Y:S04]  /*75ac0*/  LDL.LU R12, [R1+0x2d0] ;  /* 0x0002d000010c7983 */ /* 0x000ee80000300800 */
[----:B------:R-:W-:Y:S01]  /*75ad0*/  STL [R1+0x2144], R3 ;  /* 0x0021440301007387 */ /* 0x000fe20000100800 */
[----:B--2---:R-:W-:-:S02]  /*75ae0*/  FMUL R0, R7, R5 ;  /* 0x0000000507007220 */ /* 0x004fc40000400000 */
[C---:B------:R-:W-:Y:S02]  /*75af0*/  FMUL R2, R7.reuse, R28 ;  /* 0x0000001c07027220 */ /* 0x040fe40000400000 */
[----:B------:R-:W2:Y:S04]  /*75b00*/  LDL.LU R28, [R1+0x258] ;  /* 0x00025800011c7983 */ /* 0x000ea80000300800 */
[----:B------:R5:W-:Y:S04]  /*75b10*/  STL [R1+0x308], R0 ;  /* 0x0003080001007387 */ /* 0x000be80000100800 */
[----:B------:R0:W-:Y:S01]  /*75b20*/  STL [R1+0x2148], R2 ;  /* 0x0021480201007387 */ /* 0x0001e20000100800 */
[----:B-----5:R-:W-:-:S03]  /*75b30*/  FMUL R0, R7, R29 ;  /* 0x0000001d07007220 */ /* 0x020fc60000400000 */
[----:B0-----:R-:W5:Y:S04]  /*75b40*/  LDL.LU R2, [R1+0x25c] ;  /* 0x00025c0001027983 */ /* 0x001f680000300800 */
[----:B------:R-:W2:Y:S04]  /*75b50*/  LDL.LU R5, [R1+0x260] ;  /* 0x0002600001057983 */ /* 0x000ea80000300800 */
[----:B------:R-:W2:Y:S04]  /*75b60*/  LDL.LU R29, [R1+0x264] ;  /* 0x00026400011d7983 */ /* 0x000ea80000300800 */
[----:B------:R0:W-:Y:S04]  /*75b70*/  STL [R1+0x2138], R0 ;  /* 0x0021380001007387 */ /* 0x0001e80000100800 */
[----:B0-----:R-:W2:Y:S01]  /*75b80*/  LDL.LU R0, [R1+0x2b0] ;  /* 0x0002b00001007983 */ /* 0x001ea20000300800 */
[----:B------:R-:W-:-:S03]  /*75b90*/  FMUL R20, R7, R20 ;  /* 0x0000001407147220 */ /* 0x000fc60000400000 */
[----:B------:R-:W3:Y:S01]  /*75ba0*/  LDL.LU R3, [R1+0x268] ;  /* 0x0002680001037983 */ /* 0x000ee20000300800 */
[----:B------:R-:W-:-:S03]  /*75bb0*/  FMUL R19, R7, R19 ;  /* 0x0000001307137220 */ /* 0x000fc60000400000 */
[----:B------:R-:W3:Y:S04]  /*75bc0*/  LDL.LU R6, [R1+0x26c] ;  /* 0x00026c0001067983 */ /* 0x000ee80000300800 */
[----:B------:R0:W-:Y:S04]  /*75bd0*/  STL [R1+0x2f0], R20 ;  /* 0x0002f01401007387 */ /* 0x0001e80000100800 */
[----:B0-----:R-:W3:Y:S04]  /*75be0*/  LDL.LU R20, [R1+0x270] ;  /* 0x0002700001147983 */ /* 0x001ee80000300800 */
[----:B------:R0:W-:Y:S04]  /*75bf0*/  STL [R1+0x2f8], R19 ;  /* 0x0002f81301007387 */ /* 0x0001e80000100800 */
[----:B0-----:R-:W3:Y:S01]  /*75c00*/  LDL.LU R19, [R1+0x274] ;  /* 0x0002740001137983 */ /* 0x001ee20000300800 */
[----:B--2---:R-:W-:-:S05]  /*75c10*/  FMUL R0, R7, R0 ;  /* 0x0000000007007220 */ /* 0x004fca0000400000 */
[----:B------:R0:W-:Y:S02]  /*75c20*/  STL [R1+0x2e8], R0 ;  /* 0x0002e80001007387 */ /* 0x0001e40000100800 */
[C---:B0-----:R-:W-:Y:S02]  /*75c30*/  FMUL R0, R7.reuse, R4 ;  /* 0x0000000407007220 */ /* 0x041fe40000400000 */
[----:B------:R-:W2:Y:S04]  /*75c40*/  LDL.LU R4, [R1+0x278] ;  /* 0x0002780001047983 */ /* 0x000ea80000300800 */
[----:B------:R0:W-:Y:S04]  /*75c50*/  STL [R1+0x213c], R0 ;  /* 0x00213c0001007387 */ /* 0x0001e80000100800 */
[----:B0-----:R-:W2:Y:S01]  /*75c60*/  LDL.LU R0, [R1+0x2bc] ;  /* 0x0002bc0001007983 */ /* 0x001ea20000300800 */
[----:B------:R-:W-:-:S02]  /*75c70*/  FMUL R13, R7, R13 ;  /* 0x0000000d070d7220 */ /* 0x000fc40000400000 */
[----:B------:R-:W-:-:S03]  /*75c80*/  FMUL R26, R7, R26 ;  /* 0x0000001a071a7220 */ /* 0x000fc60000400000 */
[----:B------:R0:W-:Y:S04]  /*75c90*/  STL [R1+0x2dc], R13 ;  /* 0x0002dc0d01007387 */ /* 0x0001e80000100800 */
[----:B0-----:R-:W3:Y:S01]  /*75ca0*/  LDL.LU R13, [R1+0x27c] ;  /* 0x00027c00010d7983 */ /* 0x001ee20000300800 */
[----:B--2---:R-:W-:-:S05]  /*75cb0*/  FMUL R0, R7, R0 ;  /* 0x0000000007007220 */ /* 0x004fca0000400000 */
[----:B------:R4:W-:Y:S04]  /*75cc0*/  STL [R1+0x2ec], R0 ;  /* 0x0002ec0001007387 */ /* 0x0009e80000100800 */
[----:B------:R0:W-:Y:S01]  /*75cd0*/  STL [R1+0x2d8], R26 ;  /* 0x0002d81a01007387 */ /* 0x0001e20000100800 */
[----:B----4-:R-:W-:-:S03]  /*75ce0*/  FMUL R0, R7, R27 ;  /* 0x0000001b07007220 */ /* 0x010fc60000400000 */
[----:B0-----:R-:W2:Y:S04]  /*75cf0*/  LDL.LU R26, [R1+0x280] ;  /* 0x00028000011a7983 */ /* 0x001ea80000300800 */
[----:B------:R-:W4:Y:S04]  /*75d00*/  LDL.LU R27, [R1+0x284] ;  /* 0x00028400011b7983 */ /* 0x000f280000300800 */
[----:B------:R0:W-:Y:S04]  /*75d10*/  STL [R1+0x2140], R0 ;  /* 0x0021400001007387 */ /* 0x0001e80000100800 */
[----:B0-----:R-:W2:Y:S01]  /*75d20*/  LDL.LU R0, [R1+0x254] ;  /* 0x0002540001007983 */ /* 0x001ea20000300800 */
[----:B------:R-:W0:Y:S01]  /*75d30*/  MUFU.RCP R8, R8 ;  /* 0x0000000800087308 */ /* 0x000e220000001000 */
[----:B---3--:R-:W-:-:S02]  /*75d40*/  FMUL R10, R7, R10 ;  /* 0x0000000a070a7220 */ /* 0x008fc40000400000 */
[C---:B------:R-:W-:Y:S02]  /*75d50*/  FMUL R9, R7.reuse, R9 ;  /* 0x0000000907097220 */ /* 0x040fe40000400000 */
[----:B------:R-:W-:Y:S01]  /*75d60*/  FMUL R7, R7, R12 ;  /* 0x0000000c07077220 */ /* 0x000fe20000400000 */
[----:B------:R1:W-:Y:S04]  /*75d70*/  STL [R1+0x2c8], R10 ;  /* 0x0002c80a01007387 */ /* 0x0003e80000100800 */
[----:B-1----:R-:W3:Y:S04]  /*75d80*/  LDL.LU R10, [R1+0x2250] ;  /* 0x00225000010a7983 */ /* 0x002ee80000300800 */
[----:B------:R1:W-:Y:S04]  /*75d90*/  STL [R1+0x2e0], R9 ;  /* 0x0002e00901007387 */ /* 0x0003e80000100800 */
[----:B-1----:R-:W3:Y:S04]  /*75da0*/  LDL.LU R9, [R1+0x224c] ;  /* 0x00224c0001097983 */ /* 0x002ee80000300800 */
[----:B------:R-:W3:Y:S04]  /*75db0*/  LDL.LU R12, [R1+0x288] ;  /* 0x00028800010c7983 */ /* 0x000ee80000300800 */
[----:B------:R0:W-:Y:S02]  /*75dc0*/  STL [R1+0x2c0], R7 ;  /* 0x0002c00701007387 */ /* 0x0001e40000100800 */
[----:B0-----:R-:W-:-:S02]  /*75dd0*/  FMUL R7, R8, R28 ;  /* 0x0000001c08077220 */ /* 0x001fc40000400000 */
[----:B------:R-:W3:Y:S01]  /*75de0*/  LDL.LU R28, [R1+0x290] ;  /* 0x00029000011c7983 */ /* 0x000ee20000300800 */
[C---:B------:R-:W-:Y:S02]  /*75df0*/  FMUL R3, R8.reuse, R3 ;  /* 0x0000000308037220 */ /* 0x040fe40000400000 */
[----:B--2---:R-:W-:-:S05]  /*75e00*/  FMUL R0, R8, R0 ;  /* 0x0000000008007220 */ /* 0x004fca0000400000 */
[----:B------:R5:W-:Y:S04]  /*75e10*/  STL [R1+0x2d4], R0 ;  /* 0x0002d40001007387 */ /* 0x000be80000100800 */
[----:B------:R-:W-:Y:S01]  /*75e20*/  STL [R1+0x2d0], R7 ;  /* 0x0002d00701007387 */ /* 0x000fe20000100800 */
[C---:B-----5:R-:W-:Y:S02]  /*75e30*/  FMUL R0, R8.reuse, R2 ;  /* 0x0000000208007220 */ /* 0x060fe40000400000 */
[----:B------:R-:W-:-:S03]  /*75e40*/  FMUL R2, R8, R5 ;  /* 0x0000000508027220 */ /* 0x000fc60000400000 */
[----:B------:R0:W-:Y:S04]  /*75e50*/  STL [R1+0x214c], R0 ;  /* 0x00214c0001007387 */ /* 0x0001e80000100800 */
[----:B------:R-:W2:Y:S01]  /*75e60*/  LDL.LU R5, [R1+0x214] ;  /* 0x0002140001057983 */ /* 0x000ea20000300800 */
[----:B0-----:R-:W-:-:S03]  /*75e70*/  FMUL R0, R8, R29 ;  /* 0x0000001d08007220 */ /* 0x001fc60000400000 */
[----:B------:R0:W-:Y:S04]  /*75e80*/  STL [R1+0x2c4], R2 ;  /* 0x0002c40201007387 */ /* 0x0001e80000100800 */
[----:B------:R-:W5:Y:S04]  /*75e90*/  LDL.LU R29, [R1+0x218] ;  /* 0x00021800011d7983 */ /* 0x000f680000300800 */
[----:B------:R1:W-:Y:S01]  /*75ea0*/  STL [R1+0x2bc], R0 ;  /* 0x0002bc0001007387 */ /* 0x0003e20000100800 */
[----:B0-----:R-:W-:-:S03]  /*75eb0*/  FMUL R2, R8, R6 ;  /* 0x0000000608027220 */ /* 0x001fc60000400000 */
[----:B------:R0:W-:Y:S01]  /*75ec0*/  STL [R1+0x2b8], R3 ;  /* 0x0002b80301007387 */ /* 0x0001e20000100800 */
[----:B-1----:R-:W-:-:S03]  /*75ed0*/  FMUL R0, R8, R20 ;  /* 0x0000001408007220 */ /* 0x002fc60000400000 */
[----:B------:R-:W2:Y:S01]  /*75ee0*/  LDL.LU R20, [R1+0x220] ;  /* 0x0002200001147983 */ /* 0x000ea20000300800 */
[----:B0-----:R-:W-:-:S03]  /*75ef0*/  FMUL R3, R8, R19 ;  /* 0x0000001308037220 */ /* 0x001fc60000400000 */
[----:B------:R0:W-:Y:S04]  /*75f00*/  STL [R1+0x2b4], R2 ;  /* 0x0002b40201007387 */ /* 0x0001e80000100800 */
[----:B------:R1:W-:Y:S04]  /*75f10*/  STL [R1+0x2b0], R0 ;  /* 0x0002b00001007387 */ /* 0x0003e80000100800 */
[----:B------:R-:W2:Y:S01]  /*75f20*/  LDL.LU R7, [R1+0x224] ;  /* 0x0002240001077983 */ /* 0x000ea20000300800 */
[----:B0-----:R-:W-:-:S03]  /*75f30*/  FMUL R2, R8, R4 ;  /* 0x0000000408027220 */ /* 0x001fc60000400000 */
[----:B------:R-:W2:Y:S04]  /*75f40*/  LDL.LU R19, [R1+0x228] ;  /* 0x0002280001137983 */ /* 0x000ea80000300800 */
[----:B------:R-:W-:Y:S04]  /*75f50*/  STL [R1+0x2150], R3 ;  /* 0x0021500301007387 */ /* 0x000fe80000100800 */
[----:B------:R0:W-:Y:S04]  /*75f60*/  STL [R1+0x2154], R2 ;  /* 0x0021540201007387 */ /* 0x0001e80000100800 */
[----:B-1----:R-:W2:Y:S04]  /*75f70*/  LDL.LU R0, [R1+0x22c] ;  /* 0x00022c0001007983 */ /* 0x002ea80000300800 */
[----:B------:R-:W2:Y:S01]  /*75f80*/  LDL.LU R6, [R1+0x230] ;  /* 0x0002300001067983 */ /* 0x000ea20000300800 */
[----:B0-----:R-:W-:-:S05]  /*75f90*/  FMUL R2, R8, R13 ;  /* 0x0000000d08027220 */ /* 0x001fca0000400000 */
[----:B------:R0:W-:Y:S01]  /*75fa0*/  STL [R1+0x2a4], R2 ;  /* 0x0002a40201007387 */ /* 0x0001e20000100800 */
[----:B----4-:R-:W-:-:S03]  /*75fb0*/  FMUL R3, R8, R27 ;  /* 0x0000001b08037220 */ /* 0x010fc60000400000 */
[----:B------:R-:W4:Y:S04]  /*75fc0*/  LDL.LU R13, [R1+0x234] ;  /* 0x00023400010d7983 */ /* 0x000f280000300800 */
[----:B------:R-:W2:Y:S01]  /*75fd0*/  LDL.LU R4, [R1+0x238] ;  /* 0x0002380001047983 */ /* 0x000ea20000300800 */
[----:B0-----:R-:W-:-:S05]  /*75fe0*/  FMUL R2, R8, R26 ;  /* 0x0000001a08027220 */ /* 0x001fca0000400000 */
[----:B------:R-:W-:Y:S04]  /*75ff0*/  STL [R1+0x2a0], R2 ;  /* 0x0002a00201007387 */ /* 0x000fe80000100800 */
[----:B------:R-:W2:Y:S04]  /*76000*/  LDL.LU R26, [R1+0x23c] ;  /* 0x00023c00011a7983 */ /* 0x000ea80000300800 */
[----:B------:R-:W2:Y:S04]  /*76010*/  LDL.LU R27, [R1+0x240] ;  /* 0x00024000011b7983 */ /* 0x000ea80000300800 */
[----:B------:R0:W-:Y:S04]  /*76020*/  STL [R1+0x2158], R3 ;  /* 0x0021580301007387 */ /* 0x0001e80000100800 */
[----:B0-----:R-:W2:Y:S01]  /*76030*/  LDL.LU R3, [R1+0x28c] ;  /* 0x00028c0001037983 */ /* 0x001ea20000300800 */
[----:B---3--:R-:W-:-:S03]  /*76040*/  FMUL R2, R8, R12 ;  /* 0x0000000c08027220 */ /* 0x008fc60000400000 */
[----:B------:R-:W3:Y:S04]  /*76050*/  LDL.LU R12, [R1+0x244] ;  /* 0x00024400010c7983 */ /* 0x000ee80000300800 */
[----:B------:R0:W-:Y:S02]  /*76060*/  STL [R1+0x215c], R2 ;  /* 0x00215c0201007387 */ /* 0x0001e40000100800 */
[C---:B0-----:R-:W-:Y:S01]  /*76070*/  FMUL R2, R8.reuse, R28 ;  /* 0x0000001c08027220 */ /* 0x041fe20000400000 */
[----:B------:R-:W0:Y:S01]  /*76080*/  MUFU.RCP R9, R9 ;  /* 0x0000000900097308 */ /* 0x000e220000001000 */
[----:B--2---:R-:W-:Y:S02]  /*76090*/  FMUL R3, R8, R3 ;  /* 0x0000000308037220 */ /* 0x004fe40000400000 */
[----:B------:R-:W2:Y:S04]  /*760a0*/  LDL.LU R8, [R1+0x21c] ;  /* 0x00021c0001087983 */ /* 0x000ea80000300800 */
[----:B------:R0:W-:Y:S04]  /*760b0*/  STL [R1+0x294], R3 ;  /* 0x0002940301007387 */ /* 0x0001e80000100800 */
[----:B------:R-:W3:Y:S04]  /*760c0*/  LDL.LU R28, [R1+0x248] ;  /* 0x00024800011c7983 */ /* 0x000ee80000300800 */
[----:B------:R5:W-:Y:S01]  /*760d0*/  STL [R1+0x290], R2 ;  /* 0x0002900201007387 */ /* 0x000be20000100800 */
[----:B0-----:R-:W-:-:S05]  /*760e0*/  FMUL R3, R9, R5 ;  /* 0x0000000509037220 */ /* 0x001fca0000400000 */
[----:B------:R-:W-:Y:S01]  /*760f0*/  STL [R1+0x2160], R3 ;  /* 0x0021600301007387 */ /* 0x000fe20000100800 */
[----:B-----5:R-:W-:-:S03]  /*76100*/  FMUL R2, R9, R29 ;  /* 0x0000001d09027220 */ /* 0x020fc60000400000 */
[----:B------:R-:W5:Y:S04]  /*76110*/  LDL.LU R5, [R1+0x24c] ;  /* 0x00024c0001057983 */ /* 0x000f680000300800 */
[----:B------:R-:W3:Y:S04]  /*76120*/  LDL.LU R29, [R1+0x250] ;  /* 0x00025000011d7983 */ /* 0x000ee80000300800 */
[----:B------:R0:W-:Y:S02]  /*76130*/  STL [R1+0x2164], R2 ;  /* 0x0021640201007387 */ /* 0x0001e40000100800 */
[----:B0-----:R-:W-:-:S02]  /*76140*/  FMUL R2, R9, R20 ;  /* 0x0000001409027220 */ /* 0x001fc40000400000 */
[----:B------:R-:W3:Y:S01]  /*76150*/  LDL.LU R20, [R1+0x1d4] ;  /* 0x0001d40001147983 */ /* 0x000ee20000300800 */
[----:B--2---:R-:W-:-:S05]  /*76160*/  FMUL R3, R9, R8 ;  /* 0x0000000809037220 */ /* 0x004fca0000400000 */
[----:B------:R0:W-:Y:S04]  /*76170*/  STL [R1+0x284], R3 ;  /* 0x0002840301007387 */ /* 0x0001e80000100800 */
[----:B------:R1:W-:Y:S01]  /*76180*/  STL [R1+0x280], R2 ;  /* 0x0002800201007387 */ /* 0x0003e20000100800 */
[C---:B0-----:R-:W-:Y:S02]  /*76190*/  FMUL R3, R9.reuse, R7 ;  /* 0x0000000709037220 */ /* 0x041fe40000400000 */
[----:B-1----:R-:W-:-:S03]  /*761a0*/  FMUL R2, R9, R19 ;  /* 0x0000001309027220 */ /* 0x002fc60000400000 */
[----:B------:R4:W-:Y:S04]  /*761b0*/  STL [R1+0x2168], R3 ;  /* 0x0021680301007387 */ /* 0x0009e80000100800 */
[----:B------:R-:W2:Y:S04]  /*761c0*/  LDL.LU R7, [R1+0x1d8] ;  /* 0x0001d80001077983 */ /* 0x000ea80000300800 */
[----:B------:R-:W2:Y:S04]  /*761d0*/  LDL.LU R19, [R1+0x1dc] ;  /* 0x0001dc0001137983 */ /* 0x000ea80000300800 */
[----:B------:R0:W-:Y:S01]  /*761e0*/  STL [R1+0x216c], R2 ;  /* 0x00216c0201007387 */ /* 0x0001e20000100800 */
[----:B----4-:R-:W-:-:S02]  /*761f0*/  FMUL R3, R9, R13 ;  /* 0x0000000d09037220 */ /* 0x010fc40000400000 */
[----:B0-----:R-:W-:-:S05]  /*76200*/  FMUL R2, R9, R0 ;  /* 0x0000000009027220 */ /* 0x001fca0000400000 */
[----:B------:R0:W-:Y:S04]  /*76210*/  STL [R1+0x274], R2 ;  /* 0x0002740201007387 */ /* 0x0001e80000100800 */
[----:B------:R-:W4:Y:S01]  /*76220*/  LDL.LU R13, [R1+0x1e0] ;  /* 0x0001e000010d7983 */ /* 0x000f220000300800 */
[C---:B------:R-:W-:Y:S02]  /*76230*/  FMUL R0, R9.reuse, R6 ;  /* 0x0000000609007220 */ /* 0x040fe40000400000 */
[----:B0-----:R-:W-:-:S03]  /*76240*/  FMUL R2, R9, R4 ;  /* 0x0000000409027220 */ /* 0x001fc60000400000 */
[----:B------:R0:W-:Y:S04]  /*76250*/  STL [R1+0x270], R0 ;  /* 0x0002700001007387 */ /* 0x0001e80000100800 */
[----:B------:R-:W-:Y:S04]  /*76260*/  STL [R1+0x2170], R3 ;  /* 0x0021700301007387 */ /* 0x000fe80000100800 */
[----:B------:R1:W-:Y:S01]  /*76270*/  STL [R1+0x2174], R2 ;  /* 0x0021740201007387 */ /* 0x0003e20000100800 */
[C---:B0-----:R-:W-:Y:S01]  /*76280*/  FMUL R0, R9.reuse, R27 ;  /* 0x0000001b09007220 */ /* 0x041fe20000400000 */
[----:B------:R-:W0:Y:S02]  /*76290*/  MUFU.RCP R10, R10 ;  /* 0x0000000a000a7308 */ /* 0x000e240000001000 */
[----:B------:R-:W4:Y:S01]  /*762a0*/  LDL.LU R4, [R1+0x1e4] ;  /* 0x0001e40001047983 */ /* 0x000f220000300800 */
[----:B-1----:R-:W-:-:S02]  /*762b0*/  FMUL R2, R9, R26 ;  /* 0x0000001a09027220 */ /* 0x002fc40000400000 */
[----:B---3--:R-:W-:-:S03]  /*762c0*/  FMUL R3, R9, R12 ;  /* 0x0000000c09037220 */ /* 0x008fc60000400000 */
[----:B------:R1:W-:Y:S04]  /*762d0*/  STL [R1+0x264], R2 ;  /* 0x0002640201007387 */ /* 0x0003e80000100800 */
[----:B------:R3:W-:Y:S04]  /*762e0*/  STL [R1+0x260], R0 ;  /* 0x0002600001007387 */ /* 0x0007e80000100800 */
[----:B------:R-:W4:Y:S01]  /*762f0*/  LDL.LU R12, [R1+0x1e8] ;  /* 0x0001e800010c7983 */ /* 0x000f220000300800 */
[----:B-1----:R-:W-:-:S03]  /*76300*/  FMUL R2, R9, R28 ;  /* 0x0000001c09027220 */ /* 0x002fc60000400000 */
[----:B------:R-:W4:Y:S04]  /*76310*/  LDL.LU R26, [R1+0x1f4] ;  /* 0x0001f400011a7983 */ /* 0x000f280000300800 */
[----:B------:R-:W4:Y:S04]  /*76320*/  LDL.LU R27, [R1+0x1f8] ;  /* 0x0001f800011b7983 */ /* 0x000f280000300800 */
[----:B------:R-:W-:Y:S04]  /*76330*/  STL [R1+0x2178], R3 ;  /* 0x0021780301007387 */ /* 0x000fe80000100800 */
[----:B------:R-:W4:Y:S04]  /*76340*/  LDL.LU R6, [R1+0x1fc] ;  /* 0x0001fc0001067983 */ /* 0x000f280000300800 */
[----:B------:R-:W4:Y:S04]  /*76350*/  LDL.LU R28, [R1+0x200] ;  /* 0x00020000011c7983 */ /* 0x000f280000300800 */
[----:B------:R5:W-:Y:S01]  /*76360*/  STL [R1+0x217c], R2 ;  /* 0x00217c0201007387 */ /* 0x000be20000100800 */
[----:B---3--:R-:W-:-:S03]  /*76370*/  FMUL R0, R9, R29 ;  /* 0x0000001d09007220 */ /* 0x008fc60000400000 */
[----:B------:R-:W3:Y:S01]  /*76380*/  LDL.LU R29, [R1+0x208] ;  /* 0x00020800011d7983 */ /* 0x000ee20000300800 */
[----:B-----5:R-:W-:-:S05]  /*76390*/  FMUL R2, R9, R5 ;  /* 0x0000000509027220 */ /* 0x020fca0000400000 */
[----:B------:R0:W-:Y:S04]  /*763a0*/  STL [R1+0x254], R2 ;  /* 0x0002540201007387 */ /* 0x0001e80000100800 */
[----:B------:R-:W5:Y:S04]  /*763b0*/  LDL.LU R5, [R1+0x20c] ;  /* 0x00020c0001057983 */ /* 0x000f680000300800 */
[----:B------:R-:W-:Y:S01]  /*763c0*/  STL [R1+0x24c], R0 ;  /* 0x00024c0001007387 */ /* 0x000fe20000100800 */
[----:B0-----:R-:W-:-:S03]  /*763d0*/  FMUL R2, R10, R20 ;  /* 0x000000140a027220 */ /* 0x001fc60000400000 */
[----:B------:R-:W3:Y:S04]  /*763e0*/  LDL.LU R20, [R1+0x210] ;  /* 0x0002100001147983 */ /* 0x000ee80000300800 */
[----:B------:R0:W-:Y:S04]  /*763f0*/  STL [R1+0x2180], R2 ;  /* 0x0021800201007387 */ /* 0x0001e80000100800 */
[----:B0-----:R-:W3:Y:S04]  /*76400*/  LDL.LU R2, [R1+0x204] ;  /* 0x0002040001027983 */ /* 0x001ee80000300800 */
[----:B------:R-:W3:Y:S01]  /*76410*/  LDL.LU R9, [R1+0x194] ;  /* 0x0001940001097983 */ /* 0x000ee20000300800 */
[----:B--2---:R-:W-:-:S02]  /*76420*/  FMUL R0, R10, R7 ;  /* 0x000000070a007220 */ /* 0x004fc40000400000 */
[----:B------:R-:W-:-:S03]  /*76430*/  FMUL R3, R10, R19 ;  /* 0x000000130a037220 */ /* 0x000fc60000400000 */
[----:B------:R-:W-:Y:S04]  /*76440*/  STL [R1+0x244], R0 ;  /* 0x0002440001007387 */ /* 0x000fe80000100800 */
[----:B------:R-:W2:Y:S04]  /*76450*/  LDL.LU R19, [R1+0x198] ;  /* 0x0001980001137983 */ /* 0x000ea80000300800 */
[----:B------:R0:W-:Y:S04]  /*76460*/  STL [R1+0x2184], R3 ;  /* 0x0021840301007387 */ /* 0x0001e80000100800 */
[----:B0-----:R-:W2:Y:S01]  /*76470*/  LDL.LU R3, [R1+0x1f0] ;  /* 0x0001f00001037983 */ /* 0x001ea20000300800 */
[----:B----4-:R-:W-:-:S03]  /*76480*/  FMUL R0, R10, R13 ;  /* 0x0000000d0a007220 */ /* 0x010fc60000400000 */
[----:B------:R-:W4:Y:S04]  /*76490*/  LDL.LU R8, [R1+0x19c] ;  /* 0x00019c0001087983 */ /* 0x000f280000300800 */
[----:B------:R-:W2:Y:S04]  /*764a0*/  LDL.LU R7, [R1+0x1a0] ;  /* 0x0001a00001077983 */ /* 0x000ea80000300800 */
[----:B------:R-:W2:Y:S04]  /*764b0*/  LDL.LU R13, [R1+0x1a4] ;  /* 0x0001a400010d7983 */ /* 0x000ea80000300800 */
[----:B------:R0:W-:Y:S04]  /*764c0*/  STL [R1+0x2188], R0 ;  /* 0x0021880001007387 */ /* 0x0001e80000100800 */
[----:B0-----:R-:W2:Y:S01]  /*764d0*/  LDL.LU R0, [R1+0x1ec] ;  /* 0x0001ec0001007983 */ /* 0x001ea20000300800 */
[----:B------:R-:W-:-:S05]  /*764e0*/  FMUL R4, R10, R4 ;  /* 0x000000040a047220 */ /* 0x000fca0000400000 */
[----:B------:R0:W-:Y:S01]  /*764f0*/  STL [R1+0x238], R4 ;  /* 0x0002380401007387 */ /* 0x0001e20000100800 */
[----:B------:R-:W-:-:S03]  /*76500*/  FMUL R12, R10, R12 ;  /* 0x0000000c0a0c7220 */ /* 0x000fc60000400000 */
[----:B0-----:R-:W3:Y:S04]  /*76510*/  LDL.LU R4, [R1+0x1a8] ;  /* 0x0001a80001047983 */ /* 0x001ee80000300800 */
[----:B------:R0:W-:Y:S04]  /*76520*/  STL [R1+0x234], R12 ;  /* 0x0002340c01007387 */ /* 0x0001e80000100800 */
[----:B0-----:R-:W3:Y:S01]  /*76530*/  LDL.LU R12, [R1+0x2248] ;  /* 0x00224800010c7983 */ /* 0x001ee20000300800 */
[----:B------:R-:W0:Y:S01]  /*76540*/  MUFU.RCP R11, R11 ;  /* 0x0000000b000b7308 */ /* 0x000e220000001000 */
[----:B--2---:R-:W-:-:S05]  /*76550*/  FMUL R0, R10, R0 ;  /* 0x000000000a007220 */ /* 0x004fca0000400000 */
[----:B------:R1:W-:Y:S02]  /*76560*/  STL [R1+0x230], R0 ;  /* 0x0002300001007387 */ /* 0x0003e40000100800 */
[C---:B-1----:R-:W-:Y:S02]  /*76570*/  FMUL R0, R10.reuse, R3 ;  /* 0x000000030a007220 */ /* 0x042fe40000400000 */
[C---:B------:R-:W-:Y:S02]  /*76580*/  FMUL R3, R10.reuse, R26 ;  /* 0x0000001a0a037220 */ /* 0x040fe40000400000 */
[----:B------:R-:W2:Y:S04]  /*76590*/  LDL.LU R26, [R1+0x1ac] ;  /* 0x0001ac00011a7983 */ /* 0x000ea80000300800 */
[----:B------:R1:W-:Y:S04]  /*765a0*/  STL [R1+0x22c], R0 ;  /* 0x00022c0001007387 */ /* 0x0003e80000100800 */
[----:B------:R0:W-:Y:S01]  /*765b0*/  STL [R1+0x228], R3 ;  /* 0x0002280301007387 */ /* 0x0001e20000100800 */
[----:B-1----:R-:W-:-:S03]  /*765c0*/  FMUL R0, R10, R27 ;  /* 0x0000001b0a007220 */ /* 0x002fc60000400000 */
[----:B------:R-:W2:Y:S01]  /*765d0*/  LDL.LU R27, [R1+0x1b0] ;  /* 0x0001b000011b7983 */ /* 0x000ea20000300800 */
[----:B0-----:R-:W-:-:S03]  /*765e0*/  FMUL R3, R10, R6 ;  /* 0x000000060a037220 */ /* 0x001fc60000400000 */
[----:B------:R0:W-:Y:S04]  /*765f0*/  STL [R1+0x224], R0 ;  /* 0x0002240001007387 */ /* 0x0001e80000100800 */
[----:B------:R-:W2:Y:S04]  /*76600*/  LDL.LU R6, [R1+0x1b4] ;  /* 0x0001b40001067983 */ /* 0x000ea80000300800 */
[----:B------:R3:W-:Y:S01]  /*76610*/  STL [R1+0x220], R3 ;  /* 0x0002200301007387 */ /* 0x0007e20000100800 */
[----:B0-----:R-:W-:-:S03]  /*76620*/  FMUL R0, R10, R28 ;  /* 0x0000001c0a007220 */ /* 0x001fc60000400000 */
[----:B------:R-:W2:Y:S04]  /*76630*/  LDL.LU R28, [R1+0x1b8] ;  /* 0x0001b800011c7983 */ /* 0x000ea80000300800 */
[----:B------:R0:W-:Y:S01]  /*76640*/  STL [R1+0x21c], R0 ;  /* 0x00021c0001007387 */ /* 0x0001e20000100800 */
[C---:B---3--:R-:W-:Y:S02]  /*76650*/  FMUL R3, R10.reuse, R2 ;  /* 0x000000020a037220 */ /* 0x048fe40000400000 */
[----:B-----5:R-:W-:-:S03]  /*76660*/  FMUL R2, R10, R5 ;  /* 0x000000050a027220 */ /* 0x020fc60000400000 */
[----:B------:R-:W-:Y:S01]  /*76670*/  STL [R1+0x218c], R3 ;  /* 0x00218c0301007387 */ /* 0x000fe20000100800 */
[----:B0-----:R-:W-:-:S03]  /*76680*/  FMUL R0, R10, R29 ;  /* 0x0000001d0a007220 */ /* 0x001fc60000400000 */
[----:B------:R-:W3:Y:S04]  /*76690*/  LDL.LU R29, [R1+0x1bc] ;  /* 0x0001bc00011d7983 */ /* 0x000ee80000300800 */
[----:B------:R0:W-:Y:S04]  /*766a0*/  STL [R1+0x214], R0 ;  /* 0x0002140001007387 */ /* 0x0001e80000100800 */
[----:B------:R-:W-:Y:S04]  /*766b0*/  STL [R1+0x2190], R2 ;  /* 0x0021900201007387 */ /* 0x000fe80000100800 */
[----:B------:R-:W5:Y:S01]  /*766c0*/  LDL.LU R5, [R1+0x1c0] ;  /* 0x0001c00001057983 */ /* 0x000f620000300800 */
[----:B0-----:R-:W-:-:S03]  /*766d0*/  FMUL R0, R10, R20 ;  /* 0x000000140a007220 */ /* 0x001fc60000400000 */
[----:B------:R-:W5:Y:S04]  /*766e0*/  LDL.LU R20, [R1+0x1c4] ;  /* 0x0001c40001147983 */ /* 0x000f680000300800 */
[----:B------:R0:W-:Y:S02]  /*766f0*/  STL [R1+0x208], R0 ;  /* 0x0002080001007387 */ /* 0x0001e40000100800 */
[C---:B0-----:R-:W-:Y:S02]  /*76700*/  FMUL R0, R11.reuse, R19 ;  /* 0x000000130b007220 */ /* 0x041fe40000400000 */
[----:B------:R-:W5:Y:S01]  /*76710*/  LDL.LU R19, [R1+0x1c8] ;  /* 0x0001c80001137983 */ /* 0x000f620000300800 */
[C---:B------:R-:W-:Y:S02]  /*76720*/  FMUL R2, R11.reuse, R9 ;  /* 0x000000090b027220 */ /* 0x040fe40000400000 */
[----:B----4-:R-:W-:-:S03]  /*76730*/  FMUL R3, R11, R8 ;  /* 0x000000080b037220 */ /* 0x010fc60000400000 */
[----:B------:R0:W-:Y:S04]  /*76740*/  STL [R1+0x204], R2 ;  /* 0x0002040201007387 */ /* 0x0001e80000100800 */
[----:B------:R1:W-:Y:S04]  /*76750*/  STL [R1+0x2194], R0 ;  /* 0x0021940001007387 */ /* 0x0003e80000100800 */
[----:B------:R4:W-:Y:S01]  /*76760*/  STL [R1+0x1fc], R3 ;  /* 0x0001fc0301007387 */ /* 0x0009e20000100800 */
[----:B0-----:R-:W-:-:S03]  /*76770*/  FMUL R2, R11, R13 ;  /* 0x0000000d0b027220 */ /* 0x001fc60000400000 */
[----:B------:R-:W5:Y:S01]  /*76780*/  LDL.LU R13, [R1+0x1cc] ;  /* 0x0001cc00010d7983 */ /* 0x000f620000300800 */
[----:B-1----:R-:W-:-:S05]  /*76790*/  FMUL R0, R11, R7 ;  /* 0x000000070b007220 */ /* 0x002fca0000400000 */
[----:B------:R0:W-:Y:S04]  /*767a0*/  STL [R1+0x1f8], R0 ;  /* 0x0001f80001007387 */ /* 0x0001e80000100800 */
[----:B------:R1:W-:Y:S04]  /*767b0*/  STL [R1+0x2198], R2 ;  /* 0x0021980201007387 */ /* 0x0003e80000100800 */
[----:B----4-:R-:W4:Y:S01]  /*767c0*/  LDL.LU R3, [R1+0x100] ;  /* 0x0001000001037983 */ /* 0x010f220000300800 */
[----:B0-----:R-:W-:-:S03]  /*767d0*/  FMUL R0, R11, R4 ;  /* 0x000000040b007220 */ /* 0x001fc60000400000 */
[----:B-1----:R-:W4:Y:S04]  /*767e0*/  LDL.LU R2, [R1+0xfc] ;  /* 0x0000fc0001027983 */ /* 0x002f280000300800 */
[----:B------:R-:W4:Y:S04]  /*767f0*/  LDL.LU R4, [R1+0xf8] ;  /* 0x0000f80001047983 */ /* 0x000f280000300800 */
[----:B------:R2:W-:Y:S02]  /*76800*/  STL [R1+0x219c], R0 ;  /* 0x00219c0001007387 */ /* 0x0005e40000100800 */
[----:B--2---:R-:W-:-:S02]  /*76810*/  FMUL R0, R11, R26 ;  /* 0x0000001a0b007220 */ /* 0x004fc40000400000 */
[----:B------:R-:W2:Y:S04]  /*76820*/  LDL.LU R26, [R1+0xf4] ;  /* 0x0000f400011a7983 */ /* 0x000ea80000300800 */
[----:B------:R0:W-:Y:S01]  /*76830*/  STL [R1+0x1ec], R0 ;  /* 0x0001ec0001007387 */ /* 0x0001e20000100800 */
[----:B------:R-:W-:-:S03]  /*76840*/  FMUL R7, R11, R27 ;  /* 0x0000001b0b077220 */ /* 0x000fc60000400000 */
[----:B------:R-:W2:Y:S01]  /*76850*/  LDL.LU R27, [R1+0x164] ;  /* 0x00016400011b7983 */ /* 0x000ea20000300800 */
[----:B0-----:R-:W-:-:S03]  /*76860*/  FMUL R0, R11, R6 ;  /* 0x000000060b007220 */ /* 0x001fc60000400000 */
[----:B------:R-:W-:Y:S04]  /*76870*/  STL [R1+0x1e8], R7 ;  /* 0x0001e80701007387 */ /* 0x000fe80000100800 */
[----:B------:R0:W-:Y:S04]  /*76880*/  STL [R1+0x21a0], R0 ;  /* 0x0021a00001007387 */ /* 0x0001e80000100800 */
[----:B------:R-:W2:Y:S01]  /*76890*/  LDL.LU R10, [R1+0x168] ;  /* 0x00016800010a7983 */ /* 0x000ea20000300800 */
[----:B0-----:R-:W-:-:S03]  /*768a0*/  FMUL R0, R11, R28 ;  /* 0x0000001c0b007220 */ /* 0x001fc60000400000 */
[----:B------:R-:W2:Y:S04]  /*768b0*/  LDL.LU R28, [R1+0x16c] ;  /* 0x00016c00011c7983 */ /* 0x000ea80000300800 */
[----:B------:R3:W-:Y:S04]  /*768c0*/  STL [R1+0x21a8], R0 ;  /* 0x0021a80001007387 */ /* 0x0007e80000100800 */
[----:B------:R-:W2:Y:S04]  /*768d0*/  LDL.LU R9, [R1+0x170] ;  /* 0x0001700001097983 */ /* 0x000ea80000300800 */
[----:B------:R-:W2:Y:S01]  /*768e0*/  LDL.LU R8, [R1+0x174] ;  /* 0x0001740001087983 */ /* 0x000ea20000300800 */
[----:B---3--:R-:W-:-:S02]  /*768f0*/  FMUL R0, R11, R29 ;  /* 0x0000001d0b007220 */ /* 0x008fc40000400000 */
[----:B-----5:R-:W-:-:S03]  /*76900*/  FMUL R5, R11, R5 ;  /* 0x000000050b057220 */ /* 0x020fc60000400000 */
[----:B------:R0:W-:Y:S04]  /*76910*/  STL [R1+0x1dc], R0 ;  /* 0x0001dc0001007387 */ /* 0x0001e80000100800 */
[----:B------:R-:W3:Y:S04]  /*76920*/  LDL.LU R29, [R1+0x178] ;  /* 0x00017800011d7983 */ /* 0x000ee80000300800 */
[----:B------:R-:W5:Y:S01]  /*76930*/  LDL.LU R7, [R1+0x17c] ;  /* 0x00017c0001077983 */ /* 0x000f620000300800 */
[----:B0-----:R-:W-:-:S03]  /*76940*/  FMUL R0, R11, R20 ;  /* 0x000000140b007220 */ /* 0x001fc60000400000 */
[----:B------:R-:W-:Y:S04]  /*76950*/  STL [R1+0x1d8], R5 ;  /* 0x0001d80501007387 */ /* 0x000fe80000100800 */
[----:B------:R-:W2:Y:S04]  /*76960*/  LDL.LU R20, [R1+0x180] ;  /* 0x0001800001147983 */ /* 0x000ea80000300800 */
[----:B------:R0:W-:Y:S04]  /*76970*/  STL [R1+0x21ac], R0 ;  /* 0x0021ac0001007387 */ /* 0x0001e80000100800 */
[----:B------:R-:W2:Y:S01]  /*76980*/  LDL.LU R6, [R1+0x184] ;  /* 0x0001840001067983 */ /* 0x000ea20000300800 */
[----:B0-----:R-:W-:-:S03]  /*76990*/  FMUL R0, R11, R19 ;  /* 0x000000130b007220 */ /* 0x001fc60000400000 */
[----:B------:R-:W2:Y:S04]  /*769a0*/  LDL.LU R19, [R1+0x188] ;  /* 0x0001880001137983 */ /* 0x000ea80000300800 */
[----:B------:R-:W2:Y:S04]  /*769b0*/  LDL.LU R5, [R1+0x18c] ;  /* 0x00018c0001057983 */ /* 0x000ea80000300800 */
[----:B------:R0:W-:Y:S04]  /*769c0*/  STL [R1+0x21b4], R0 ;  /* 0x0021b40001007387 */ /* 0x0001e80000100800 */
[----:B0-----:R-:W2:Y:S01]  /*769d0*/  LDL.LU R0, [R1+0x1d0] ;  /* 0x0001d00001007983 */ /* 0x001ea20000300800 */
[----:B------:R-:W4:Y:S01]  /*769e0*/  MUFU.RCP R12, R12 ;  /* 0x0000000c000c7308 */ /* 0x000f220000001000 */
[----:B------:R-:W-:-:S05]  /*769f0*/  FMUL R13, R11, R13 ;  /* 0x0000000d0b0d7220 */ /* 0x000fca0000400000 */
[----:B------:R0:W-:Y:S04]  /*76a00*/  STL [R1+0x1c4], R13 ;  /* 0x0001c40d01007387 */ /* 0x0001e80000100800 */
[----:B0-----:R-:W3:Y:S01]  /*76a10*/  LDL.LU R13, [R1+0x2244] ;  /* 0x00224400010d7983 */ /* 0x001ee20000300800 */
[----:B----4-:R-:W-:Y:S02]  /*76a20*/  FMUL R3, R12, R3 ;  /* 0x000000030c037220 */ /* 0x010fe40000400000 */
[----:B--2---:R-:W-:-:S05]  /*76a30*/  FMUL R0, R11, R0 ;  /* 0x000000000b007220 */ /* 0x004fca0000400000 */
[----:B------:R0:W-:Y:S04]  /*76a40*/  STL [R1+0x1c0], R0 ;  /* 0x0001c00001007387 */ /* 0x0001e80000100800 */
[----:B------:R-:W-:Y:S01]  /*76a50*/  STL [R1+0x21a4], R3 ;  /* 0x0021a40301007387 */ /* 0x000fe20000100800 */
[C---:B0-----:R-:W-:Y:S02]  /*76a60*/  FMUL R0, R12.reuse, R2 ;  /* 0x000000020c007220 */ /* 0x041fe40000400000 */
[C---:B------:R-:W-:Y:S02]  /*76a70*/  FMUL R2, R12.reuse, R4 ;  /* 0x000000040c027220 */ /* 0x040fe40000400000 */
[----:B------:R-:W2:Y:S04]  /*76a80*/  LDL.LU R4, [R1+0x190] ;  /* 0x0001900001047983 */ /* 0x000ea80000300800 */
[----:B------:R0:W-:Y:S04]  /*76a90*/  STL [R1+0x1b4], R0 ;  /* 0x0001b40001007387 */ /* 0x0001e80000100800 */
[----:B------:R1:W-:Y:S01]  /*76aa0*/  STL [R1+0x1cc], R2 ;  /* 0x0001cc0201007387 */ /* 0x0003e20000100800 */
[----:B0-----:R-:W-:-:S02]  /*76ab0*/  FMUL R0, R12, R26 ;  /* 0x0000001a0c007220 */ /* 0x001fc40000400000 */
[----:B-1----:R-:W-:-:S03]  /*76ac0*/  FMUL R2, R12, R27 ;  /* 0x0000001b0c027220 */ /* 0x002fc60000400000 */
[----:B------:R0:W-:Y:S04]  /*76ad0*/  STL [R1+0x21b8], R0 ;  /* 0x0021b80001007387 */ /* 0x0001e80000100800 */
[----:B------:R-:W4:Y:S04]  /*76ae0*/  LDL.LU R26, [R1+0xf0] ;  /* 0x0000f000011a7983 */ /* 0x000f280000300800 */
[----:B------:R-:W4:Y:S01]  /*76af0*/  LDL.LU R27, [R1+0xec] ;  /* 0x0000ec00011b7983 */ /* 0x000f220000300800 */
[----:B0-----:R-:W-:-:S03]  /*76b00*/  FMUL R0, R12, R10 ;  /* 0x0000000a0c007220 */ /* 0x001fc60000400000 */
[----:B------:R-:W-:Y:S04]  /*76b10*/  STL [R1+0x21b0], R2 ;  /* 0x0021b00201007387 */ /* 0x000fe80000100800 */
[----:B------:R0:W-:Y:S02]  /*76b20*/  STL [R1+0x21bc], R0 ;  /* 0x0021bc0001007387 */ /* 0x0001e40000100800 */
[C---:B0-----:R-:W-:Y:S02]  /*76b30*/  FMUL R0, R12.reuse, R28 ;  /* 0x0000001c0c007220 */ /* 0x041fe40000400000 */
[----:B------:R-:W4:Y:S01]  /*76b40*/  LDL.LU R28, [R1+0xe0] ;  /* 0x0000e000011c7983 */ /* 0x000f220000300800 */
[C---:B------:R-:W-:Y:S02]  /*76b50*/  FMUL R3, R12.reuse, R9 ;  /* 0x000000090c037220 */ /* 0x040fe40000400000 */
[C---:B------:R-:W-:Y:S01]  /*76b60*/  FMUL R2, R12.reuse, R8 ;  /* 0x000000080c027220 */ /* 0x040fe20000400000 */
[----:B------:R3:W-:Y:S04]  /*76b70*/  STL [R1+0x1b8], R0 ;  /* 0x0001b80001007387 */ /* 0x0007e80000100800 */
[----:B------:R5:W-:Y:S01]  /*76b80*/  STL [R1+0x1a0], R3 ;  /* 0x0001a00301007387 */ /* 0x000be20000100800 */
[----:B---3--:R-:W-:-:S03]  /*76b90*/  FMUL R0, R12, R29 ;  /* 0x0000001d0c007220 */ /* 0x008fc60000400000 */
[----:B------:R-:W3:Y:S01]  /*76ba0*/  LDL.LU R29, [R1+0xdc] ;  /* 0x0000dc00011d7983 */ /* 0x000ee20000300800 */
[----:B-----5:R-:W-:-:S03]  /*76bb0*/  FMUL R3, R12, R7 ;  /* 0x000000070c037220 */ /* 0x020fc60000400000 */
[----:B------:R-:W-:Y:S04]  /*76bc0*/  STL [R1+0x1ac], R2 ;  /* 0x0001ac0201007387 */ /* 0x000fe80000100800 */
[----:B------:R0:W-:Y:S01]  /*76bd0*/  STL [R1+0x21c8], R0 ;  /* 0x0021c80001007387 */ /* 0x0001e20000100800 */
[----:B------:R-:W4:Y:S03]  /*76be0*/  MUFU.RCP R13, R13 ;  /* 0x0000000d000d7308 */ /* 0x000f260000001000 */
[----:B------:R-:W-:Y:S01]  /*76bf0*/  STL [R1+0x21c0], R3 ;  /* 0x0021c00301007387 */ /* 0x000fe20000100800 */
[----:B0-----:R-:W-:-:S03]  /*76c00*/  FMUL R0, R12, R20 ;  /* 0x000000140c007220 */ /* 0x001fc60000400000 */
[----:B------:R-:W5:Y:S01]  /*76c10*/  LDL.LU R20, [R1+0xd0] ;  /* 0x0000d00001147983 */ /* 0x000f620000300800 */
[----:B------:R-:W-:-:S03]  /*76c20*/  FMUL R2, R12, R6 ;  /* 0x000000060c027220 */ /* 0x000fc60000400000 */
[----:B------:R0:W-:Y:S02]  /*76c30*/  STL [R1+0x194], R0 ;  /* 0x0001940001007387 */ /* 0x0001e40000100800 */
[C---:B0-----:R-:W-:Y:S02]  /*76c40*/  FMUL R0, R12.reuse, R19 ;  /* 0x000000130c007220 */ /* 0x041fe40000400000 */
[----:B------:R-:W5:Y:S04]  /*76c50*/  LDL.LU R19, [R1+0xac] ;  /* 0x0000ac0001137983 */ /* 0x000f680000300800 */
[----:B------:R0:W-:Y:S04]  /*76c60*/  STL [R1+0x198], R2 ;  /* 0x0001980201007387 */ /* 0x0001e80000100800 */
[----:B------:R-:W-:Y:S04]  /*76c70*/  STL [R1+0x188], R0 ;  /* 0x0001880001007387 */ /* 0x000fe80000100800 */
[----:B------:R-:W5:Y:S01]  /*76c80*/  LDL.LU R11, [R1+0xa0] ;  /* 0x0000a000010b7983 */ /* 0x000f620000300800 */
[----:B0-----:R-:W-:-:S03]  /*76c90*/  FMUL R2, R12, R5 ;  /* 0x000000050c027220 */ /* 0x001fc60000400000 */
[----:B------:R-:W5:Y:S04]  /*76ca0*/  LDL.LU R10, [R1+0x9c] ;  /* 0x00009c00010a7983 */ /* 0x000f680000300800 */
[----:B------:R-:W5:Y:S04]  /*76cb0*/  LDL.LU R9, [R1+0x90] ;  /* 0x0000900001097983 */ /* 0x000f680000300800 */
[----:B------:R-:W5:Y:S04]  /*76cc0*/  LDL.LU R8, [R1+0x8c] ;  /* 0x00008c0001087983 */ /* 0x000f680000300800 */
[----:B------:R-:W5:Y:S04]  /*76cd0*/  LDL.LU R7, [R1+0x80] ;  /* 0x0000800001077983 */ /* 0x000f680000300800 */
[----:B------:R-:W5:Y:S04]  /*76ce0*/  LDL.LU R6, [R1+0x7c] ;  /* 0x00007c0001067983 */ /* 0x000f680000300800 */
[----:B------:R-:W-:Y:S01]  /*76cf0*/  STL [R1+0x21c4], R2 ;  /* 0x0021c40201007387 */ /* 0x000fe20000100800 */
[----:B--2---:R-:W-:-:S03]  /*76d00*/  FMUL R3, R12, R4 ;  /* 0x000000040c037220 */ /* 0x004fc60000400000 */
[----:B------:R-:W2:Y:S04]  /*76d10*/  LDL.LU R12, [R1+0xb0] ;  /* 0x0000b000010c7983 */ /* 0x000ea80000300800 */
[----:B------:R0:W-:Y:S04]  /*76d20*/  STL [R1+0x21cc], R3 ;  /* 0x0021cc0301007387 */ /* 0x0001e80000100800 */
[----:B0-----:R-:W2:Y:S04]  /*76d30*/  LDL.LU R3, [R1+0xbc] ;  /* 0x0000bc0001037983 */ /* 0x001ea80000300800 */
[----:B------:R-:W2:Y:S01]  /*76d40*/  LDL.LU R5, [R1+0xe8] ;  /* 0x0000e80001057983 */ /* 0x000ea20000300800 */
[----:B----4-:R-:W-:-:S02]  /*76d50*/  FMUL R2, R13, R26 ;  /* 0x0000001a0d027220 */ /* 0x010fc40000400000 */
[----:B------:R-:W-:-:S03]  /*76d60*/  FMUL R0, R13, R27 ;  /* 0x0000001b0d007220 */ /* 0x000fc60000400000 */
[----:B------:R-:W-:Y:S04]  /*76d70*/  STL [R1+0x180], R2 ;  /* 0x0001800201007387 */ /* 0x000fe80000100800 */
[----:B------:R0:W-:Y:S04]  /*76d80*/  STL [R1+0x21d4], R0 ;  /* 0x0021d40001007387 */ /* 0x0001e80000100800 */
[----:B0-----:R-:W4:Y:S04]  /*76d90*/  LDL.LU R0, [R1+0xc0] ;  /* 0x0000c00001007983 */ /* 0x001f280000300800 */
[----:B------:R-:W2:Y:S01]  /*76da0*/  LDL.LU R4, [R1+0xe4] ;  /* 0x0000e40001047983 */ /* 0x000ea20000300800 */
[----:B------:R-:W-:-:S05]  /*76db0*/  FMUL R2, R13, R28 ;  /* 0x0000001c0d027220 */ /* 0x000fca0000400000 */
[----:B------:R0:W-:Y:S04]  /*76dc0*/  STL [R1+0x21d0], R2 ;  /* 0x0021d00201007387 */ /* 0x0001e80000100800 */
[----:B0-----:R-:W2:Y:S01]  /*76dd0*/  LDL.LU R2, [R1+0xcc] ;  /* 0x0000cc0001027983 */ /* 0x001ea20000300800 */
[----:B---3--:R-:W-:-:S03]  /*76de0*/  FMUL R28, R13, R29 ;  /* 0x0000001d0d1c7220 */ /* 0x008fc60000400000 */
[----:B------:R-:W3:Y:S04]  /*76df0*/  LDL.LU R26, [R1+0xd8] ;  /* 0x0000d800011a7983 */ /* 0x000ee80000300800 */
[----:B------:R-:W3:Y:S04]  /*76e00*/  LDL.LU R27, [R1+0xd4] ;  /* 0x0000d400011b7983 */ /* 0x000ee80000300800 */
[----:B------:R0:W-:Y:S04]  /*76e10*/  STL [R1+0x174], R28 ;  /* 0x0001741c01007387 */ /* 0x0001e80000100800 */
[----:B0-----:R-:W3:Y:S04]  /*76e20*/  LDL.LU R28, [R1+0xc8] ;  /* 0x0000c800011c7983 */ /* 0x001ee80000300800 */
[----:B------:R-:W3:Y:S01]  /*76e30*/  LDL.LU R29, [R1+0xc4] ;  /* 0x0000c400011d7983 */ /* 0x000ee20000300800 */
[----:B-----5:R-:W-:-:S05]  /*76e40*/  FMUL R20, R13, R20 ;  /* 0x000000140d147220 */ /* 0x020fca0000400000 */
[----:B------:R0:W-:Y:S04]  /*76e50*/  STL [R1+0x170], R20 ;  /* 0x0001701401007387 */ /* 0x0001e80000100800 */
[----:B0-----:R-:W5:Y:S01]  /*76e60*/  LDL.LU R20, [R1+0xb8] ;  /* 0x0000b80001147983 */ /* 0x001f620000300800 */
[C---:B----4-:R-:W-:Y:S02]  /*76e70*/  FMUL R0, R13.reuse, R0 ;  /* 0x000000000d007220 */ /* 0x050fe40000400000 */
[----:B--2---:R-:W-:-:S05]  /*76e80*/  FMUL R2, R13, R2 ;  /* 0x000000020d027220 */ /* 0x004fca0000400000 */
[----:B------:R0:W-:Y:S02]  /*76e90*/  STL [R1+0x16c], R2 ;  /* 0x00016c0201007387 */ /* 0x0001e40000100800 */
[----:B0-----:R-:W-:-:S05]  /*76ea0*/  FMUL R2, R13, R3 ;  /* 0x000000030d027220 */ /* 0x001fca0000400000 */
[----:B------:R0:W-:Y:S04]  /*76eb0*/  STL [R1+0x21dc], R2 ;  /* 0x0021dc0201007387 */ /* 0x0001e80000100800 */
[----:B------:R1:W-:Y:S01]  /*76ec0*/  STL [R1+0x168], R0 ;  /* 0x0001680001007387 */ /* 0x0003e20000100800 */
[----:B0-----:R-:W-:-:S03]  /*76ed0*/  FMUL R2, R13, R19 ;  /* 0x000000130d027220 */ /* 0x001fc60000400000 */
[----:B------:R-:W2:Y:S01]  /*76ee0*/  LDL.LU R19, [R1+0xb4] ;  /* 0x0000b40001137983 */ /* 0x000ea20000300800 */
[----:B-1----:R-:W-:-:S05]  /*76ef0*/  FMUL R0, R13, R12 ;  /* 0x0000000c0d007220 */ /* 0x002fca0000400000 */
[----:B------:R0:W-:Y:S01]  /*76f00*/  STL [R1+0x100], R0 ;  /* 0x0001000001007387 */ /* 0x0001e20000100800 */
[----:B------:R-:W-:-:S03]  /*76f10*/  FMUL R3, R13, R9 ;  /* 0x000000090d037220 */ /* 0x000fc60000400000 */
[----:B------:R1:W-:Y:S01]  /*76f20*/  STL [R1+0xfc], R2 ;  /* 0x0000fc0201007387 */ /* 0x0003e20000100800 */
[C---:B0-----:R-:W-:Y:S02]  /*76f30*/  FMUL R0, R13.reuse, R11 ;  /* 0x0000000b0d007220 */ /* 0x041fe40000400000 */
[----:B-1----:R-:W-:-:S03]  /*76f40*/  FMUL R2, R13, R10 ;  /* 0x0000000a0d027220 */ /* 0x002fc60000400000 */
[----:B------:R0:W-:Y:S01]  /*76f50*/  STL [R1+0xf8], R0 ;  /* 0x0000f80001007387 */ /* 0x0001e20000100800 */
[----:B------:R-:W1:Y:S03]  /*76f60*/  MUFU.RCP R14, R14 ;  /* 0x0000000e000e7308 */ /* 0x000e660000001000 */
[----:B------:R4:W-:Y:S01]  /*76f70*/  STL [R1+0xf0], R2 ;  /* 0x0000f00201007387 */ /* 0x0009e20000100800 */
[----:B0-----:R-:W-:-:S03]  /*76f80*/  FMUL R0, R13, R8 ;  /* 0x000000080d007220 */ /* 0x001fc60000400000 */
[----:B----4-:R-:W4:Y:S04]  /*76f90*/  LDL.LU R2, [R1+0xa8] ;  /* 0x0000a80001027983 */ /* 0x010f280000300800 */
[----:B------:R0:W-:Y:S04]  /*76fa0*/  STL [R1+0xec], R3 ;  /* 0x0000ec0301007387 */ /* 0x0001e80000100800 */
[----:B------:R1:W-:Y:S01]  /*76fb0*/  STL [R1+0xe0], R0 ;  /* 0x0000e00001007387 */ /* 0x0003e20000100800 */
[C---:B0-----:R-:W-:Y:S02]  /*76fc0*/  FMUL R3, R13.reuse, R7 ;  /* 0x000000070d037220 */ /* 0x041fe40000400000 */
[----:B-1----:R-:W-:-:S02]  /*76fd0*/  FMUL R0, R13, R6 ;  /* 0x000000060d007220 */ /* 0x002fc40000400000 */
[----:B------:R-:W4:Y:S04]  /*76fe0*/  LDL.LU R13, [R1+0xa4] ;  /* 0x0000a400010d7983 */ /* 0x000f280000300800 */
[----:B------:R0:W-:Y:S04]  /*76ff0*/  STL [R1+0xdc], R3 ;  /* 0x0000dc0301007387 */ /* 0x0001e80000100800 */
[----:B------:R-:W4:Y:S04]  /*77000*/  LDL.LU R12, [R1+0x98] ;  /* 0x00009800010c7983 */ /* 0x000f280000300800 */
[----:B------:R1:W-:Y:S04]  /*77010*/  STL [R1+0xd0], R0 ;  /* 0x0000d00001007387 */ /* 0x0003e80000100800 */
[----:B------:R-:W4:Y:S04]  /*77020*/  LDL.LU R9, [R1+0x94] ;  /* 0x0000940001097983 */ /* 0x000f280000300800 */
[----:B------:R-:W4:Y:S01]  /*77030*/  LDL.LU R8, [R1+0x88] ;  /* 0x0000880001087983 */ /* 0x000f220000300800 */
[----:B0-----:R-:W-:-:S03]  /*77040*/  FMUL R3, R14, R5 ;  /* 0x000000050e037220 */ /* 0x001fc60000400000 */
[----:B------:R-:W4:Y:S04]  /*77050*/  LDL.LU R7, [R1+0x84] ;  /* 0x0000840001077983 */ /* 0x000f280000300800 */
[----:B------:R-:W4:Y:S04]  /*77060*/  LDL.LU R6, [R1+0x78] ;  /* 0x0000780001067983 */ /* 0x000f280000300800 */
[----:B------:R0:W-:Y:S01]  /*77070*/  STL [R1+0x21d8], R3 ;  /* 0x0021d80301007387 */ /* 0x0001e20000100800 */
[----:B-1----:R-:W-:-:S03]  /*77080*/  FMUL R0, R14, R4 ;  /* 0x000000040e007220 */ /* 0x002fc60000400000 */
[----:B------:R-:W4:Y:S01]  /*77090*/  LDL.LU R5, [R1+0x74] ;  /* 0x0000740001057983 */ /* 0x000f220000300800 */
[C---:B---3--:R-:W-:Y:S02]  /*770a0*/  FMUL R4, R14.reuse, R27 ;  /* 0x0000001b0e047220 */ /* 0x048fe40000400000 */
[C---:B0-----:R-:W-:Y:S01]  /*770b0*/  FMUL R3, R14.reuse, R26 ;  /* 0x0000001a0e037220 */ /* 0x041fe20000400000 */
[----:B------:R0:W-:Y:S04]  /*770c0*/  STL [R1+0xe8], R0 ;  /* 0x0000e80001007387 */ /* 0x0001e80000100800 */
[----:B------:R1:W-:Y:S04]  /*770d0*/  STL [R1+0xe4], R3 ;  /* 0x0000e40301007387 */ /* 0x0003e80000100800 */
[----:B------:R3:W-:Y:S01]  /*770e0*/  STL [R1+0xd8], R4 ;  /* 0x0000d80401007387 */ /* 0x0007e20000100800 */
[----:B0-----:R-:W-:-:S02]  /*770f0*/  FMUL R0, R14, R28 ;  /* 0x0000001c0e007220 */ /* 0x001fc40000400000 */
[C---:B-1----:R-:W-:Y:S01]  /*77100*/  FMUL R3, R14.reuse, R29 ;  /* 0x0000001d0e037220 */ /* 0x042fe20000400000 */
[----:B---3--:R-:W3:Y:S04]  /*77110*/  LDL.LU R4, [R1+0x70] ;  /* 0x0000700001047983 */ /* 0x008ee80000300800 */
[----:B------:R5:W-:Y:S04]  /*77120*/  STL [R1+0xd4], R0 ;  /* 0x0000d40001007387 */ /* 0x000be80000100800 */
[----:B------:R2:W-:Y:S04]  /*77130*/  STL [R1+0xcc], R3 ;  /* 0x0000cc0301007387 */ /* 0x0005e80000100800 */
[----:B------:R-:W3:Y:S04]  /*77140*/  LDL.LU R11, [R1+0x6c] ;  /* 0x00006c00010b7983 */ /* 0x000ee80000300800 */
[----:B------:R-:W3:Y:S01]  /*77150*/  LDL.LU R10, [R1+0x68] ;  /* 0x00006800010a7983 */ /* 0x000ee20000300800 */
[----:B-----5:R-:W-:-:S03]  /*77160*/  FMUL R0, R14, R20 ;  /* 0x000000140e007220 */ /* 0x020fc60000400000 */
[----:B------:R-:W5:Y:S04]  /*77170*/  LDL.LU R26, [R1+0x64] ;  /* 0x00006400011a7983 */ /* 0x000f680000300800 */
[----:B------:R-:W5:Y:S04]  /*77180*/  LDL.LU R27, [R1+0x5c] ;  /* 0x00005c00011b7983 */ /* 0x000f680000300800 */
[----:B------:R-:W5:Y:S04]  /*77190*/  LDL.LU R28, [R1+0x58] ;  /* 0x00005800011c7983 */ /* 0x000f680000300800 */
[----:B------:R0:W-:Y:S04]  /*771a0*/  STL [R1+0x21e0], R0 ;  /* 0x0021e00001007387 */ /* 0x0001e80000100800 */
[----:B------:R-:W5:Y:S04]  /*771b0*/  LDL.LU R29, [R1+0x4c] ;  /* 0x00004c00011d7983 */ /* 0x000f680000300800 */
[----:B------:R-:W5:Y:S01]  /*771c0*/  LDL.LU R20, [R1+0x48] ;  /* 0x0000480001147983 */ /* 0x000f620000300800 */
[----:B--2---:R-:W-:-:S03]  /*771d0*/  FMUL R3, R14, R19 ;  /* 0x000000130e037220 */ /* 0x004fc60000400000 */
[----:B------:R-:W2:Y:S04]  /*771e0*/  LDL.LU R19, [R1+0x3c] ;  /* 0x00003c0001137983 */ /* 0x000ea80000300800 */
[----:B------:R1:W-:Y:S01]  /*771f0*/  STL [R1+0x21e4], R3 ;  /* 0x0021e40301007387 */ /* 0x0003e20000100800 */
[----:B------:R-:W3:Y:S01]  /*77200*/  MUFU.RCP R15, R15 ;  /* 0x0000000f000f7308 */ /* 0x000ee20000001000 */
[----:B----4-:R-:W-:-:S05]  /*77210*/  FMUL R2, R14, R2 ;  /* 0x000000020e027220 */ /* 0x010fca0000400000 */
[----:B------:R4:W-:Y:S01]  /*77220*/  STL [R1+0x21e8], R2 ;  /* 0x0021e80201007387 */ /* 0x0009e20000100800 */
[----:B0-----:R-:W-:-:S05]  /*77230*/  FMUL R0, R14, R13 ;  /* 0x0000000d0e007220 */ /* 0x001fca0000400000 */
[----:B------:R0:W-:Y:S01]  /*77240*/  STL [R1+0x21ec], R0 ;  /* 0x0021ec0001007387 */ /* 0x0001e20000100800 */
[----:B-1----:R-:W-:-:S05]  /*77250*/  FMUL R3, R14, R12 ;  /* 0x0000000c0e037220 */ /* 0x002fca0000400000 */
[----:B------:R-:W-:Y:S01]  /*77260*/  STL [R1+0xb8], R3 ;  /* 0x0000b80301007387 */ /* 0x000fe20000100800 */
[----:B----4-:R-:W-:-:S03]  /*77270*/  FMUL R2, R14, R9 ;  /* 0x000000090e027220 */ /* 0x010fc60000400000 */
[----:B------:R-:W4:Y:S01]  /*77280*/  LDL.LU R9, [R1+0x38] ;  /* 0x0000380001097983 */ /* 0x000f220000300800 */
[----:B0-----:R-:W-:-:S03]  /*77290*/  FMUL R0, R14, R8 ;  /* 0x000000080e007220 */ /* 0x001fc60000400000 */
[----:B------:R0:W-:Y:S04]  /*772a0*/  STL [R1+0xb4], R2 ;  /* 0x0000b40201007387 */ /* 0x0001e80000100800 */
[----:B------:R1:W-:Y:S01]  /*772b0*/  STL [R1+0x21f0], R0 ;  /* 0x0021f00001007387 */ /* 0x0003e20000100800 */
[C---:B0-----:R-:W-:Y:S02]  /*772c0*/  FMUL R2, R14.reuse, R6 ;  /* 0x000000060e027220 */ /* 0x041fe40000400000 */
[----:B-1----:R-:W-:-:S05]  /*772d0*/  FMUL R0, R14, R7 ;  /* 0x000000070e007220 */ /* 0x002fca0000400000 */
[----:B------:R0:W-:Y:S04]  /*772e0*/  STL [R1+0x21f4], R0 ;  /* 0x0021f40001007387 */ /* 0x0001e80000100800 */
[----:B------:R-:W4:Y:S04]  /*772f0*/  LDL.LU R8, [R1+0x2c] ;  /* 0x00002c0001087983 */ /* 0x000f280000300800 */
[----:B------:R-:W-:Y:S01]  /*77300*/  STL [R1+0xa8], R2 ;  /* 0x0000a80201007387 */ /* 0x000fe20000100800 */
[----:B0-----:R-:W-:-:S03]  /*77310*/  FMUL R0, R14, R5 ;  /* 0x000000050e007220 */ /* 0x001fc60000400000 */
[----:B------:R-:W4:Y:S04]  /*77320*/  LDL.LU R7, [R1+0x28] ;  /* 0x0000280001077983 */ /* 0x000f280000300800 */
[----:B------:R-:W4:Y:S04]  /*77330*/  LDL.LU R6, [R1+0x1c] ;  /* 0x00001c0001067983 */ /* 0x000f280000300800 */
[----:B------:R3:W-:Y:S04]  /*77340*/  STL [R1+0xa4], R0 ;  /* 0x0000a40001007387 */ /* 0x0007e80000100800 */
[----:B------:R-:W4:Y:S01]  /*77350*/  LDL.LU R5, [R1+0x18] ;  /* 0x0000180001057983 */ /* 0x000f220000300800 */
[----:B---3--:R-:W-:-:S03]  /*77360*/  FMUL R0, R15, R4 ;  /* 0x000000040f007220 */ /* 0x008fc60000400000 */
[----:B------:R-:W3:Y:S01]  /*77370*/  LDL.LU R4, [R1+0xc] ;  /* 0x00000c0001047983 */ /* 0x000ee20000300800 */
[----:B------:R-:W-:-:S03]  /*77380*/  FMUL R2, R15, R11 ;  /* 0x0000000b0f027220 */ /* 0x000fc60000400000 */
[----:B------:R0:W-:Y:S02]  /*77390*/  STL [R1+0xa0], R0 ;  /* 0x0000a00001007387 */ /* 0x0001e40000100800 */
[C---:B0-----:R-:W-:Y:S02]  /*773a0*/  FMUL R0, R15.reuse, R10 ;  /* 0x0000000a0f007220 */ /* 0x041fe40000400000 */
[----:B-----5:R-:W-:-:S03]  /*773b0*/  FMUL R3, R15, R28 ;  /* 0x0000001c0f037220 */ /* 0x020fc60000400000 */
[----:B------:R0:W-:Y:S04]  /*773c0*/  STL [R1+0x21f8], R0 ;  /* 0x0021f80001007387 */ /* 0x0001e80000100800 */
[----:B------:R1:W-:Y:S01]  /*773d0*/  STL [R1+0x9c], R2 ;  /* 0x00009c0201007387 */ /* 0x0003e20000100800 */
[C---:B0-----:R-:W-:Y:S02]  /*773e0*/  FMUL R0, R15.reuse, R27 ;  /* 0x0000001b0f007220 */ /* 0x041fe40000400000 */
[----:B-1----:R-:W-:-:S05]  /*773f0*/  FMUL R2, R15, R26 ;  /* 0x0000001a0f027220 */ /* 0x002fca0000400000 */
[----:B------:R0:W-:Y:S04]  /*77400*/  STL [R1+0x94], R2 ;  /* 0x0000940201007387 */ /* 0x0001e80000100800 */
[----:B------:R-:W-:Y:S04]  /*77410*/  STL [R1+0x2208], R3 ;  /* 0x0022080301007387 */ /* 0x000fe80000100800 */
[----:B------:R1:W-:Y:S01]  /*77420*/  STL [R1+0x90], R0 ;  /* 0x0000900001007387 */ /* 0x0003e20000100800 */
[C---:B0-----:R-:W-:Y:S02]  /*77430*/  FMUL R2, R15.reuse, R20 ;  /* 0x000000140f027220 */ /* 0x041fe40000400000 */
[----:B-1----:R-:W-:-:S03]  /*77440*/  FMUL R0, R15, R29 ;  /* 0x0000001d0f007220 */ /* 0x002fc60000400000 */
[----:B------:R-:W-:Y:S04]  /*77450*/  STL [R1+0x220c], R2 ;  /* 0x00220c0201007387 */ /* 0x000fe80000100800 */
[----:B------:R2:W-:Y:S04]  /*77460*/  STL [R1+0x88], R0 ;  /* 0x0000880001007387 */ /* 0x0005e80000100800 */
[----:B------:R-:W5:Y:S04]  /*77470*/  LDL.LU R26, [R1+0x10c] ;  /* 0x00010c00011a7983 */ /* 0x000f680000300800 */
[----:B------:R-:W5:Y:S01]  /*77480*/  LDL.LU R27, [R1+0x108] ;  /* 0x00010800011b7983 */ /* 0x000f620000300800 */
[----:B--2---:R-:W-:-:S05]  /*77490*/  FMUL R0, R15, R19 ;  /* 0x000000130f007220 */ /* 0x004fca0000400000 */
[----:B------:R0:W-:Y:S04]  /*774a0*/  STL [R1+0x80], R0 ;  /* 0x0000800001007387 */ /* 0x0001e80000100800 */
[----:B------:R-:W2:Y:S04]  /*774b0*/  LDL.LU R28, [R1+0x104] ;  /* 0x00010400011c7983 */ /* 0x000ea80000300800 */
[----:B------:R-:W2:Y:S04]  /*774c0*/  LDL.LU R29, [R1+0x60] ;  /* 0x00006000011d7983 */ /* 0x000ea80000300800 */
[----:B------:R-:W2:Y:S04]  /*774d0*/  LDL.LU R20, [R1+0x54] ;  /* 0x0000540001147983 */ /* 0x000ea80000300800 */
[----:B------:R-:W2:Y:S04]  /*774e0*/  LDL.LU R19, [R1+0x50] ;  /* 0x0000500001137983 */ /* 0x000ea80000300800 */
[----:B------:R-:W2:Y:S04]  /*774f0*/  LDL.LU R3, [R1+0x34] ;  /* 0x0000340001037983 */ /* 0x000ea80000300800 */
[----:B0-----:R-:W2:Y:S04]  /*77500*/  LDL.LU R0, [R1+0x30] ;  /* 0x0000300001007983 */ /* 0x001ea80000300800 */
[----:B------:R-:W2:Y:S04]  /*77510*/  LDL.LU R14, [R1+0x24] ;  /* 0x00002400010e7983 */ /* 0x000ea80000300800 */
[----:B------:R-:W2:Y:S01]  /*77520*/  LDL.LU R13, [R1+0x20] ;  /* 0x00002000010d7983 */ /* 0x000ea20000300800 */
[----:B------:R-:W5:Y:S01]  /*77530*/  MUFU.RCP R16, R16 ;  /* 0x0000001000107308 */ /* 0x000f620000001000 */
[----:B----4-:R-:W-:-:S05]  /*77540*/  FMUL R2, R15, R9 ;  /* 0x000000090f027220 */ /* 0x010fca0000400000 */
[----:B------:R0:W-:Y:S04]  /*77550*/  STL [R1+0x7c], R2 ;  /* 0x00007c0201007387 */ /* 0x0001e80000100800 */
[----:B------:R-:W4:Y:S04]  /*77560*/  LDL.LU R12, [R1+0x14] ;  /* 0x00001400010c7983 */ /* 0x000f280000300800 */
[----:B------:R-:W4:Y:S01]  /*77570*/  LDL.LU R11, [R1+0x10] ;  /* 0x00001000010b7983 */ /* 0x000f220000300800 */
[----:B0-----:R-:W-:-:S05]  /*77580*/  FMUL R2, R15, R8 ;  /* 0x000000080f027220 */ /* 0x001fca0000400000 */
[----:B------:R0:W-:Y:S01]  /*77590*/  STL [R1+0x78], R2 ;  /* 0x0000780201007387 */ /* 0x0001e20000100800 */
[----:B------:R-:W-:-:S03]  /*775a0*/  FMUL R8, R15, R7 ;  /* 0x000000070f087220 */ /* 0x000fc60000400000 */
[----:B------:R-:W4:Y:S01]  /*775b0*/  LDL.LU R7, [R1+0x4] ;  /* 0x0000040001077983 */ /* 0x000f220000300800 */
[----:B0-----:R-:W-:-:S03]  /*775c0*/  FMUL R2, R15, R6 ;  /* 0x000000060f027220 */ /* 0x001fc60000400000 */
[----:B------:R-:W-:Y:S01]  /*775d0*/  STL [R1+0x70], R8 ;  /* 0x0000700801007387 */ /* 0x000fe20000100800 */
[----:B------:R-:W-:-:S03]  /*775e0*/  FMUL R5, R15, R5 ;  /* 0x000000050f057220 */ /* 0x000fc60000400000 */
[----:B------:R-:W4:Y:S04]  /*775f0*/  LDL.LU R10, [R1] ;  /* 0x00000000010a7983 */ /* 0x000f280000300800 */
[----:B------:R3:W-:Y:S04]  /*77600*/  STL [R1+0x64], R2 ;  /* 0x0000640201007387 */ /* 0x0007e80000100800 */
[----:B------:R0:W-:Y:S04]  /*77610*/  STL [R1+0x5c], R5 ;  /* 0x00005c0501007387 */ /* 0x0001e80000100800 */
[----:B------:R-:W4:Y:S01]  /*77620*/  LDL.LU R9, [R1+0x128] ;  /* 0x0001280001097983 */ /* 0x000f220000300800 */
[----:B---3--:R-:W-:-:S03]  /*77630*/  FMUL R2, R15, R4 ;  /* 0x000000040f027220 */ /* 0x008fc60000400000 */
[----:B------:R-:W3:Y:S01]  /*77640*/  LDL.LU R8, [R1+0x124] ;  /* 0x0001240001087983 */ /* 0x000ee20000300800 */
[----:B------:R-:W-:-:S03]  /*77650*/  FMUL R15, R15, R17 ;  /* 0x000000110f0f7220 */ /* 0x000fc60000400000 */
[----:B------:R-:W3:Y:S04]  /*77660*/  LDL.LU R6, [R1+0x120] ;  /* 0x0001200001067983 */ /* 0x000ee80000300800 */
[----:B0-----:R-:W3:Y:S04]  /*77670*/  LDL.LU R5, [R1+0x11c] ;  /* 0x00011c0001057983 */ /* 0x001ee80000300800 */
[----:B------:R-:W3:Y:S04]  /*77680*/  LDL.LU R4, [R1+0x118] ;  /* 0x0001180001047983 */ /* 0x000ee80000300800 */
[----:B------:R0:W-:Y:S04]  /*77690*/  STL [R1+0x2210], R2 ;  /* 0x0022100201007387 */ /* 0x0001e80000100800 */
[----:B0-----:R-:W3:Y:S04]  /*776a0*/  LDL.LU R2, [R1+0x40] ;  /* 0x0000400001027983 */ /* 0x001ee80000300800 */
[----:B------:R-:W3:Y:S04]  /*776b0*/  LDL.LU R17, [R1+0x2240] ;  /* 0x0022400001117983 */ /* 0x000ee80000300800 */
[----:B------:R0:W-:Y:S04]  /*776c0*/  STL [R1+0x4c], R15 ;  /* 0x00004c0f01007387 */ /* 0x0001e80000100800 */
[----:B0-----:R-:W3:Y:S01]  /*776d0*/  LDL.LU R15, [R1+0x44] ;  /* 0x00004400010f7983 */ /* 0x001ee20000300800 */
[----:B-----5:R-:W-:-:S02]  /*776e0*/  FMUL R26, R16, R26 ;  /* 0x0000001a101a7220 */ /* 0x020fc40000400000 */
[----:B------:R-:W-:-:S03]  /*776f0*/  FMUL R27, R16, R27 ;  /* 0x0000001b101b7220 */ /* 0x000fc60000400000 */
[----:B------:R0:W-:Y:S04]  /*77700*/  STL [R1+0x74], R26 ;  /* 0x0000741a01007387 */ /* 0x0001e80000100800 */
[----:B0-----:R-:W5:Y:S04]  /*77710*/  LDL.LU R26, [R1+0x223c] ;  /* 0x00223c00011a7983 */ /* 0x001f680000300800 */
[----:B------:R0:W-:Y:S04]  /*77720*/  STL [R1+0x6c], R27 ;  /* 0x00006c1b01007387 */ /* 0x0001e80000100800 */
[----:B0-----:R-:W5:Y:S01]  /*77730*/  LDL.LU R27, [R1+0x2238] ;  /* 0x00223800011b7983 */ /* 0x001f620000300800 */
[----:B--2---:R-:W-:-:S02]  /*77740*/  FMUL R28, R16, R28 ;  /* 0x0000001c101c7220 */ /* 0x004fc40000400000 */
[----:B------:R-:W-:-:S03]  /*77750*/  FMUL R29, R16, R29 ;  /* 0x0000001d101d7220 */ /* 0x000fc60000400000 */
[----:B------:R0:W-:Y:S01]  /*77760*/  STL [R1+0x68], R28 ;  /* 0x0000681c01007387 */ /* 0x0001e20000100800 */
[C---:B------:R-:W-:Y:S02]  /*77770*/  FMUL R20, R16.reuse, R20 ;  /* 0x0000001410147220 */ /* 0x040fe40000400000 */
[C---:B------:R-:W-:Y:S01]  /*77780*/  FMUL R19, R16.reuse, R19 ;  /* 0x0000001310137220 */ /* 0x040fe20000400000 */
[----:B0-----:R-:W2:Y:S04]  /*77790*/  LDL.LU R28, [R1+0x2234] ;  /* 0x00223400011c7983 */ /* 0x001ea80000300800 */
[----:B------:R0:W-:Y:S04]  /*777a0*/  STL [R1+0x60], R29 ;  /* 0x0000601d01007387 */ /* 0x0001e80000100800 */
[----:B0-----:R-:W2:Y:S04]  /*777b0*/  LDL.LU R29, [R1+0x2230] ;  /* 0x00223000011d7983 */ /* 0x001ea80000300800 */
[----:B------:R0:W-:Y:S04]  /*777c0*/  STL [R1+0x54], R20 ;  /* 0x0000541401007387 */ /* 0x0001e80000100800 */
[----:B0-----:R-:W2:Y:S04]  /*777d0*/  LDL.LU R20, [R1+0x222c] ;  /* 0x00222c0001147983 */ /* 0x001ea80000300800 */
[----:B------:R0:W-:Y:S04]  /*777e0*/  STL [R1+0x48], R19 ;  /* 0x0000481301007387 */ /* 0x0001e80000100800 */
[----:B0-----:R-:W5:Y:S01]  /*777f0*/  LDL.LU R19, [R1+0x2228] ;  /* 0x0022280001137983 */ /* 0x001f620000300800 */
[----:B------:R-:W0:Y:S01]  /*77800*/  MUFU.RCP R18, R18 ;  /* 0x0000001200127308 */ /* 0x000e220000001000 */
[----:B---3--:R-:W-:-:S05]  /*77810*/  FMUL R15, R16, R15 ;  /* 0x0000000f100f7220 */ /* 0x008fca0000400000 */
[----:B------:R1:W-:Y:S02]  /*77820*/  STL [R1+0x3c], R15 ;  /* 0x00003c0f01007387 */ /* 0x0003e40000100800 */
[C---:B-1----:R-:W-:Y:S02]  /*77830*/  FMUL R15, R16.reuse, R2 ;  /* 0x00000002100f7220 */ /* 0x042fe40000400000 */
[C---:B------:R-:W-:Y:S02]  /*77840*/  FMUL R2, R16.reuse, R3 ;  /* 0x0000000310027220 */ /* 0x040fe40000400000 */
[C---:B------:R-:W-:Y:S01]  /*77850*/  FMUL R3, R16.reuse, R0 ;  /* 0x0000000010037220 */ /* 0x040fe20000400000 */
[----:B------:R-:W-:Y:S04]  /*77860*/  STL [R1+0x38], R15 ;  /* 0x0000380f01007387 */ /* 0x000fe80000100800 */
[----:B------:R4:W-:Y:S04]  /*77870*/  STL [R1+0x2214], R3 ;  /* 0x0022140301007387 */ /* 0x0009e80000100800 */
[----:B------:R1:W-:Y:S01]  /*77880*/  STL [R1+0x2c], R2 ;  /* 0x00002c0201007387 */ /* 0x0003e20000100800 */
[----:B------:R-:W-:-:S02]  /*77890*/  FMUL R0, R16, R13 ;  /* 0x0000000d10007220 */ /* 0x000fc40000400000 */
[C---:B----4-:R-:W-:Y:S02]  /*778a0*/  FMUL R3, R16.reuse, R12 ;  /* 0x0000000c10037220 */ /* 0x050fe40000400000 */
[----:B-1----:R-:W-:-:S05]  /*778b0*/  FMUL R2, R16, R14 ;  /* 0x0000000e10027220 */ /* 0x002fca0000400000 */
[----:B------:R-:W-:Y:S04]  /*778c0*/  STL [R1+0x1c], R2 ;  /* 0x00001c0201007387 */ /* 0x000fe80000100800 */
[----:B------:R1:W-:Y:S04]  /*778d0*/  STL [R1+0x2218], R3 ;  /* 0x0022180301007387 */ /* 0x0003e80000100800 */
[----:B------:R3:W-:Y:S01]  /*778e0*/  STL [R1+0x18], R0 ;  /* 0x0000180001007387 */ /* 0x0007e20000100800 */
[C---:B-1----:R-:W-:Y:S02]  /*778f0*/  FMUL R3, R16.reuse, R11 ;  /* 0x0000000b10037220 */ /* 0x042fe40000400000 */
[----:B---3--:R-:W-:-:S03]  /*77900*/  FMUL R0, R16, R7 ;  /* 0x0000000710007220 */ /* 0x008fc60000400000 */
[----:B------:R-:W-:Y:S01]  /*77910*/  STL [R1+0x221c], R3 ;  /* 0x00221c0301007387 */ /* 0x000fe20000100800 */
[----:B------:R-:W-:-:S03]  /*77920*/  FMUL R2, R16, R10 ;  /* 0x0000000a10027220 */ /* 0x000fc60000400000 */
[----:B------:R-:W3:Y:S04]  /*77930*/  LDL.LU R7, [R1+0x130] ;  /* 0x0001300001077983 */ /* 0x000ee80000300800 */
[----:B------:R-:W4:Y:S04]  /*77940*/  LDL.LU R11, [R1+0x12c] ;  /* 0x00012c00010b7983 */ /* 0x000f280000300800 */
[----:B------:R1:W-:Y:S01]  /*77950*/  STL [R1+0x8], R0 ;  /* 0x0000080001007387 */ /* 0x0003e20000100800 */
[----:B0-----:R-:W-:-:S03]  /*77960*/  FMUL R15, R18, R6 ;  /* 0x00000006120f7220 */ /* 0x001fc60000400000 */
[----:B------:R-:W-:Y:S01]  /*77970*/  STL [R1+0x4], R2 ;  /* 0x0000040201007387 */ /* 0x000fe20000100800 */
[----:B-1----:R-:W-:-:S05]  /*77980*/  FMUL R0, R18, R9 ;  /* 0x0000000912007220 */ /* 0x002fca0000400000 */
[----:B------:R-:W-:Y:S01]  /*77990*/  STL [R1], R0 ;  /* 0x0000000001007387 */ /* 0x000fe20000100800 */
[C---:B--2---:R-:W-:Y:S02]  /*779a0*/  FMUL R6, R18.reuse, R20 ;  /* 0x0000001412067220 */ /* 0x044fe40000400000 */
[----:B-----5:R-:W-:Y:S02]  /*779b0*/  FMUL R12, R18, R19 ;  /* 0x00000013120c7220 */ /* 0x020fe40000400000 */
[----:B------:R-:W2:Y:S04]  /*779c0*/  LDL.LU R19, [R1+0x2224] ;  /* 0x0022240001137983 */ /* 0x000ea80000300800 */
[----:B------:R-:W5:Y:S01]  /*779d0*/  LDL.LU R20, [R1+0x2220] ;  /* 0x0022200001147983 */ /* 0x000f620000300800 */
[----:B------:R-:W-:-:S02]  /*779e0*/  @!P5 FMUL R17, R17, 16777216 ;  /* 0x4b8000001111d820 */ /* 0x000fc40000400000 */
[C---:B------:R-:W-:Y:S02]  /*779f0*/  FMUL R9, R18.reuse, R27 ;  /* 0x0000001b12097220 */ /* 0x040fe40000400000 */
[C---:B------:R-:W-:Y:S02]  /*77a00*/  FMUL R25, R18.reuse, R25 ;  /* 0x0000001912197220 */ /* 0x040fe40000400000 */
[----:B------:R-:W0:Y:S01]  /*77a10*/  MUFU.RCP R17, R17 ;  /* 0x0000001100117308 */ /* 0x000e220000001000 */
[C---:B------:R-:W-:Y:S02]  /*77a20*/  FMUL R14, R18.reuse, R5 ;  /* 0x00000005120e7220 */ /* 0x040fe40000400000 */
[C---:B------:R-:W-:Y:S01]  /*77a30*/  FMUL R5, R18.reuse, R28 ;  /* 0x0000001c12057220 */ /* 0x040fe20000400000 */
[----:B------:R-:W-:Y:S01]  /*77a40*/  F2FP.PACK_AB R9, R9, R25 ;  /* 0x000000190909723e */ /* 0x000fe200000000ff */
[----:B------:R-:W1:Y:S04]  /*77a50*/  S2R R28, SR_TID.X ;  /* 0x00000000001c7919 */ /* 0x000e680000002100 */
[----:B------:R-:W0:Y:S01]  /*77a60*/  S2R R25, SR_TID.X ;  /* 0x0000000000197919 */ /* 0x000e220000002100 */
[----:B------:R-:W-:-:S03]  /*77a70*/  FMUL R10, R18, R29 ;  /* 0x0000001d120a7220 */ /* 0x000fc60000400000 */
[----:B------:R1:W-:Y:S01]  /*77a80*/  STL [R1+0x2034], R29 ;  /* 0x0020341d01007387 */ /* 0x0003e20000100800 */
[C---:B------:R-:W-:Y:S02]  /*77a90*/  FMUL R13, R18.reuse, R4 ;  /* 0x00000004120d7220 */ /* 0x040fe40000400000 */
[C---:B------:R-:W-:Y:S01]  /*77aa0*/  FMUL R4, R18.reuse, R24 ;  /* 0x0000001812047220 */ /* 0x040fe20000400000 */
[----:B-1----:R-:W5:Y:S01]  /*77ab0*/  LDL.LU R29, [R1+0x13c] ;  /* 0x00013c00011d7983 */ /* 0x002f620000300800 */
[C---:B------:R-:W-:Y:S02]  /*77ac0*/  FMUL R16, R18.reuse, R8 ;  /* 0x0000000812107220 */ /* 0x040fe40000400000 */
[C---:B------:R-:W-:Y:S01]  /*77ad0*/  FMUL R26, R18.reuse, R26 ;  /* 0x0000001a121a7220 */ /* 0x040fe20000400000 */
[----:B------:R-:W5:Y:S01]  /*77ae0*/  LDL.LU R27, [R1+0x140] ;  /* 0x00014000011b7983 */ /* 0x000f620000300800 */
[C---:B------:R-:W-:Y:S02]  /*77af0*/  FMUL R8, R18.reuse, R23 ;  /* 0x0000001712087220 */ /* 0x040fe40000400000 */
[----:B------:R-:W-:-:S02]  /*77b00*/  FMUL R22, R18, R22 ;  /* 0x0000001612167220 */ /* 0x000fc40000400000 */
[----:B------:R-:W-:-:S03]  /*77b10*/  FMUL R18, R18, R21 ;  /* 0x0000001512127220 */ /* 0x000fc60000400000 */
[----:B------:R-:W-:Y:S02]  /*77b20*/  F2FP.PACK_AB R4, R4, R22 ;  /* 0x000000160404723e */ /* 0x000fe400000000ff */
[----:B------:R-:W-:Y:S02]  /*77b30*/  F2FP.PACK_AB R8, R8, R18 ;  /* 0x000000120808723e */ /* 0x000fe400000000ff */
[----:B------:R-:W-:Y:S02]  /*77b40*/  LOP3.LUT R28, R28, 0xe0, RZ, 0xc0, !PT ;  /* 0x000000e01c1c7812 */ /* 0x000fe400078ec0ff */
[----:B0-----:R-:W-:Y:S02]  /*77b50*/  LOP3.LUT R25, R25, 0x3, RZ, 0xc0, !PT ;  /* 0x0000000319197812 */ /* 0x001fe400078ec0ff */
[----:B------:R-:W-:Y:S02]  /*77b60*/  F2FP.PACK_AB R5, R5, R26 ;  /* 0x0000001a0505723e */ /* 0x000fe400000000ff */
[----:B------:R-:W-:Y:S01]  /*77b70*/  LEA R28, R28, R25, 0x2 ;  /* 0x000000191c1c7211 */ /* 0x000fe200078e10ff */
[----:B---3--:R-:W-:-:S02]  /*77b80*/  @!P5 FMUL R7, R7, 16777216 ;  /* 0x4b8000000707d820 */ /* 0x008fc40000400000 */
[----:B----4-:R-:W-:Y:S02]  /*77b90*/  @!P5 FMUL R11, R11, 16777216 ;  /* 0x4b8000000b0bd820 */ /* 0x010fe40000400000 */
[C---:B------:R-:W-:Y:S02]  /*77ba0*/  FMUL R7, R17.reuse, R7 ;  /* 0x0000000711077220 */ /* 0x040fe40000400000 */
[----:B------:R-:W-:-:S05]  /*77bb0*/  FMUL R11, R17, R11 ;  /* 0x0000000b110b7220 */ /* 0x000fca0000400000 */
[----:B------:R-:W-:Y:S01]  /*77bc0*/  F2FP.PACK_AB R25, R7, R11 ;  /* 0x0000000b0719723e */ /* 0x000fe200000000ff */
[----:B--2---:R-:W-:Y:S02]  /*77bd0*/  @!P5 FMUL R19, R19, 16777216 ;  /* 0x4b8000001313d820 */ /* 0x004fe40000400000 */
[----:B-----5:R-:W-:Y:S02]  /*77be0*/  @!P5 FMUL R20, R20, 16777216 ;  /* 0x4b8000001414d820 */ /* 0x020fe40000400000 */
[C---:B------:R-:W-:Y:S02]  /*77bf0*/  FMUL R19, R17.reuse, R19 ;  /* 0x0000001311137220 */ /* 0x040fe40000400000 */
[----:B------:R-:W-:-:S05]  /*77c00*/  FMUL R24, R17, R20 ;  /* 0x0000001411187220 */ /* 0x000fca0000400000 */
[----:B------:R-:W-:Y:S02]  /*77c10*/  F2FP.PACK_AB R24, R24, R19 ;  /* 0x000000131818723e */ /* 0x000fe400000000ff */
[----:B------:R-:W2:Y:S04]  /*77c20*/  LDL.LU R19, [R1] ;  /* 0x0000000001137983 */ /* 0x000ea80000300800 */
[----:B------:R-:W3:Y:S04]  /*77c30*/  LDL.LU R23, [R1+0x160] ;  /* 0x0001600001177983 */ /* 0x000ee80000300800 */
[----:B------:R-:W4:Y:S04]  /*77c40*/  LDL.LU R22, [R1+0x15c] ;  /* 0x00015c0001167983 */ /* 0x000f280000300800 */
[----:B------:R-:W5:Y:S04]  /*77c50*/  LDL.LU R18, [R1+0x158] ;  /* 0x0001580001127983 */ /* 0x000f680000300800 */
[----:B------:R-:W2:Y:S04]  /*77c60*/  LDL.LU R20, [R1+0x154] ;  /* 0x0001540001147983 */ /* 0x000ea80000300800 */
[----:B------:R-:W2:Y:S04]  /*77c70*/  LDL.LU R21, [R1+0x150] ;  /* 0x0001500001157983 */ /* 0x000ea80000300800 */
[----:B------:R-:W2:Y:S04]  /*77c80*/  LDL.LU R2, [R1+0x14c] ;  /* 0x00014c0001027983 */ /* 0x000ea80000300800 */
[----:B------:R-:W3:Y:S04]  /*77c90*/  LDL.LU R0, [R1+0x148] ;  /* 0x0001480001007983 */ /* 0x000ee80000300800 */
[----:B------:R-:W3:Y:S04]  /*77ca0*/  LDL.LU R3, [R1+0x144] ;  /* 0x0001440001037983 */ /* 0x000ee80000300800 */
[----:B------:R-:W3:Y:S04]  /*77cb0*/  LDL.LU R26, [R1+0x138] ;  /* 0x00013800011a7983 */ /* 0x000ee80000300800 */
[----:B------:R-:W3:Y:S04]  /*77cc0*/  LDL.LU R11, [R1+0x134] ;  /* 0x00013400010b7983 */ /* 0x000ee80000300800 */
[----:B------:R-:W0:Y:S01]  /*77cd0*/  S2R R7, SR_TID.X ;  /* 0x0000000000077919 */ /* 0x000e220000002100 */
[----:B------:R-:W-:Y:S01]  /*77ce0*/  @!P5 FMUL R29, R29, 16777216 ;  /* 0x4b8000001d1dd820 */ /* 0x000fe20000400000 */
[----:B------:R-:W-:-:S03]  /*77cf0*/  F2FP.PACK_AB R10, R12, R10 ;  /* 0x0000000a0c0a723e */ /* 0x000fc600000000ff */
[----:B------:R-:W-:Y:S02]  /*77d00*/  FMUL R12, R17, R29 ;  /* 0x0000001d110c7220 */ /* 0x000fe40000400000 */
[----:B------:R-:W1:Y:S01]  /*77d10*/  S2R R29, SR_TID.X ;  /* 0x00000000001d7919 */ /* 0x000e620000002100 */
[----:B------:R-:W-:Y:S02]  /*77d20*/  IMAD.SHL.U32 R28, R28, 0x20, RZ ;  /* 0x000000201c1c7824 */ /* 0x000fe400078e00ff */
[----:B------:R-:W-:-:S04]  /*77d30*/  @!P5 FMUL R27, R27, 16777216 ;  /* 0x4b8000001b1bd820 */ /* 0x000fc80000400000 */
[----:B------:R-:W-:Y:S01]  /*77d40*/  FMUL R27, R17, R27 ;  /* 0x0000001b111b7220 */ /* 0x000fe20000400000 */
[----:B0-----:R-:W-:-:S04]  /*77d50*/  LOP3.LUT R7, R7, 0x1c, RZ, 0xc0, !PT ;  /* 0x0000001c07077812 */ /* 0x001fc800078ec0ff */
[----:B------:R-:W-:-:S04]  /*77d60*/  SHF.L.U32 R7, R7, 0x2, RZ ;  /* 0x0000000207077819 */ /* 0x000fc800000006ff */
[----:B------:R-:W-:Y:S01]  /*77d70*/  LOP3.LUT R28, R28, R7, RZ, 0x3c, !PT ;  /* 0x000000071c1c7212 */ /* 0x000fe200078e3cff */
[----:B-1----:R-:W-:Y:S01]  /*77d80*/  STL [R1+0x21fc], R29 ;  /* 0x0021fc1d01007387 */ /* 0x002fe20000100800 */
[----:B------:R-:W-:Y:S01]  /*77d90*/  F2FP.PACK_AB R27, R27, R12 ;  /* 0x0000000c1b1b723e */ /* 0x000fe200000000ff */
[----:B----4-:R-:W-:Y:S02]  /*77da0*/  @!P5 FMUL R22, R22, 16777216 ;  /* 0x4b8000001616d820 */ /* 0x010fe40000400000 */
[----:B-----5:R-:W-:Y:S02]  /*77db0*/  @!P5 FMUL R18, R18, 16777216 ;  /* 0x4b8000001212d820 */ /* 0x020fe40000400000 */
[C---:B------:R-:W-:Y:S02]  /*77dc0*/  FMUL R12, R17.reuse, R22 ;  /* 0x00000016110c7220 */ /* 0x040fe40000400000 */
[----:B------:R-:W-:Y:S02]  /*77dd0*/  FMUL R22, R17, R18 ;  /* 0x0000001211167220 */ /* 0x000fe40000400000 */
[----:B--2---:R-:W-:-:S02]  /*77de0*/  @!P5 FMUL R2, R2, 16777216 ;  /* 0x4b8000000202d820 */ /* 0x004fc40000400000 */
[----:B---3--:R-:W-:Y:S02]  /*77df0*/  @!P5 FMUL R26, R26, 16777216 ;  /* 0x4b8000001a1ad820 */ /* 0x008fe40000400000 */
[----:B------:R-:W-:Y:S02]  /*77e00*/  @!P5 FMUL R11, R11, 16777216 ;  /* 0x4b8000000b0bd820 */ /* 0x000fe40000400000 */
[C---:B------:R-:W-:Y:S02]  /*77e10*/  FMUL R26, R17.reuse, R26 ;  /* 0x0000001a111a7220 */ /* 0x040fe40000400000 */
[C---:B------:R-:W-:Y:S01]  /*77e20*/  FMUL R7, R17.reuse, R11 ;  /* 0x0000000b11077220 */ /* 0x040fe20000400000 */
[----:B------:R-:W-:Y:S01]  /*77e30*/  F2FP.PACK_AB R11, R16, R14 ;  /* 0x0000000e100b723e */ /* 0x000fe200000000ff */
[----:B------:R-:W-:Y:S01]  /*77e40*/  FMUL R14, R17, R2 ;  /* 0x00000002110e7220 */ /* 0x000fe20000400000 */
[----:B------:R-:W2:Y:S02]  /*77e50*/  LDL.LU R16, [R1+0x4] ;  /* 0x0000040001107983 */ /* 0x000ea40000300800 */
[----:B------:R-:W-:-:S02]  /*77e60*/  F2FP.PACK_AB R26, R26, R7 ;  /* 0x000000071a1a723e */ /* 0x000fc400000000ff */
[----:B------:R-:W3:Y:S01]  /*77e70*/  LDL.LU R2, [R1+0x5c] ;  /* 0x00005c0001027983 */ /* 0x000ee20000300800 */
[----:B------:R-:W-:-:S03]  /*77e80*/  F2FP.PACK_AB R7, R19, R15 ;  /* 0x0000000f1307723e */ /* 0x000fc600000000ff */
[----:B------:R-:W4:Y:S04]  /*77e90*/  LDL.LU R18, [R1+0x38] ;  /* 0x0000380001127983 */ /* 0x000f280000300800 */
[----:B------:R-:W5:Y:S01]  /*77ea0*/  LDL.LU R19, [R1+0x60] ;  /* 0x0000600001137983 */ /* 0x000f620000300800 */
[----:B------:R-:W-:Y:S02]  /*77eb0*/  F2FP.PACK_AB R6, R13, R6 ;  /* 0x000000060d06723e */ /* 0x000fe400000000ff */
[----:B------:R-:W-:Y:S01]  /*77ec0*/  LOP3.LUT R13, R29, 0x18, RZ, 0xc0, !PT ;  /* 0x000000181d0d7812 */ /* 0x000fe200078ec0ff */
[----:B-----5:R0:W-:Y:S04]  /*77ed0*/  STL [R1+0x2204], R19 ;  /* 0x0022041301007387 */ /* 0x0201e80000100800 */
[----:B0-----:R-:W5:Y:S04]  /*77ee0*/  LDL.LU R19, [R1+0x90] ;  /* 0x0000900001137983 */ /* 0x001f680000300800 */
[----:B------:R-:W2:Y:S01]  /*77ef0*/  LDL.LU R29, [R1+0x74] ;  /* 0x00007400011d7983 */ /* 0x000ea20000300800 */
[----:B------:R-:W-:-:S02]  /*77f00*/  @!P5 FMUL R20, R20, 16777216 ;  /* 0x4b8000001414d820 */ /* 0x000fc40000400000 */
[----:B------:R-:W-:Y:S02]  /*77f10*/  @!P5 FMUL R0, R0, 16777216 ;  /* 0x4b8000000000d820 */ /* 0x000fe40000400000 */
[----:B------:R-:W-:Y:S02]  /*77f20*/  @!P5 FMUL R23, R23, 16777216 ;  /* 0x4b8000001717d820 */ /* 0x000fe40000400000 */
[----:B------:R-:W-:Y:S02]  /*77f30*/  @!P5 FMUL R21, R21, 16777216 ;  /* 0x4b8000001515d820 */ /* 0x000fe40000400000 */
[----:B------:R-:W-:Y:S02]  /*77f40*/  @!P5 FMUL R3, R3, 16777216 ;  /* 0x4b8000000303d820 */ /* 0x000fe40000400000 */
[----:B------:R-:W-:Y:S02]  /*77f50*/  IMAD R28, R13, 0x1000, R28 ;  /* 0x000010000d1c7824 */ /* 0x000fe400078e021c */
[----:B------:R-:W-:-:S02]  /*77f60*/  FMUL R13, R17, R20 ;  /* 0x00000014110d7220 */ /* 0x000fc40000400000 */
[C---:B------:R-:W-:Y:S02]  /*77f70*/  FMUL R20, R17.reuse, R0 ;  /* 0x0000000011147220 */ /* 0x040fe40000400000 */
[C---:B------:R-:W-:Y:S02]  /*77f80*/  FMUL R23, R17.reuse, R23 ;  /* 0x0000001711177220 */ /* 0x040fe40000400000 */
[C---:B------:R-:W-:Y:S02]  /*77f90*/  FMUL R21, R17.reuse, R21 ;  /* 0x0000001511157220 */ /* 0x040fe40000400000 */
[----:B------:R-:W-:Y:S01]  /*77fa0*/  FMUL R17, R17, R3 ;  /* 0x0000000311117220 */ /* 0x000fe20000400000 */
[----:B--2---:R0:W-:Y:S04]  /*77fb0*/  STL [R1+0x2200], R29 ;  /* 0x0022001d01007387 */ /* 0x0041e80000100800 */
[----:B0-----:R-:W2:Y:S04]  /*77fc0*/  LDL.LU R29, [R1+0x6c] ;  /* 0x00006c00011d7983 */ /* 0x001ea80000300800 */
[----:B------:R-:W2:Y:S04]  /*77fd0*/  LDL.LU R0, [R1+0x9c] ;  /* 0x00009c0001007983 */ /* 0x000ea80000300800 */
[----:B------:R-:W2:Y:S04]  /*77fe0*/  LDL.LU R15, [R1+0xa0] ;  /* 0x0000a000010f7983 */ /* 0x000ea80000300800 */
[----:B------:R-:W2:Y:S04]  /*77ff0*/  LDL.LU R3, [R1+0x221c] ;  /* 0x00221c0001037983 */ /* 0x000ea80000300800 */
[----:B------:R0:W-:Y:S04]  /*78000*/  STS.128 [R28], R8 ;  /* 0x000000081c007388 */ /* 0x0001e80000000c00 */
[----:B------:R1:W-:Y:S04]  /*78010*/  STS.128 [R28+0x800], R4 ;  /* 0x000800041c007388 */ /* 0x0003e80000000c00 */
[----:B------:R1:W-:Y:S04]  /*78020*/  STS.128 [R28+0x80], R24 ;  /* 0x000080181c007388 */ /* 0x0003e80000000c00 */
[----:B0-----:R-:W3:Y:S04]  /*78030*/  LDL.LU R8, [R1+0x4c] ;  /* 0x00004c0001087983 */ /* 0x001ee80000300800 */
[----:B------:R-:W4:Y:S04]  /*78040*/  LDL.LU R9, [R1+0x70] ;  /* 0x0000700001097983 */ /* 0x000f280000300800 */
[----:B------:R-:W4:Y:S04]  /*78050*/  LDL.LU R10, [R1+0x3c] ;  /* 0x00003c00010a7983 */ /* 0x000f280000300800 */
[----:B------:R-:W4:Y:S04]  /*78060*/  LDL.LU R11, [R1+0x94] ;  /* 0x00009400010b7983 */ /* 0x000f280000300800 */
[----:B-1----:R-:W4:Y:S04]  /*78070*/  LDL.LU R4, [R1+0x8] ;  /* 0x0000080001047983 */ /* 0x002f280000300800 */
[----:B------:R-:W4:Y:S04]  /*78080*/  LDL.LU R5, [R1+0x1c] ;  /* 0x00001c0001057983 */ /* 0x000f280000300800 */
[----:B------:R-:W4:Y:S04]  /*78090*/  LDL.LU R6, [R1+0x54] ;  /* 0x0000540001067983 */ /* 0x000f280000300800 */
[----:B------:R-:W4:Y:S01]  /*780a0*/  LDL.LU R7, [R1+0x68] ;  /* 0x0000680001077983 */ /* 0x000f220000300800 */
[----:B------:R-:W-:-:S03]  /*780b0*/  F2FP.PACK_AB R20, R20, R17 ;  /* 0x000000111414723e */ /* 0x000fc600000000ff */
[----:B------:R-:W4:Y:S01]  /*780c0*/  LDL.LU R24, [R1+0x7c] ;  /* 0x00007c0001187983 */ /* 0x000f220000300800 */
[----:B------:R-:W-:-:S03]  /*780d0*/  F2FP.PACK_AB R21, R21, R14 ;  /* 0x0000000e1515723e */ /* 0x000fc600000000ff */
[----:B------:R-:W4:Y:S01]  /*780e0*/  LDL.LU R25, [R1+0x80] ;  /* 0x0000800001197983 */ /* 0x000f220000300800 */
[----:B------:R-:W-:-:S03]  /*780f0*/  F2FP.PACK_AB R22, R22, R13 ;  /* 0x0000000d1616723e */ /* 0x000fc600000000ff */
[----:B------:R-:W4:Y:S01]  /*78100*/  LDL.LU R26, [R1+0x78] ;  /* 0x00007800011a7983 */ /* 0x000f220000300800 */
[----:B------:R-:W-:-:S03]  /*78110*/  F2FP.PACK_AB R23, R23, R12 ;  /* 0x0000000c1717723e */ /* 0x000fc600000000ff */
[----:B------:R-:W4:Y:S04]  /*78120*/  LDL.LU R27, [R1+0x48] ;  /* 0x00004800011b7983 */ /* 0x000f280000300800 */
[----:B------:R-:W4:Y:S04]  /*78130*/  LDL.LU R17, [R1+0x18] ;  /* 0x0000180001117983 */ /* 0x000f280000300800 */
[----:B------:R-:W5:Y:S04]  /*78140*/  LDL.LU R14, [R1+0x88] ;  /* 0x00008800010e7983 */ /* 0x000f680000300800 */
[----:B------:R-:W4:Y:S04]  /*78150*/  LDL.LU R13, [R1+0x2c] ;  /* 0x00002c00010d7983 */ /* 0x000f280000300800 */
[----:B------:R-:W4:Y:S01]  /*78160*/  LDL.LU R12, [R1+0x64] ;  /* 0x00006400010c7983 */ /* 0x000f220000300800 */
[----:B--2---:R-:W-:-:S03]  /*78170*/  F2FP.PACK_AB R16, R3, R16 ;  /* 0x000000100310723e */ /* 0x004fc600000000ff */
[----:B------:R-:W4:Y:S01]  /*78180*/  LDL.LU R3, [R1+0x2218] ;  /* 0x0022180001037983 */ /* 0x000f220000300800 */
[----:B---3--:R-:W-:Y:S02]  /*78190*/  F2FP.PACK_AB R8, R2, R8 ;  /* 0x000000080208723e */ /* 0x008fe400000000ff */
[----:B----4-:R-:W-:Y:S02]  /*781a0*/  F2FP.PACK_AB R4, R3, R4 ;  /* 0x000000040304723e */ /* 0x010fe400000000ff */
[----:B------:R-:W2:Y:S04]  /*781b0*/  LDL.LU R3, [R1+0x2214] ;  /* 0x0022140001037983 */ /* 0x000ea80000300800 */
[----:B------:R-:W3:Y:S01]  /*781c0*/  LDL.LU R2, [R1+0x2210] ;  /* 0x0022100001027983 */ /* 0x000ee20000300800 */
[----:B--2---:R-:W-:-:S02]  /*781d0*/  F2FP.PACK_AB R17, R3, R17 ;  /* 0x000000110311723e */ /* 0x004fc400000000ff */
[----:B---3--:R-:W-:Y:S02]  /*781e0*/  F2FP.PACK_AB R12, R12, R2 ;  /* 0x000000020c0c723e */ /* 0x008fe400000000ff */
[----:B------:R-:W2:Y:S04]  /*781f0*/  LDL.LU R2, [R1+0x220c] ;  /* 0x00220c0001027983 */ /* 0x000ea80000300800 */
[----:B------:R-:W2:Y:S01]  /*78200*/  LDL.LU R3, [R1+0x2208] ;  /* 0x0022080001037983 */ /* 0x000ea20000300800 */
[----:B------:R-:W-:Y:S02]  /*78210*/  F2FP.PACK_AB R5, R13, R5 ;  /* 0x000000050d05723e */ /* 0x000fe400000000ff */
[----:B------:R-:W-:Y:S02]  /*78220*/  F2FP.PACK_AB R9, R24, R9 ;  /* 0x000000091809723e */ /* 0x000fe400000000ff */
[----:B------:R-:W-:Y:S01]  /*78230*/  F2FP.PACK_AB R13, R25, R26 ;  /* 0x0000001a190d723e */ /* 0x000fe200000000ff */
[----:B------:R-:W3:Y:S01]  /*78240*/  LDL.LU R24, [R1+0x170] ;  /* 0x0001700001187983 */ /* 0x000ee20000300800 */
[----:B------:R-:W-:-:S02]  /*78250*/  F2FP.PACK_AB R18, R27, R18 ;  /* 0x000000121b12723e */ /* 0x000fc400000000ff */
[----:B------:R-:W-:Y:S01]  /*78260*/  F2FP.PACK_AB R6, R6, R10 ;  /* 0x0000000a0606723e */ /* 0x000fe200000000ff */
[----:B------:R-:W3:Y:S01]  /*78270*/  LDL.LU R25, [R1+0x168] ;  /* 0x0001680001197983 */ /* 0x000ee20000300800 */
[----:B-----5:R-:W-:-:S03]  /*78280*/  F2FP.PACK_AB R14, R19, R14 ;  /* 0x0000000e130e723e */ /* 0x020fc600000000ff */
[----:B------:R-:W4:Y:S04]  /*78290*/  LDL.LU R26, [R1+0xe8] ;  /* 0x0000e800011a7983 */ /* 0x000f280000300800 */
[----:B------:R-:W4:Y:S01]  /*782a0*/  LDL.LU R27, [R1+0xd8] ;  /* 0x0000d800011b7983 */ /* 0x000f220000300800 */
[----:B--2---:R-:W-:-:S03]  /*782b0*/  F2FP.PACK_AB R10, R3, R2 ;  /* 0x00000002030a723e */ /* 0x004fc600000000ff */
[----:B------:R-:W2:Y:S04]  /*782c0*/  LDL.LU R2, [R1+0xe0] ;  /* 0x0000e00001027983 */ /* 0x000ea80000300800 */
[----:B------:R-:W5:Y:S04]  /*782d0*/  LDL.LU R3, [R1+0xec] ;  /* 0x0000ec0001037983 */ /* 0x000f680000300800 */
[----:B------:R-:W2:Y:S02]  /*782e0*/  LDL.LU R19, [R1+0x2204] ;  /* 0x0022040001137983 */ /* 0x000ea40000300800 */
[----:B--2---:R-:W-:-:S02]  /*782f0*/  F2FP.PACK_AB R19, R29, R19 ;  /* 0x000000131d13723e */ /* 0x004fc400000000ff */
[----:B------:R-:W2:Y:S01]  /*78300*/  LDL.LU R29, [R1+0x2200] ;  /* 0x00220000011d7983 */ /* 0x000ea20000300800 */
[----:B------:R-:W-:Y:S02]  /*78310*/  F2FP.PACK_AB R11, R0, R11 ;  /* 0x0000000b000b723e */ /* 0x000fe400000000ff */
[----:B--2---:R-:W-:Y:S02]  /*78320*/  F2FP.PACK_AB R7, R29, R7 ;  /* 0x000000071d07723e */ /* 0x004fe400000000ff */
[----:B------:R-:W2:Y:S04]  /*78330*/  LDL.LU R29, [R1+0x21fc] ;  /* 0x0021fc00011d7983 */ /* 0x000ea80000300800 */
[----:B------:R-:W2:Y:S04]  /*78340*/  LDL.LU R0, [R1+0x21f8] ;  /* 0x0021f80001007983 */ /* 0x000ea80000300800 */
[----:B------:R0:W-:Y:S04]  /*78350*/  STS.128 [R28+0x880], R20 ;  /* 0x000880141c007388 */ /* 0x0001e80000000c00 */
[----:B------:R1:W-:Y:S01]  /*78360*/  STS.128 [R28+0x100], R16 ;  /* 0x000100101c007388 */ /* 0x0003e20000000c00 */
[----:B--2---:R-:W-:-:S03]  /*78370*/  F2FP.PACK_AB R15, R15, R0 ;  /* 0x000000000f0f723e */ /* 0x004fc600000000ff */
[----:B------:R-:W2:Y:S04]  /*78380*/  LDL.LU R0, [R1+0x21f4] ;  /* 0x0021f40001007983 */ /* 0x000ea80000300800 */
[----:B0-----:R-:W2:Y:S04]  /*78390*/  LDL.LU R20, [R1+0xa4] ;  /* 0x0000a40001147983 */ /* 0x001ea80000300800 */
[----:B------:R-:W3:Y:S04]  /*783a0*/  LDL.LU R21, [R1+0xb4] ;  /* 0x0000b40001157983 */ /* 0x000ee80000300800 */
[----:B------:R-:W3:Y:S04]  /*783b0*/  LDL.LU R22, [R1+0xcc] ;  /* 0x0000cc0001167983 */ /* 0x000ee80000300800 */
[----:B------:R-:W3:Y:S04]  /*783c0*/  LDL.LU R23, [R1+0x16c] ;  /* 0x00016c0001177983 */ /* 0x000ee80000300800 */
[----:B-1----:R-:W3:Y:S04]  /*783d0*/  LDL.LU R16, [R1+0xa8] ;  /* 0x0000a80001107983 */ /* 0x002ee80000300800 */
[----:B------:R-:W3:Y:S04]  /*783e0*/  LDL.LU R17, [R1+0xb8] ;  /* 0x0000b80001117983 */ /* 0x000ee80000300800 */
[----:B------:R-:W3:Y:S04]  /*783f0*/  LDL.LU R18, [R1+0xd4] ;  /* 0x0000d40001127983 */ /* 0x000ee80000300800 */
[----:B------:R-:W3:Y:S04]  /*78400*/  LDL.LU R19, [R1+0xe4] ;  /* 0x0000e40001137983 */ /* 0x000ee80000300800 */
[----:B------:R0:W-:Y:S04]  /*78410*/  STS.128 [R28+0x900], R4 ;  /* 0x000900041c007388 */ /* 0x0001e80000000c00 */
[----:B------:R1:W-:Y:S04]  /*78420*/  STS.128 [R28+0x180], R8 ;  /* 0x000180081c007388 */ /* 0x0003e80000000c00 */
[----:B------:R1:W-:Y:S04]  /*78430*/  STS.128 [R28+0x980], R12 ;  /* 0x0009800c1c007388 */ /* 0x0003e80000000c00 */
[----:B0-----:R-:W3:Y:S04]  /*78440*/  LDL.LU R4, [R1+0xd0] ;  /* 0x0000d00001047983 */ /* 0x001ee80000300800 */
[----:B------:R-:W3:Y:S04]  /*78450*/  LDL.LU R5, [R1+0xf0] ;  /* 0x0000f00001057983 */ /* 0x000ee80000300800 */
[----:B------:R-:W3:Y:S04]  /*78460*/  LDL.LU R6, [R1+0xf8] ;  /* 0x0000f80001067983 */ /* 0x000ee80000300800 */
[----:B------:R-:W3:Y:S04]  /*78470*/  LDL.LU R7, [R1+0x174] ;  /* 0x0001740001077983 */ /* 0x000ee80000300800 */
[----:B-1----:R-:W5:Y:S04]  /*78480*/  LDL.LU R8, [R1+0xdc] ;  /* 0x0000dc0001087983 */ /* 0x002f680000300800 */
[----:B------:R-:W3:Y:S04]  /*78490*/  LDL.LU R9, [R1+0xfc] ;  /* 0x0000fc0001097983 */ /* 0x000ee80000300800 */
[----:B------:R-:W3:Y:S04]  /*784a0*/  LDL.LU R10, [R1+0x100] ;  /* 0x00010000010a7983 */ /* 0x000ee80000300800 */
[----:B------:R-:W3:Y:S04]  /*784b0*/  LDL.LU R11, [R1+0x180] ;  /* 0x00018000010b7983 */ /* 0x000ee80000300800 */
[----:B------:R-:W3:Y:S04]  /*784c0*/  LDL.LU R12, [R1+0x188] ;  /* 0x00018800010c7983 */ /* 0x000ee80000300800 */
[----:B------:R-:W3:Y:S04]  /*784d0*/  LDL.LU R13, [R1+0x194] ;  /* 0x00019400010d7983 */ /* 0x000ee80000300800 */
[----:B------:R-:W3:Y:S04]  /*784e0*/  LDL.LU R14, [R1+0x1a0] ;  /* 0x0001a000010e7983 */ /* 0x000ee80000300800 */
[----:B------:R-:W3:Y:S01]  /*784f0*/  LDL.LU R15, [R1+0x1b4] ;  /* 0x0001b400010f7983 */ /* 0x000ee20000300800 */
[----:B--2---:R-:W-:-:S03]  /*78500*/  F2FP.PACK_AB R20, R0, R20 ;  /* 0x000000140014723e */ /* 0x004fc600000000ff */
[----:B------:R-:W3:Y:S02]  /*78510*/  LDL.LU R0, [R1+0x21f0] ;  /* 0x0021f00001007983 */ /* 0x000ee40000300800 */
[----:B---3--:R-:W-:Y:S02]  /*78520*/  F2FP.PACK_AB R16, R0, R16 ;  /* 0x000000100010723e */ /* 0x008fe400000000ff */
[----:B------:R-:W2:Y:S01]  /*78530*/  LDL.LU R0, [R1+0x21ec] ;  /* 0x0021ec0001007983 */ /* 0x000ea20000300800 */
[----:B------:R-:W-:-:S03]  /*78540*/  F2FP.PACK_AB R4, R2, R4 ;  /* 0x000000040204723e */ /* 0x000fc600000000ff */
[----:B------:R-:W3:Y:S01]  /*78550*/  LDL.LU R2, [R1+0x21e8] ;  /* 0x0021e80001027983 */ /* 0x000ee20000300800 */
[----:B-----5:R-:W-:-:S03]  /*78560*/  F2FP.PACK_AB R8, R3, R8 ;  /* 0x000000080308723e */ /* 0x020fc600000000ff */
[----:B------:R-:W5:Y:S01]  /*78570*/  LDL.LU R3, [R1+0x21e4] ;  /* 0x0021e40001037983 */ /* 0x000f620000300800 */
[----:B--2---:R-:W-:-:S03]  /*78580*/  F2FP.PACK_AB R21, R0, R21 ;  /* 0x000000150015723e */ /* 0x004fc600000000ff */
[----:B------:R-:W2:Y:S01]  /*78590*/  LDL.LU R0, [R1+0x21e0] ;  /* 0x0021e00001007983 */ /* 0x000ea20000300800 */
[----:B---3--:R-:W-:-:S03]  /*785a0*/  F2FP.PACK_AB R17, R2, R17 ;  /* 0x000000110211723e */ /* 0x008fc600000000ff */
[----:B------:R-:W3:Y:S01]  /*785b0*/  LDL.LU R2, [R1+0x21dc] ;  /* 0x0021dc0001027983 */ /* 0x000ee20000300800 */
[----:B-----5:R-:W-:-:S03]  /*785c0*/  F2FP.PACK_AB R22, R22, R3 ;  /* 0x000000031616723e */ /* 0x020fc600000000ff */
[----:B------:R-:W5:Y:S01]  /*785d0*/  LDL.LU R3, [R1+0x21d8] ;  /* 0x0021d80001037983 */ /* 0x000f620000300800 */
[----:B--2---:R-:W-:-:S03]  /*785e0*/  F2FP.PACK_AB R18, R18, R0 ;  /* 0x000000001212723e */ /* 0x004fc600000000ff */
[----:B------:R-:W2:Y:S01]  /*785f0*/  LDL.LU R0, [R1+0x21d4] ;  /* 0x0021d40001007983 */ /* 0x000ea20000300800 */
[----:B------:R-:W-:Y:S02]  /*78600*/  F2FP.PACK_AB R5, R9, R5 ;  /* 0x000000050905723e */ /* 0x000fe400000000ff */
[----:B------:R-:W-:Y:S02]  /*78610*/  F2FP.PACK_AB R9, R10, R6 ;  /* 0x000000060a09723e */ /* 0x000fe400000000ff */
[----:B---3--:R-:W-:Y:S02]  /*78620*/  F2FP.PACK_AB R6, R23, R2 ;  /* 0x000000021706723e */ /* 0x008fe400000000ff */
[----:B------:R-:W3:Y:S01]  /*78630*/  LDL.LU R2, [R1+0x21d0] ;  /* 0x0021d00001027983 */ /* 0x000ee20000300800 */
[----:B------:R-:W-:Y:S02]  /*78640*/  F2FP.PACK_AB R10, R24, R25 ;  /* 0x00000019180a723e */ /* 0x000fe400000000ff */
[----:B----4-:R-:W-:Y:S01]  /*78650*/  F2FP.PACK_AB R23, R26, R27 ;  /* 0x0000001b1a17723e */ /* 0x010fe200000000ff */
[----:B------:R-:W4:Y:S01]  /*78660*/  LDL.LU R24, [R1+0x22c] ;  /* 0x00022c0001187983 */ /* 0x000f220000300800 */
[----:B-----5:R-:W-:-:S03]  /*78670*/  F2FP.PACK_AB R19, R3, R19 ;  /* 0x000000130313723e */ /* 0x020fc600000000ff */
[----:B------:R-:W5:Y:S04]  /*78680*/  LDL.LU R25, [R1+0x238] ;  /* 0x0002380001197983 */ /* 0x000f680000300800 */
[----:B------:R-:W5:Y:S04]  /*78690*/  LDL.LU R26, [R1+0x230] ;  /* 0x00023000011a7983 */ /* 0x000f680000300800 */
[----:B------:R-:W4:Y:S04]  /*786a0*/  LDL.LU R27, [R1+0x244] ;  /* 0x00024400011b7983 */ /* 0x000f280000300800 */
[----:B------:R-:W4:Y:S01]  /*786b0*/  LDL.LU R3, [R1+0x21cc] ;  /* 0x0021cc0001037983 */ /* 0x000f220000300800 */
[----:B--2---:R-:W-:-:S03]  /*786c0*/  F2FP.PACK_AB R7, R0, R7 ;  /* 0x000000070007723e */ /* 0x004fc600000000ff */
[----:B------:R-:W2:Y:S01]  /*786d0*/  LDL.LU R0, [R1+0x21c8] ;  /* 0x0021c80001007983 */ /* 0x000ea20000300800 */
[----:B---3--:R-:W-:-:S03]  /*786e0*/  F2FP.PACK_AB R11, R11, R2 ;  /* 0x000000020b0b723e */ /* 0x008fc600000000ff */
[----:B------:R-:W3:Y:S01]  /*786f0*/  LDL.LU R2, [R1+0x21c4] ;  /* 0x0021c40001027983 */ /* 0x000ee20000300800 */
[----:B----4-:R-:W-:-:S03]  /*78700*/  F2FP.PACK_AB R12, R12, R3 ;  /* 0x000000030c0c723e */ /* 0x010fc600000000ff */
[----:B------:R-:W4:Y:S01]  /*78710*/  LDL.LU R3, [R1+0x21c0] ;  /* 0x0021c00001037983 */ /* 0x000f220000300800 */
[----:B--2---:R-:W-:-:S03]  /*78720*/  F2FP.PACK_AB R13, R0, R13 ;  /* 0x0000000d000d723e */ /* 0x004fc600000000ff */
[----:B------:R-:W2:Y:S02]  /*78730*/  LDL.LU R0, [R1+0x21bc] ;  /* 0x0021bc0001007983 */ /* 0x000ea40000300800 */
[----:B--2---:R-:W-:Y:S02]  /*78740*/  F2FP.PACK_AB R14, R0, R14 ;  /* 0x0000000e000e723e */ /* 0x004fe400000000ff */
[----:B------:R-:W2:Y:S04]  /*78750*/  LDL.LU R0, [R1+0x21b8] ;  /* 0x0021b80001007983 */ /* 0x000ea80000300800 */
[----:B------:R0:W-:Y:S04]  /*78760*/  STS.128 [R28+0x200], R20 ;  /* 0x000200141c007388 */ /* 0x0001e80000000c00 */
[----:B------:R1:W-:Y:S01]  /*78770*/  STS.128 [R28+0xa00], R16 ;  /* 0x000a00101c007388 */ /* 0x0003e20000000c00 */
[----:B--2---:R-:W-:-:S03]  /*78780*/  F2FP.PACK_AB R15, R15, R0 ;  /* 0x000000000f0f723e */ /* 0x004fc600000000ff */
[----:B------:R-:W2:Y:S04]  /*78790*/  LDL.LU R0, [R1+0x21b4] ;  /* 0x0021b40001007983 */ /* 0x000ea80000300800 */
[----:B0-----:R-:W3:Y:S04]  /*787a0*/  LDL.LU R20, [R1+0x198] ;  /* 0x0001980001147983 */ /* 0x001ee80000300800 */
[----:B------:R-:W4:Y:S04]  /*787b0*/  LDL.LU R21, [R1+0x1ac] ;  /* 0x0001ac0001157983 */ /* 0x000f280000300800 */
[----:B------:R-:W2:Y:S04]  /*787c0*/  LDL.LU R22, [R1+0x1b8] ;  /* 0x0001b80001167983 */ /* 0x000ea80000300800 */
[----:B------:R-:W2:Y:S04]  /*787d0*/  LDL.LU R23, [R1+0x1cc] ;  /* 0x0001cc0001177983 */ /* 0x000ea80000300800 */
[----:B-1----:R-:W2:Y:S04]  /*787e0*/  LDL.LU R16, [R1+0x1c0] ;  /* 0x0001c00001107983 */ /* 0x002ea80000300800 */
[----:B------:R-:W4:Y:S04]  /*787f0*/  LDL.LU R17, [R1+0x1d8] ;  /* 0x0001d80001117983 */ /* 0x000f280000300800 */
[----:B------:R-:W4:Y:S04]  /*78800*/  LDL.LU R18, [R1+0x1e8] ;  /* 0x0001e80001127983 */ /* 0x000f280000300800 */
[----:B------:R-:W4:Y:S04]  /*78810*/  LDL.LU R19, [R1+0x1f8] ;  /* 0x0001f80001137983 */ /* 0x000f280000300800 */
[----:B------:R0:W-:Y:S04]  /*78820*/  STS.128 [R28+0x280], R4 ;  /* 0x000280041c007388 */ /* 0x0001e80000000c00 */
[----:B------:R1:W-:Y:S04]  /*78830*/  STS.128 [R28+0xa80], R8 ;  /* 0x000a80081c007388 */ /* 0x0003e80000000c00 */
[----:B------:R1:W-:Y:S04]  /*78840*/  STS.128 [R28+0x300], R12 ;  /* 0x0003000c1c007388 */ /* 0x0003e80000000c00 */
[----:B0-----:R-:W4:Y:S04]  /*78850*/  LDL.LU R4, [R1+0x1c4] ;  /* 0x0001c40001047983 */ /* 0x001f280000300800 */
[----:B------:R-:W4:Y:S04]  /*78860*/  LDL.LU R5, [R1+0x1dc] ;  /* 0x0001dc0001057983 */ /* 0x000f280000300800 */
[----:B------:R-:W4:Y:S04]  /*78870*/  LDL.LU R6, [R1+0x1ec] ;  /* 0x0001ec0001067983 */ /* 0x000f280000300800 */
[----:B------:R-:W4:Y:S04]  /*78880*/  LDL.LU R7, [R1+0x1fc] ;  /* 0x0001fc0001077983 */ /* 0x000f280000300800 */
[----:B-1----:R-:W4:Y:S04]  /*78890*/  LDL.LU R8, [R1+0x208] ;  /* 0x0002080001087983 */ /* 0x002f280000300800 */
[----:B------:R-:W4:Y:S04]  /*788a0*/  LDL.LU R9, [R1+0x21c] ;  /* 0x00021c0001097983 */ /* 0x000f280000300800 */
[----:B------:R-:W4:Y:S04]  /*788b0*/  LDL.LU R10, [R1+0x220] ;  /* 0x00022000010a7983 */ /* 0x000f280000300800 */
[----:B------:R-:W4:Y:S04]  /*788c0*/  LDL.LU R11, [R1+0x234] ;  /* 0x00023400010b7983 */ /* 0x000f280000300800 */
[----:B------:R-:W4:Y:S04]  /*788d0*/  LDL.LU R12, [R1+0x204] ;  /* 0x00020400010c7983 */ /* 0x000f280000300800 */
[----:B------:R-:W4:Y:S04]  /*788e0*/  LDL.LU R13, [R1+0x214] ;  /* 0x00021400010d7983 */ /* 0x000f280000300800 */
[----:B------:R-:W4:Y:S04]  /*788f0*/  LDL.LU R14, [R1+0x224] ;  /* 0x00022400010e7983 */ /* 0x000f280000300800 */
[----:B------:R-:W4:Y:S01]  /*78900*/  LDL.LU R15, [R1+0x228] ;  /* 0x00022800010f7983 */ /* 0x000f220000300800 */
[----:B---3--:R-:W-:-:S03]  /*78910*/  F2FP.PACK_AB R20, R20, R2 ;  /* 0x000000021414723e */ /* 0x008fc600000000ff */
[----:B------:R-:W3:Y:S01]  /*78920*/  LDL.LU R2, [R1+0x21b0] ;  /* 0x0021b00001027983 */ /* 0x000ee20000300800 */
[----:B--2---:R-:W-:-:S03]  /*78930*/  F2FP.PACK_AB R16, R0, R16 ;  /* 0x000000100010723e */ /* 0x004fc600000000ff */
[----:B------:R-:W4:Y:S02]  /*78940*/  LDL.LU R0, [R1+0x21ac] ;  /* 0x0021ac0001007983 */ /* 0x000f240000300800 */
[----:B----4-:R-:W-:Y:S02]  /*78950*/  F2FP.PACK_AB R4, R0, R4 ;  /* 0x000000040004723e */ /* 0x010fe400000000ff */
[----:B------:R-:W2:Y:S01]  /*78960*/  LDL.LU R0, [R1+0x21a8] ;  /* 0x0021a80001007983 */ /* 0x000ea20000300800 */
[----:B------:R-:W-:-:S03]  /*78970*/  F2FP.PACK_AB R21, R21, R3 ;  /* 0x000000031515723e */ /* 0x000fc600000000ff */
[----:B------:R-:W4:Y:S01]  /*78980*/  LDL.LU R3, [R1+0x21a4] ;  /* 0x0021a40001037983 */ /* 0x000f220000300800 */
[----:B--2---:R-:W-:-:S03]  /*78990*/  F2FP.PACK_AB R17, R0, R17 ;  /* 0x000000110011723e */ /* 0x004fc600000000ff */
[----:B------:R-:W2:Y:S01]  /*789a0*/  LDL.LU R0, [R1+0x21a0] ;  /* 0x0021a00001007983 */ /* 0x000ea20000300800 */
[----:B---3--:R-:W-:Y:S02]  /*789b0*/  F2FP.PACK_AB R22, R2, R22 ;  /* 0x000000160216723e */ /* 0x008fe400000000ff */
[----:B--2---:R-:W-:Y:S02]  /*789c0*/  F2FP.PACK_AB R5, R0, R5 ;  /* 0x000000050005723e */ /* 0x004fe400000000ff */
[----:B------:R-:W2:Y:S04]  /*789d0*/  LDL.LU R0, [R1+0x219c] ;  /* 0x00219c0001007983 */ /* 0x000ea80000300800 */
[----:B------:R-:W3:Y:S01]  /*789e0*/  LDL.LU R2, [R1+0x2198] ;  /* 0x0021980001027983 */ /* 0x000ee20000300800 */
[----:B----4-:R-:W-:-:S02]  /*789f0*/  F2FP.PACK_AB R23, R3, R23 ;  /* 0x000000170317723e */ /* 0x010fc400000000ff */
[----:B--2---:R-:W-:Y:S02]  /*78a00*/  F2FP.PACK_AB R18, R0, R18 ;  /* 0x000000120012723e */ /* 0x004fe400000000ff */
[----:B------:R-:W2:Y:S01]  /*78a10*/  LDL.LU R0, [R1+0x2194] ;  /* 0x0021940001007983 */ /* 0x000ea20000300800 */
[----:B---3--:R-:W-:-:S03]  /*78a20*/  F2FP.PACK_AB R6, R2, R6 ;  /* 0x000000060206723e */ /* 0x008fc600000000ff */
[----:B------:R-:W3:Y:S04]  /*78a30*/  LDL.LU R2, [R1+0x2190] ;  /* 0x0021900001027983 */ /* 0x000ee80000300800 */
[----:B------:R-:W3:Y:S01]  /*78a40*/  LDL.LU R3, [R1+0x218c] ;  /* 0x00218c0001037983 */ /* 0x000ee20000300800 */
[----:B------:R-:W-:Y:S02]  /*78a50*/  F2FP.PACK_AB R7, R12, R7 ;  /* 0x000000070c07723e */ /* 0x000fe400000000ff */
[----:B--2---:R-:W-:Y:S02]  /*78a60*/  F2FP.PACK_AB R19, R0, R19 ;  /* 0x000000130013723e */ /* 0x004fe400000000ff */
[----:B------:R-:W2:Y:S01]  /*78a70*/  LDL.LU R0, [R1+0x2188] ;  /* 0x0021880001007983 */ /* 0x000ea20000300800 */
[----:B---3--:R-:W-:-:S03]  /*78a80*/  F2FP.PACK_AB R12, R3, R2 ;  /* 0x00000002030c723e */ /* 0x008fc600000000ff */
[----:B------:R-:W3:Y:S04]  /*78a90*/  LDL.LU R3, [R1+0x2184] ;  /* 0x0021840001037983 */ /* 0x000ee80000300800 */
[----:B------:R-:W3:Y:S01]  /*78aa0*/  LDL.LU R2, [R1+0x2180] ;  /* 0x0021800001027983 */ /* 0x000ee20000300800 */
[----:B------:R-:W-:Y:S02]  /*78ab0*/  F2FP.PACK_AB R8, R13, R8 ;  /* 0x000000080d08723e */ /* 0x000fe400000000ff */
[----:B------:R-:W-:Y:S02]  /*78ac0*/  F2FP.PACK_AB R13, R15, R10 ;  /* 0x0000000a0f0d723e */ /* 0x000fe400000000ff */
[----:B------:R-:W-:Y:S02]  /*78ad0*/  F2FP.PACK_AB R9, R14, R9 ;  /* 0x000000090e09723e */ /* 0x000fe400000000ff */
[----:B------:R-:W-:-:S02]  /*78ae0*/  F2FP.PACK_AB R10, R11, R24 ;  /* 0x000000180b0a723e */ /* 0x000fc400000000ff */
[----:B-----5:R-:W-:Y:S01]  /*78af0*/  F2FP.PACK_AB R14, R25, R26 ;  /* 0x0000001a190e723e */ /* 0x020fe200000000ff */
[----:B------:R-:W4:Y:S04]  /*78b00*/  LDL.LU R24, [R1+0x24c] ;  /* 0x00024c0001187983 */ /* 0x000f280000300800 */
[----:B------:R-:W5:Y:S04]  /*78b10*/  LDL.LU R25, [R1+0x260] ;  /* 0x0002600001197983 */ /* 0x000f680000300800 */
[----:B------:R-:W4:Y:S04]  /*78b20*/  LDL.LU R26, [R1+0x270] ;  /* 0x00027000011a7983 */ /* 0x000f280000300800 */
[----:B------:R0:W-:Y:S04]  /*78b30*/  STS.128 [R28+0xb00], R20 ;  /* 0x000b00141c007388 */ /* 0x0001e80000000c00 */
[----:B------:R1:W-:Y:S01]  /*78b40*/  STS.128 [R28+0x380], R16 ;  /* 0x000380101c007388 */ /* 0x0003e20000000c00 */
[----:B--2---:R-:W-:-:S03]  /*78b50*/  F2FP.PACK_AB R11, R27, R0 ;  /* 0x000000001b0b723e */ /* 0x004fc600000000ff */
[----:B------:R-:W2:Y:S04]  /*78b60*/  LDL.LU R27, [R1+0x280] ;  /* 0x00028000011b7983 */ /* 0x000ea80000300800 */
[----:B------:R-:W2:Y:S01]  /*78b70*/  LDL.LU R0, [R1+0x2c8] ;  /* 0x0002c80001007983 */ /* 0x000ea20000300800 */
[----:B---3--:R-:W-:-:S03]  /*78b80*/  F2FP.PACK_AB R15, R2, R3 ;  /* 0x00000003020f723e */ /* 0x008fc600000000ff */
[----:B------:R-:W4:Y:S04]  /*78b90*/  LDL.LU R2, [R1+0x217c] ;  /* 0x00217c0001027983 */ /* 0x000f280000300800 */
[----:B------:R-:W3:Y:S04]  /*78ba0*/  LDL.LU R3, [R1+0x2178] ;  /* 0x0021780001037983 */ /* 0x000ee80000300800 */
[----:B0-----:R-:W2:Y:S04]  /*78bb0*/  LDL.LU R20, [R1+0x2e8] ;  /* 0x0002e80001147983 */ /* 0x001ea80000300800 */
[----:B------:R-:W2:Y:S04]  /*78bc0*/  LDL.LU R21, [R1+0x2d0] ;  /* 0x0002d00001157983 */ /* 0x000ea80000300800 */
[----:B------:R-:W2:Y:S04]  /*78bd0*/  LDL.LU R22, [R1+0x2c4] ;  /* 0x0002c40001167983 */ /* 0x000ea80000300800 */
[----:B------:R-:W2:Y:S04]  /*78be0*/  LDL.LU R23, [R1+0x2d4] ;  /* 0x0002d40001177983 */ /* 0x000ea80000300800 */
[----:B-1----:R-:W3:Y:S04]  /*78bf0*/  LDL.LU R16, [R1+0x254] ;  /* 0x0002540001107983 */ /* 0x002ee80000300800 */
[----:B------:R-:W2:Y:S04]  /*78c00*/  LDL.LU R17, [R1+0x264] ;  /* 0x0002640001117983 */ /* 0x000ea80000300800 */
[----:B------:R-:W2:Y:S04]  /*78c10*/  LDL.LU R18, [R1+0x274] ;  /* 0x0002740001127983 */ /* 0x000ea80000300800 */
[----:B------:R-:W2:Y:S04]  /*78c20*/  LDL.LU R19, [R1+0x284] ;  /* 0x0002840001137983 */ /* 0x000ea80000300800 */
[----:B------:R0:W-:Y:S04]  /*78c30*/  STS.128 [R28+0xb80], R4 ;  /* 0x000b80041c007388 */ /* 0x0001e80000000c00 */
[----:B------:R1:W-:Y:S04]  /*78c40*/  STS.128 [R28+0x400], R8 ;  /* 0x000400081c007388 */ /* 0x0003e80000000c00 */
[----:B------:R1:W-:Y:S04]  /*78c50*/  STS.128 [R28+0xc00], R12 ;  /* 0x000c000c1c007388 */ /* 0x0003e80000000c00 */
[----:B0-----:R-:W2:Y:S04]  /*78c60*/  LDL.LU R4, [R1+0x290] ;  /* 0x0002900001047983 */ /* 0x001ea80000300800 */
[----:B------:R-:W2:Y:S04]  /*78c70*/  LDL.LU R5, [R1+0x2a0] ;  /* 0x0002a00001057983 */ /* 0x000ea80000300800 */
[----:B------:R-:W2:Y:S04]  /*78c80*/  LDL.LU R6, [R1+0x2b0] ;  /* 0x0002b00001067983 */ /* 0x000ea80000300800 */
[----:B------:R-:W2:Y:S04]  /*78c90*/  LDL.LU R7, [R1+0x2f0] ;  /* 0x0002f00001077983 */ /* 0x000ea80000300800 */
[----:B-1----:R-:W2:Y:S04]  /*78ca0*/  LDL.LU R8, [R1+0x294] ;  /* 0x0002940001087983 */ /* 0x002ea80000300800 */
[----:B------:R-:W2:Y:S04]  /*78cb0*/  LDL.LU R9, [R1+0x2a4] ;  /* 0x0002a40001097983 */ /* 0x000ea80000300800 */
[----:B------:R-:W2:Y:S04]  /*78cc0*/  LDL.LU R10, [R1+0x2bc] ;  /* 0x0002bc00010a7983 */ /* 0x000ea80000300800 */
[----:B------:R-:W2:Y:S04]  /*78cd0*/  LDL.LU R11, [R1+0x2b4] ;  /* 0x0002b400010b7983 */ /* 0x000ea80000300800 */
[----:B------:R-:W2:Y:S04]  /*78ce0*/  LDL.LU R12, [R1+0x2c0] ;  /* 0x0002c000010c7983 */ /* 0x000ea80000300800 */
[----:B------:R-:W2:Y:S04]  /*78cf0*/  LDL.LU R13, [R1+0x2dc] ;  /* 0x0002dc00010d7983 */ /* 0x000ea80000300800 */
[----:B------:R-:W2:Y:S04]  /*78d00*/  LDL.LU R14, [R1+0x2d8] ;  /* 0x0002d800010e7983 */ /* 0x000ea80000300800 */
[----:B------:R-:W2:Y:S01]  /*78d10*/  LDL.LU R15, [R1+0x2b8] ;  /* 0x0002b800010f7983 */ /* 0x000ea20000300800 */
[----:B----4-:R-:W-:-:S03]  /*78d20*/  F2FP.PACK_AB R24, R2, R24 ;  /* 0x000000180218723e */ /* 0x010fc600000000ff */
[----:B------:R-:W5:Y:S01]  /*78d30*/  LDL.LU R2, [R1+0x2174] ;  /* 0x0021740001027983 */ /* 0x000f620000300800 */
[----:B---3--:R-:W-:-:S03]  /*78d40*/  F2FP.PACK_AB R16, R3, R16 ;  /* 0x000000100310723e */ /* 0x008fc600000000ff */
[----:B------:R-:W2:Y:S01]  /*78d50*/  LDL.LU R3, [R1+0x2170] ;  /* 0x0021700001037983 */ /* 0x000ea20000300800 */
[----:B-----5:R-:W-:-:S03]  /*78d60*/  F2FP.PACK_AB R25, R2, R25 ;  /* 0x000000190219723e */ /* 0x020fc600000000ff */
[----:B------:R-:W3:Y:S01]  /*78d70*/  LDL.LU R2, [R1+0x216c] ;  /* 0x00216c0001027983 */ /* 0x000ee20000300800 */
[----:B--2---:R-:W-:-:S03]  /*78d80*/  F2FP.PACK_AB R17, R3, R17 ;  /* 0x000000110311723e */ /* 0x004fc600000000ff */
[----:B------:R-:W2:Y:S01]  /*78d90*/  LDL.LU R3, [R1+0x2168] ;  /* 0x0021680001037983 */ /* 0x000ea20000300800 */
[----:B---3--:R-:W-:-:S03]  /*78da0*/  F2FP.PACK_AB R26, R2, R26 ;  /* 0x0000001a021a723e */ /* 0x008fc600000000ff */
[----:B------:R-:W3:Y:S01]  /*78db0*/  LDL.LU R2, [R1+0x2164] ;  /* 0x0021640001027983 */ /* 0x000ee20000300800 */
[----:B--2---:R-:W-:-:S03]  /*78dc0*/  F2FP.PACK_AB R18, R3, R18 ;  /* 0x000000120312723e */ /* 0x004fc600000000ff */
[----:B------:R-:W2:Y:S01]  /*78dd0*/  LDL.LU R3, [R1+0x2160] ;  /* 0x0021600001037983 */ /* 0x000ea20000300800 */
[----:B---3--:R-:W-:-:S03]  /*78de0*/  F2FP.PACK_AB R27, R2, R27 ;  /* 0x0000001b021b723e */ /* 0x008fc600000000ff */
[----:B------:R-:W3:Y:S01]  /*78df0*/  LDL.LU R2, [R1+0x215c] ;  /* 0x00215c0001027983 */ /* 0x000ee20000300800 */
[----:B--2---:R-:W-:-:S03]  /*78e00*/  F2FP.PACK_AB R19, R3, R19 ;  /* 0x000000130313723e */ /* 0x004fc600000000ff */
[----:B------:R-:W2:Y:S01]  /*78e10*/  LDL.LU R3, [R1+0x2158] ;  /* 0x0021580001037983 */ /* 0x000ea20000300800 */
[----:B------:R-:W-:Y:S02]  /*78e20*/  F2FP.PACK_AB R12, R0, R12 ;  /* 0x0000000c000c723e */ /* 0x000fe400000000ff */
[----:B---3--:R-:W-:Y:S02]  /*78e30*/  F2FP.PACK_AB R4, R2, R4 ;  /* 0x000000040204723e */ /* 0x008fe400000000ff */
[----:B------:R-:W3:Y:S01]  /*78e40*/  LDL.LU R2, [R1+0x2154] ;  /* 0x0021540001027983 */ /* 0x000ee20000300800 */
[----:B--2---:R-:W-:-:S03]  /*78e50*/  F2FP.PACK_AB R8, R3, R8 ;  /* 0x000000080308723e */ /* 0x004fc600000000ff */
[----:B------:R-:W2:Y:S04]  /*78e60*/  LDL.LU R3, [R1+0x2150] ;  /* 0x0021500001037983 */ /* 0x000ea80000300800 */
[----:B------:R-:W4:Y:S01]  /*78e70*/  LDL.LU R0, [R1+0x214c] ;  /* 0x00214c0001007983 */ /* 0x000f220000300800 */
[----:B------:R-:W-:Y:S02]  /*78e80*/  F2FP.PACK_AB R10, R10, R11 ;  /* 0x0000000b0a0a723e */ /* 0x000fe400000000ff */
[----:B------:R-:W-:Y:S02]  /*78e90*/  F2FP.PACK_AB R13, R13, R14 ;  /* 0x0000000e0d0d723e */ /* 0x000fe400000000ff */
[----:B------:R-:W-:Y:S02]  /*78ea0*/  F2FP.PACK_AB R14, R7, R20 ;  /* 0x00000014070e723e */ /* 0x000fe400000000ff */
[----:B---3--:R-:W-:-:S02]  /*78eb0*/  F2FP.PACK_AB R5, R2, R5 ;  /* 0x000000050205723e */ /* 0x008fc400000000ff */
[----:B------:R-:W3:Y:S01]  /*78ec0*/  LDL.LU R2, [R1+0x2148] ;  /* 0x0021480001027983 */ /* 0x000ee20000300800 */
[----:B--2---:R-:W-:-:S03]  /*78ed0*/  F2FP.PACK_AB R9, R3, R9 ;  /* 0x000000090309723e */ /* 0x004fc600000000ff */
[----:B------:R-:W3:Y:S01]  /*78ee0*/  LDL.LU R3, [R1+0x2144] ;  /* 0x0021440001037983 */ /* 0x000ee20000300800 */
[----:B----4-:R-:W-:-:S03]  /*78ef0*/  F2FP.PACK_AB R11, R23, R0 ;  /* 0x00000000170b723e */ /* 0x010fc600000000ff */
[----:B------:R-:W2:Y:S04]  /*78f00*/  LDL.LU R0, [R1+0x2140] ;  /* 0x0021400001007983 */ /* 0x000ea80000300800 */
[----:B------:R-:W2:Y:S01]  /*78f10*/  LDL.LU R20, [R1+0x2e0] ;  /* 0x0002e00001147983 */ /* 0x000ea20000300800 */
[----:B------:R-:W-:Y:S02]  /*78f20*/  F2FP.PACK_AB R7, R21, R22 ;  /* 0x000000161507723e */ /* 0x000fe400000000ff */
[----:B------:R-:W-:Y:S01]  /*78f30*/  F2FP.PACK_AB R6, R15, R6 ;  /* 0x000000060f06723e */ /* 0x000fe200000000ff */
[----:B------:R-:W4:Y:S04]  /*78f40*/  LDL.LU R21, [R1+0x2ec] ;  /* 0x0002ec0001157983 */ /* 0x000f280000300800 */
[----:B------:R-:W5:Y:S04]  /*78f50*/  LDL.LU R22, [R1+0x2f8] ;  /* 0x0002f80001167983 */ /* 0x000f680000300800 */
[----:B------:R-:W2:Y:S04]  /*78f60*/  LDL.LU R23, [R1+0x308] ;  /* 0x0003080001177983 */ /* 0x000ea80000300800 */
[----:B------:R0:W-:Y:S04]  /*78f70*/  STS.128 [R28+0x480], R24 ;  /* 0x000480181c007388 */ /* 0x0001e80000000c00 */
[----:B------:R-:W-:Y:S04]  /*78f80*/  STS.128 [R28+0xc80], R16 ;  /* 0x000c80101c007388 */ /* 0x000fe80000000c00 */
[----:B------:R-:W-:Y:S04]  /*78f90*/  STS.128 [R28+0x500], R4 ;  /* 0x000500041c007388 */ /* 0x000fe80000000c00 */
[----:B------:R-:W-:Y:S01]  /*78fa0*/  STS.128 [R28+0xd00], R8 ;  /* 0x000d00081c007388 */ /* 0x000fe20000000c00 */
[----:B---3--:R-:W-:-:S03]  /*78fb0*/  F2FP.PACK_AB R15, R3, R2 ;  /* 0x00000002030f723e */ /* 0x008fc600000000ff */
[----:B------:R-:W3:Y:S04]  /*78fc0*/  LDL.LU R2, [R1+0x348] ;  /* 0x0003480001027983 */ /* 0x000ee80000300800 */
[----:B------:R-:W3:Y:S04]  /*78fd0*/  LDL.LU R3, [R1+0x354] ;  /* 0x0003540001037983 */ /* 0x000ee80000300800 */
[----:B0-----:R-:W3:Y:S04]  /*78fe0*/  LDL.LU R27, [R1+0x374] ;  /* 0x00037400011b7983 */ /* 0x001ee80000300800 */
[----:B------:R-:W3:Y:S04]  /*78ff0*/  LDL.LU R26, [R1+0x358] ;  /* 0x00035800011a7983 */ /* 0x000ee80000300800 */
[----:B------:R0:W-:Y:S04]  /*79000*/  STL [R1+0x203c], R24 ;  /* 0x00203c1801007387 */ /* 0x0001e80000100800 */
[----:B0-----:R-:W3:Y:S04]  /*79010*/  LDL.LU R24, [R1+0x37c] ;  /* 0x00037c0001187983 */ /* 0x001ee80000300800 */
[----:B------:R0:W-:Y:S04]  /*79020*/  STL [R1+0x2038], R25 ;  /* 0x0020381901007387 */ /* 0x0001e80000100800 */
        /* <DEDUP_REMOVED lines=13> */
[----:B------:R0:W-:Y:S01]  /*79100*/  STS.128 [R28+0x580], R12 ;  /* 0x0005800c1c007388 */ /* 0x0001e20000000c00 */
[----:B--2---:R-:W-:-:S03]  /*79110*/  F2FP.PACK_AB R20, R0, R20 ;  /* 0x000000140014723e */ /* 0x004fc600000000ff */
[----:B0-----:R-:W2:Y:S04]  /*79120*/  LDL.LU R12, [R1+0x344] ;  /* 0x00034400010c7983 */ /* 0x001ea80000300800 */
[----:B------:R-:W2:Y:S04]  /*79130*/  LDL.LU R13, [R1+0x368] ;  /* 0x00036800010d7983 */ /* 0x000ea80000300800 */
[----:B------:R-:W2:Y:S04]  /*79140*/  LDL.LU R14, [R1+0x36c] ;  /* 0x00036c00010e7983 */ /* 0x000ea80000300800 */
[----:B------:R-:W2:Y:S04]  /*79150*/  LDL.LU R15, [R1+0x388] ;  /* 0x00038800010f7983 */ /* 0x000ea80000300800 */
[----:B------:R-:W4:Y:S02]  /*79160*/  LDL.LU R0, [R1+0x213c] ;  /* 0x00213c0001007983 */ /* 0x000f240000300800 */
[----:B----4-:R-:W-:-:S02]  /*79170*/  F2FP.PACK_AB R21, R0, R21 ;  /* 0x000000150015723e */ /* 0x010fc400000000ff */
[----:B------:R-:W5:Y:S02]  /*79180*/  LDL.LU R0, [R1+0x2138] ;  /* 0x0021380001007983 */ /* 0x000f640000300800 */
[----:B-----5:R-:W-:Y:S02]  /*79190*/  F2FP.PACK_AB R22, R0, R22 ;  /* 0x000000160016723e */ /* 0x020fe400000000ff */
[----:B------:R-:W4:Y:S02]  /*791a0*/  LDL.LU R0, [R1+0x2134] ;  /* 0x0021340001007983 */ /* 0x000f240000300800 */
[----:B----4-:R-:W-:Y:S02]  /*791b0*/  F2FP.PACK_AB R23, R0, R23 ;  /* 0x000000170017723e */ /* 0x010fe400000000ff */
[----:B------:R-:W3:Y:S02]  /*791c0*/  LDL.LU R0, [R1+0x2130] ;  /* 0x0021300001007983 */ /* 0x000ee40000300800 */
[----:B---3--:R-:W-:-:S02]  /*791d0*/  F2FP.PACK_AB R16, R0, R16 ;  /* 0x000000100010723e */ /* 0x008fc400000000ff */
[----:B------:R-:W3:Y:S01]  /*791e0*/  LDL.LU R0, [R1+0x212c] ;  /* 0x00212c0001007983 */ /* 0x000ee20000300800 */
[----:B------:R-:W-:Y:S02]  /*791f0*/  F2FP.PACK_AB R8, R2, R8 ;  /* 0x000000080208723e */ /* 0x000fe400000000ff */
[----:B--2---:R-:W-:Y:S02]  /*79200*/  F2FP.PACK_AB R12, R3, R12 ;  /* 0x0000000c030c723e */ /* 0x004fe400000000ff */
[----:B---3--:R-:W-:Y:S02]  /*79210*/  F2FP.PACK_AB R4, R0, R4 ;  /* 0x000000040004723e */ /* 0x008fe400000000ff */
[----:B------:R-:W2:Y:S04]  /*79220*/  LDL.LU R0, [R1+0x2128] ;  /* 0x0021280001007983 */ /* 0x000ea80000300800 */
[----:B------:R-:W3:Y:S04]  /*79230*/  LDL.LU R2, [R1+0x2124] ;  /* 0x0021240001027983 */ /* 0x000ee80000300800 */
[----:B------:R-:W4:Y:S01]  /*79240*/  LDL.LU R3, [R1+0x2120] ;  /* 0x0021200001037983 */ /* 0x000f220000300800 */
[----:B--2---:R-:W-:-:S03]  /*79250*/  F2FP.PACK_AB R17, R17, R0 ;  /* 0x000000001111723e */ /* 0x004fc600000000ff */
[----:B------:R-:W2:Y:S01]  /*79260*/  LDL.LU R0, [R1+0x211c] ;  /* 0x00211c0001007983 */ /* 0x000ea20000300800 */
[----:B---3--:R-:W-:-:S03]  /*79270*/  F2FP.PACK_AB R5, R2, R5 ;  /* 0x000000050205723e */ /* 0x008fc600000000ff */
[----:B------:R-:W3:Y:S01]  /*79280*/  LDL.LU R2, [R1+0x2118] ;  /* 0x0021180001027983 */ /* 0x000ee20000300800 */
[----:B----4-:R-:W-:-:S03]  /*79290*/  F2FP.PACK_AB R18, R18, R3 ;  /* 0x000000031212723e */ /* 0x010fc600000000ff */
[----:B------:R-:W4:Y:S01]  /*792a0*/  LDL.LU R3, [R1+0x2114] ;  /* 0x0021140001037983 */ /* 0x000f220000300800 */
[----:B------:R-:W-:Y:S02]  /*792b0*/  F2FP.PACK_AB R9, R13, R9 ;  /* 0x000000090d09723e */ /* 0x000fe400000000ff */
[----:B------:R-:W-:Y:S02]  /*792c0*/  F2FP.PACK_AB R13, R14, R10 ;  /* 0x0000000a0e0d723e */ /* 0x000fe400000000ff */
[----:B------:R-:W-:Y:S02]  /*792d0*/  F2FP.PACK_AB R6, R6, R19 ;  /* 0x000000130606723e */ /* 0x000fe400000000ff */
[----:B------:R-:W-:Y:S02]  /*792e0*/  F2FP.PACK_AB R14, R24, R27 ;  /* 0x0000001b180e723e */ /* 0x000fe400000000ff */
[----:B--2---:R-:W-:Y:S02]  /*792f0*/  F2FP.PACK_AB R19, R26, R0 ;  /* 0x000000001a13723e */ /* 0x004fe400000000ff */
[----:B---3--:R-:W-:-:S02]  /*79300*/  F2FP.PACK_AB R10, R25, R2 ;  /* 0x00000002190a723e */ /* 0x008fc400000000ff */
[----:B------:R-:W2:Y:S04]  /*79310*/  LDL.LU R2, [R1+0x2110] ;  /* 0x0021100001027983 */ /* 0x000ea80000300800 */
[----:B------:R-:W3:Y:S01]  /*79320*/  LDL.LU R27, [R1+0x3c8] ;  /* 0x0003c800011b7983 */ /* 0x000ee20000300800 */
[----:B----4-:R-:W-:-:S03]  /*79330*/  F2FP.PACK_AB R7, R3, R7 ;  /* 0x000000070307723e */ /* 0x010fc600000000ff */
[----:B------:R-:W4:Y:S04]  /*79340*/  LDL.LU R26, [R1+0x498] ;  /* 0x00049800011a7983 */ /* 0x000f280000300800 */
[----:B------:R-:W5:Y:S04]  /*79350*/  LDL.LU R0, [R1+0x518] ;  /* 0x0005180001007983 */ /* 0x000f680000300800 */
[----:B------:R-:W2:Y:S04]  /*79360*/  LDL.LU R25, [R1+0x53c] ;  /* 0x00053c0001197983 */ /* 0x000ea80000300800 */
[----:B------:R-:W2:Y:S04]  /*79370*/  LDL.LU R24, [R1+0x534] ;  /* 0x0005340001187983 */ /* 0x000ea80000300800 */
[----:B------:R-:W2:Y:S01]  /*79380*/  LDL.LU R3, [R1+0x210c] ;  /* 0x00210c0001037983 */ /* 0x000ea20000300800 */
[----:B------:R-:W-:-:S03]  /*79390*/  F2FP.PACK_AB R11, R15, R11 ;  /* 0x0000000b0f0b723e */ /* 0x000fc600000000ff */
[----:B------:R0:W-:Y:S04]  /*793a0*/  STS.128 [R28+0xd80], R20 ;  /* 0x000d80141c007388 */ /* 0x0001e80000000c00 */
[----:B------:R-:W-:Y:S04]  /*793b0*/  STS.128 [R28+0x600], R16 ;  /* 0x000600101c007388 */ /* 0x000fe80000000c00 */
[----:B------:R-:W-:Y:S04]  /*793c0*/  STS.128 [R28+0xe00], R4 ;  /* 0x000e00041c007388 */ /* 0x000fe80000000c00 */
[----:B------:R-:W-:Y:S01]  /*793d0*/  STS.128 [R28+0x680], R8 ;  /* 0x000680081c007388 */ /* 0x000fe20000000c00 */
[----:B--2---:R-:W-:-:S03]  /*793e0*/  F2FP.PACK_AB R15, R3, R2 ;  /* 0x00000002030f723e */ /* 0x004fc600000000ff */
[----:B------:R-:W2:Y:S04]  /*793f0*/  LDL.LU R3, [R1+0x2108] ;  /* 0x0021080001037983 */ /* 0x000ea80000300800 */
[----:B------:R-:W2:Y:S04]  /*79400*/  LDL.LU R2, [R1+0x2104] ;  /* 0x0021040001027983 */ /* 0x000ea80000300800 */
[----:B0-----:R-:W2:Y:S04]  /*79410*/  LDL.LU R23, [R1+0x49c] ;  /* 0x00049c0001177983 */ /* 0x001ea80000300800 */
[----:B------:R-:W2:Y:S04]  /*79420*/  LDL.LU R20, [R1+0x520] ;  /* 0x0005200001147983 */ /* 0x000ea80000300800 */
[----:B------:R-:W2:Y:S04]  /*79430*/  LDL.LU R22, [R1+0x524] ;  /* 0x0005240001167983 */ /* 0x000ea80000300800 */
[----:B------:R0:W-:Y:S04]  /*79440*/  STL [R1+0x2040], R21 ;  /* 0x0020401501007387 */ /* 0x0001e80000100800 */
[----:B0-----:R-:W2:Y:S04]  /*79450*/  LDL.LU R21, [R1+0x530] ;  /* 0x0005300001157983 */ /* 0x001ea80000300800 */
[----:B------:R-:W2:Y:S04]  /*79460*/  LDL.LU R16, [R1+0x50c] ;  /* 0x00050c0001107983 */ /* 0x000ea80000300800 */
[----:B------:R-:W2:Y:S04]  /*79470*/  LDL.LU R17, [R1+0x514] ;  /* 0x0005140001117983 */ /* 0x000ea80000300800 */
        /* <DEDUP_REMOVED lines=8> */
[----:B------:R-:W5:Y:S04]  /*79500*/  LDL.LU R10, [R1+0x3bc] ;  /* 0x0003bc00010a7983 */ /* 0x000f680000300800 */
[----:B------:R-:W5:Y:S04]  /*79510*/  LDL.LU R11, [R1+0x3b4] ;  /* 0x0003b400010b7983 */ /* 0x000f680000300800 */
[----:B------:R0:W-:Y:S04]  /*79520*/  STS.128 [R28+0xe80], R12 ;  /* 0x000e800c1c007388 */ /* 0x0001e80000000c00 */
[----:B0-----:R-:W5:Y:S04]  /*79530*/  LDL.LU R12, [R1+0x508] ;  /* 0x00050800010c7983 */ /* 0x001f680000300800 */
[----:B------:R-:W5:Y:S04]  /*79540*/  LDL.LU R13, [R1+0x510] ;  /* 0x00051000010d7983 */ /* 0x000f680000300800 */
[----:B------:R-:W5:Y:S04]  /*79550*/  LDL.LU R14, [R1+0x51c] ;  /* 0x00051c00010e7983 */ /* 0x000f680000300800 */
[----:B------:R-:W5:Y:S01]  /*79560*/  LDL.LU R15, [R1+0x3b8] ;  /* 0x0003b800010f7983 */ /* 0x000f620000300800 */
[----:B--2---:R-:W-:-:S03]  /*79570*/  F2FP.PACK_AB R4, R3, R4 ;  /* 0x000000040304723e */ /* 0x004fc600000000ff */
[----:B------:R-:W2:Y:S01]  /*79580*/  LDL.LU R3, [R1+0x2100] ;  /* 0x0021000001037983 */ /* 0x000ea20000300800 */
[----:B---3--:R-:W-:-:S03]  /*79590*/  F2FP.PACK_AB R8, R2, R8 ;  /* 0x000000080208723e */ /* 0x008fc600000000ff */
[----:B------:R-:W2:Y:S01]  /*795a0*/  LDL.LU R2, [R1+0x20fc] ;  /* 0x0020fc0001027983 */ /* 0x000ea20000300800 */
[----:B------:R-:W-:Y:S02]  /*795b0*/  F2FP.PACK_AB R16, R16, R23 ;  /* 0x000000171010723e */ /* 0x000fe400000000ff */
[----:B----4-:R-:W-:Y:S02]  /*795c0*/  F2FP.PACK_AB R5, R9, R5 ;  /* 0x000000050905723e */ /* 0x010fe400000000ff */
[----:B-----5:R-:W-:Y:S02]  /*795d0*/  F2FP.PACK_AB R12, R12, R26 ;  /* 0x0000001a0c0c723e */ /* 0x020fe400000000ff */
[----:B------:R-:W3:Y:S04]  /*795e0*/  LDL R26, [R1+0x500] ;  /* 0x00050000011a7983 */ /* 0x000ee80000100800 */
[----:B------:R-:W4:Y:S01]  /*795f0*/  LDL.LU R23, [R1+0x504] ;  /* 0x0005040001177983 */ /* 0x000f220000300800 */
[----:B------:R-:W-:-:S02]  /*79600*/  F2FP.PACK_AB R13, R0, R13 ;  /* 0x0000000d000d723e */ /* 0x000fc400000000ff */
[----:B--2---:R-:W-:Y:S02]  /*79610*/  F2FP.PACK_AB R9, R2, R3 ;  /* 0x000000030209723e */ /* 0x004fe400000000ff */
[----:B------:R-:W2:Y:S04]  /*79620*/  LDL.LU R2, [R1+0x20f8] ;  /* 0x0020f80001027983 */ /* 0x000ea80000300800 */
[----:B------:R-:W5:Y:S04]  /*79630*/  LDL.LU R3, [R1+0x20f4] ;  /* 0x0020f40001037983 */ /* 0x000f680000300800 */
[----:B------:R-:W5:Y:S01]  /*79640*/  LDL.LU R0, [R1+0x20f0] ;  /* 0x0020f00001007983 */ /* 0x000f620000300800 */
[----:B------:R-:W-:-:S02]  /*79650*/  F2FP.PACK_AB R17, R14, R17 ;  /* 0x000000110e11723e */ /* 0x000fc400000000ff */
[----:B------:R-:W-:Y:S02]  /*79660*/  F2FP.PACK_AB R14, R7, R20 ;  /* 0x00000014070e723e */ /* 0x000fe400000000ff */
[----:B------:R-:W-:Y:S02]  /*79670*/  F2FP.PACK_AB R10, R10, R11 ;  /* 0x0000000b0a0a723e */ /* 0x000fe400000000ff */
[----:B------:R-:W-:Y:S02]  /*79680*/  F2FP.PACK_AB R6, R15, R6 ;  /* 0x000000060f06723e */ /* 0x000fe400000000ff */
[----:B------:R-:W-:Y:S02]  /*79690*/  F2FP.PACK_AB R15, R19, R21 ;  /* 0x00000015130f723e */ /* 0x000fe400000000ff */
[----:B------:R-:W-:Y:S02]  /*796a0*/  F2FP.PACK_AB R19, R25, R24 ;  /* 0x000000181913723e */ /* 0x000fe400000000ff */
[----:B------:R-:W-:-:S02]  /*796b0*/  F2FP.PACK_AB R18, R18, R22 ;  /* 0x000000161212723e */ /* 0x000fc400000000ff */
[----:B------:R-:W0:Y:S04]  /*796c0*/  S2R R22, SR_TID.X ;  /* 0x0000000000167919 */ /* 0x000e280000002100 */
[----:B------:R-:W-:Y:S04]  /*796d0*/  STS.128 [R28+0x780], R12 ;  /* 0x0007800c1c007388 */ /* 0x000fe80000000c00 */
[----:B------:R-:W-:Y:S01]  /*796e0*/  STS.128 [R28+0xf80], R16 ;  /* 0x000f80101c007388 */ /* 0x000fe20000000c00 */
[----:B------:R-:W-:-:S04]  /*796f0*/  SHF.L.U32 R20, R29, 0xe, RZ ;  /* 0x0000000e1d147819 */ /* 0x000fc800000006ff */
[----:B------:R-:W-:Y:S02]  /*79700*/  LOP3.LUT R20, R20, 0x18000, RZ, 0xc0, !PT ;  /* 0x0001800014147812 */ /* 0x000fe400078ec0ff */
[----:B--2---:R-:W-:Y:S02]  /*79710*/  F2FP.PACK_AB R7, R27, R2 ;  /* 0x000000021b07723e */ /* 0x004fe400000000ff */
[----:B------:R-:W2:Y:S01]  /*79720*/  LDL.LU R2, [R1+0x20ec] ;  /* 0x0020ec0001027983 */ /* 0x000ea20000300800 */
[----:B-----5:R-:W-:-:S03]  /*79730*/  F2FP.PACK_AB R11, R0, R3 ;  /* 0x00000003000b723e */ /* 0x020fc600000000ff */
[----:B------:R-:W5:Y:S04]  /*79740*/  LDL.LU R0, [R1+0x20e8] ;  /* 0x0020e80001007983 */ /* 0x000f680000300800 */
[----:B------:R-:W5:Y:S04]  /*79750*/  LDL.LU R3, [R1+0x20e4] ;  /* 0x0020e40001037983 */ /* 0x000f680000300800 */
[----:B------:R-:W5:Y:S04]  /*79760*/  LDL.LU R25, [R1+0x540] ;  /* 0x0005400001197983 */ /* 0x000f680000300800 */
[----:B------:R-:W5:Y:S04]  /*79770*/  LDL.LU R24, [R1+0x544] ;  /* 0x0005440001187983 */ /* 0x000f680000300800 */
[----:B------:R1:W-:Y:S04]  /*79780*/  STS.128 [R28+0x700], R4 ;  /* 0x000700041c007388 */ /* 0x0003e80000000c00 */
[----:B------:R-:W-:Y:S01]  /*79790*/  STS.128 [R28+0xf00], R8 ;  /* 0x000f00081c007388 */ /* 0x000fe20000000c00 */
[----:B0-----:R-:W-:-:S05]  /*797a0*/  LOP3.LUT R27, R22, 0xff, RZ, 0xc0, !PT ;  /* 0x000000ff161b7812 */ /* 0x001fca00078ec0ff */
[----:B-1----:R-:W-:Y:S01]  /*797b0*/  IMAD R4, R27, 0x10, R20 ;  /* 0x000000101b047824 */ /* 0x002fe200078e0214 */
[----:B------:R-:W-:Y:S06]  /*797c0*/  BAR.SYNC.DEFER_BLOCKING 0x0 ;  /* 0x0000000000007b1d */ /* 0x000fec0000010000 */
[----:B------:R-:W0:Y:S01]  /*797d0*/  LDS.128 R8, [R4] ;  /* 0x0000000004087984 */ /* 0x000e220000000c00 */
[----:B------:R-:W-:-:S03]  /*797e0*/  LOP3.LUT R6, R4, 0x20, RZ, 0x3c, !PT ;  /* 0x0000002004067812 */ /* 0x000fc600078e3cff */
[----:B------:R-:W-:Y:S04]  /*797f0*/  STL [R1+0x2044], R20 ;  /* 0x0020441401007387 */ /* 0x000fe80000100800 */
[----:B------:R-:W-:Y:S04]  /*79800*/  STL [R1+0x204c], R16 ;  /* 0x00204c1001007387 */ /* 0x000fe80000100800 */
[----:B------:R-:W-:Y:S04]  /*79810*/  STL [R1+0x2048], R18 ;  /* 0x0020481201007387 */ /* 0x000fe80000100800 */
[----:B0-----:R-:W-:Y:S01]  /*79820*/  STL.64 [R1+0x490], R8 ;  /* 0x0004900801007387 */ /* 0x001fe20000100a00 */
[----:B------:R-:W-:-:S03]  /*79830*/  MOV R19, R8 ;  /* 0x0000000800137202 */ /* 0x000fc60000000f00 */
[----:B------:R-:W-:Y:S04]  /*79840*/  STL.64 [R1+0x498], R10 ;  /* 0x0004980a01007387 */ /* 0x000fe80000100a00 */
[----:B------:R-:W0:Y:S01]  /*79850*/  LDS.128 R8, [R6] ;  /* 0x0000000006087984 */ /* 0x000e220000000c00 */
[----:B----4-:R-:W-:Y:S01]  /*79860*/  FSEL R5, R23, -INF , P0 ;  /* 0xff80000017057808 */ /* 0x010fe20000000000 */
[----:B0-----:R-:W-:Y:S01]  /*79870*/  IMAD.MOV.U32 R23, RZ, RZ, R8 ;  /* 0x000000ffff177224 */ /* 0x001fe200078e0008 */
[----:B------:R-:W-:Y:S02]  /*79880*/  LOP3.LUT R15, R4, 0x60, RZ, 0x3c, !PT ;  /* 0x00000060040f7812 */ /* 0x000fe400078e3cff */
[----:B---3--:R-:W-:Y:S02]  /*79890*/  ISETP.GE.U32.AND P1, PT, R26, 0x7f800000, PT ;  /* 0x7f8000001a00780c */ /* 0x008fe40003f26070 */
[----:B------:R-:W-:-:S04]  /*798a0*/  SHF.R.U32.HI R7, RZ, 0x7, R22 ;  /* 0x00000007ff077819 */ /* 0x000fc80000011616 */
[----:B------:R-:W-:Y:S01]  /*798b0*/  SGXT.U32 R7, R7, 0x1 ;  /* 0x000000010707781a */ /* 0x000fe20000000000 */
[----:B--2---:R-:W-:Y:S04]  /*798c0*/  STL [R1+0x2020], R2 ;  /* 0x0020200201007387 */ /* 0x004fe80000100800 */
[----:B------:R0:W-:Y:S04]  /*798d0*/  STL [R1+0x4ac], R5 ;  /* 0x0004ac0501007387 */ /* 0x0001e80000100800 */
[----:B------:R-:W-:Y:S01]  /*798e0*/  STL.64 [R1+0x480], R8 ;  /* 0x0004800801007387 */ /* 0x000fe20000100a00 */
[----:B0-----:R-:W-:-:S03]  /*798f0*/  LOP3.LUT R5, R4, 0x40, RZ, 0x3c, !PT ;  /* 0x0000004004057812 */ /* 0x001fc600078e3cff */
[----:B------:R-:W-:Y:S04]  /*79900*/  STL.64 [R1+0x488], R10 ;  /* 0x0004880a01007387 */ /* 0x000fe80000100a00 */
[----:B------:R-:W0:Y:S01]  /*79910*/  LDS.128 R8, [R5] ;  /* 0x0000000005087984 */ /* 0x000e220000000c00 */
[----:B------:R-:W-:-:S03]  /*79920*/  LOP3.LUT P2, RZ, R2, 0x100000, RZ, 0xc0, !PT ;  /* 0x0010000002ff7812 */ /* 0x000fc6000784c0ff */
[----:B0-----:R-:W-:Y:S01]  /*79930*/  STL.64 [R1+0x470], R8 ;  /* 0x0004700801007387 */ /* 0x001fe20000100a00 */
[----:B------:R-:W-:Y:S01]  /*79940*/  MOV R17, R8 ;  /* 0x0000000800117202 */ /* 0x000fe20000000f00 */
[----:B------:R-:W-:Y:S02]  /*79950*/  IMAD.MOV.U32 R2, RZ, RZ, R10 ;  /* 0x000000ffff027224 */ /* 0x000fe400078e000a */
[----:B------:R-:W-:Y:S04]  /*79960*/  STL.64 [R1+0x478], R10 ;  /* 0x0004780a01007387 */ /* 0x000fe80000100a00 */
[----:B------:R-:W0:Y:S04]  /*79970*/  LDS.128 R8, [R15] ;  /* 0x000000000f087984 */ /* 0x000e280000000c00 */
[----:B------:R-:W-:Y:S04]  /*79980*/  STL [R1+0x20e0], R19 ;  /* 0x0020e01301007387 */ /* 0x000fe80000100800 */
[----:B------:R-:W-:Y:S04]  /*79990*/  STL [R1+0x20dc], R17 ;  /* 0x0020dc1101007387 */ /* 0x000fe80000100800 */
[----:B------:R-:W1:Y:S04]  /*799a0*/  LDS.128 R16, [R4+0x1000] ;  /* 0x0010000004107984 */ /* 0x000e680000000c00 */
[----:B------:R2:W-:Y:S04]  /*799b0*/  STL [R1+0x2028], R2 ;  /* 0x0020280201007387 */ /* 0x0005e80000100800 */
[----:B0-----:R0:W-:Y:S01]  /*799c0*/  STL.64 [R1+0x440], R8 ;  /* 0x0004400801007387 */ /* 0x0011e20000100a00 */
[----:B--2---:R-:W-:-:S03]  /*799d0*/  MOV R2, R8 ;  /* 0x0000000800027202 */ /* 0x004fc60000000f00 */
[----:B------:R-:W-:Y:S01]  /*799e0*/  STL.64 [R1+0x448], R10 ;  /* 0x0004480a01007387 */ /* 0x000fe20000100a00 */
[----:B0-----:R-:W-:Y:S02]  /*799f0*/  @P1 IMAD.MOV.U32 R8, RZ, RZ, 0x7f800000 ;  /* 0x7f800000ff081424 */ /* 0x001fe400078e00ff */
[----:B-----5:R-:W-:Y:S02]  /*79a00*/  FADD R9, R24, R25 ;  /* 0x0000001918097221 */ /* 0x020fe40000000000 */
[----:B------:R-:W-:Y:S02]  /*79a10*/  @P1 FFMA.FTZ R9, R26, R8, +INF ;  /* 0x7f8000001a091423 */ /* 0x000fe40000010008 */
[----:B-1----:R-:W-:-:S03]  /*79a20*/  IMAD.MOV.U32 R22, RZ, RZ, R16 ;  /* 0x000000ffff167224 */ /* 0x002fc600078e0010 */
[----:B------:R0:W-:Y:S04]  /*79a30*/  STL [R1+0x4a4], R9 ;  /* 0x0004a40901007387 */ /* 0x0001e80000100800 */
[----:B------:R-:W-:Y:S04]  /*79a40*/  STL.64 [R1+0x460], R16 ;  /* 0x0004601001007387 */ /* 0x000fe80000100a00 */
[----:B------:R-:W-:Y:S04]  /*79a50*/  STL.64 [R1+0x468], R18 ;  /* 0x0004681201007387 */ /* 0x000fe80000100a00 */
[----:B------:R-:W1:Y:S01]  /*79a60*/  LDS.128 R16, [R6+0x1000] ;  /* 0x0010000006107984 */ /* 0x000e620000000c00 */
[----:B------:R-:W-:Y:S01]  /*79a70*/  ISETP.GE.U32.AND P0, PT, R27, 0x80, PT ;  /* 0x000000801b00780c */ /* 0x000fe20003f06070 */
[----:B------:R-:W-:Y:S01]  /*79a80*/  IMAD R7, R7, c[0x0][0x1c8], RZ ;  /* 0x0000720007077a24 */ /* 0x000fe200078e02ff */
[----:B------:R-:W-:-:S02]  /*79a90*/  MOV R27, c[0x0][0x1c8] ;  /* 0x00007200001b7a02 */ /* 0x000fc40000000f00 */
[----:B0-----:R-:W-:Y:S02]  /*79aa0*/  SHF.L.U32 R9, R29, 0x2, RZ ;  /* 0x000000021d097819 */ /* 0x001fe400000006ff */
[----:B------:R-:W-:Y:S02]  /*79ab0*/  LEA R8, R27, R7, 0x1 ;  /* 0x000000071b087211 */ /* 0x000fe400078e08ff */
[----:B------:R-:W-:-:S03]  /*79ac0*/  LOP3.LUT R13, R9, 0x180, RZ, 0xc0, !PT ;  /* 0x00000180090d7812 */ /* 0x000fc600078ec0ff */
[----:B------:R-:W-:Y:S01]  /*79ad0*/  IMAD R9, R27, 0x2, R8 ;  /* 0x000000021b097824 */ /* 0x000fe200078e0208 */
[----:B-1----:R-:W-:Y:S01]  /*79ae0*/  MOV R24, R16 ;  /* 0x0000001000187202 */ /* 0x002fe20000000f00 */
[----:B------:R0:W-:Y:S04]  /*79af0*/  STL [R1+0x450], R16 ;  /* 0x0004501001007387 */ /* 0x0001e80000100800 */
[----:B------:R1:W-:Y:S01]  /*79b00*/  STL.64 [R1+0x458], R18 ;  /* 0x0004581201007387 */ /* 0x0003e20000100a00 */
[----:B0-----:R-:W-:-:S03]  /*79b10*/  IMAD.MOV.U32 R16, RZ, RZ, R17 ;  /* 0x000000ffff107224 */ /* 0x001fc600078e0011 */
[----:B-1----:R-:W2:Y:S04]  /*79b20*/  LDL.LU R19, [R1+0x20e0] ;  /* 0x0020e00001137983 */ /* 0x002ea80000300800 */
[----:B------:R-:W3:Y:S04]  /*79b30*/  LDL.LU R17, [R1+0x20dc] ;  /* 0x0020dc0001117983 */ /* 0x000ee80000300800 */
[----:B------:R-:W-:Y:S04]  /*79b40*/  STL [R1+0x20d8], R27 ;  /* 0x0020d81b01007387 */ /* 0x000fe80000100800 */
[----:B------:R-:W-:Y:S04]  /*79b50*/  STL [R1+0x20d4], R24 ;  /* 0x0020d41801007387 */ /* 0x000fe80000100800 */
[----:B------:R-:W0:Y:S01]  /*79b60*/  LDS.128 R24, [R5+0x1000] ;  /* 0x0010000005187984 */ /* 0x000e220000000c00 */
[----:B------:R-:W-:Y:S01]  /*79b70*/  IMAD.SHL.U32 R14, R29, 0x10, RZ ;  /* 0x000000101d0e7824 */ /* 0x000fe200078e00ff */
[----:B------:R-:W-:-:S04]  /*79b80*/  LEA R10, P1, R7, R3, 0x1 ;  /* 0x00000003070a7211 */ /* 0x000fc800078208ff */
[----:B------:R-:W-:Y:S02]  /*79b90*/  LOP3.LUT R14, R14, 0x70, RZ, 0xc0, !PT ;  /* 0x000000700e0e7812 */ /* 0x000fe400078ec0ff */
[----:B------:R-:W-:Y:S02]  /*79ba0*/  LEA.HI.X.SX32 R11, R7, R0, 0x1, P1 ;  /* 0x00000000070b7211 */ /* 0x000fe400008f0eff */
[----:B------:R-:W-:Y:S01]  /*79bb0*/  IADD3 R7, R14, R13, RZ ;  /* 0x0000000d0e077210 */ /* 0x000fe20007ffe0ff */
[----:B------:R-:W-:Y:S04]  /*79bc0*/  STL [R1+0x2058], R16 ;  /* 0x0020581001007387 */ /* 0x000fe80000100800 */
[----:B------:R-:W-:Y:S04]  /*79bd0*/  STL [R1+0x4a8], R7 ;  /* 0x0004a80701007387 */ /* 0x000fe80000100800 */
[----:B0-----:R-:W-:Y:S01]  /*79be0*/  STL [R1+0x430], R24 ;  /* 0x0004301801007387 */ /* 0x001fe20000100800 */
[----:B------:R-:W-:-:S03]  /*79bf0*/  IMAD.MOV.U32 R20, RZ, RZ, R24 ;  /* 0x000000ffff147224 */ /* 0x000fc600078e0018 */
[----:B------:R0:W-:Y:S04]  /*79c00*/  STL.64 [R1+0x438], R26 ;  /* 0x0004381a01007387 */ /* 0x0001e80000100a00 */
[----:B0-----:R-:W4:Y:S04]  /*79c10*/  LDL.LU R27, [R1+0x20d8] ;  /* 0x0020d800011b7983 */ /* 0x001f280000300800 */
[----:B------:R-:W5:Y:S01]  /*79c20*/  LDL.LU R24, [R1+0x20d4] ;  /* 0x0020d40001187983 */ /* 0x000f620000300800 */
[----:B------:R-:W-:-:S05]  /*79c30*/  MOV R18, R25 ;  /* 0x0000001900127202 */ /* 0x000fca0000000f00 */
[----:B------:R-:W-:Y:S01]  /*79c40*/  STL [R1+0x205c], R18 ;  /* 0x00205c1201007387 */ /* 0x000fe20000100800 */
[----:B------:R-:W-:-:S04]  /*79c50*/  LEA R12, P1, R8, R3, 0x1 ;  /* 0x00000003080c7211 */ /* 0x000fc800078208ff */
[----:B------:R-:W-:Y:S02]  /*79c60*/  LEA.HI.X.SX32 R13, R8, R0, 0x1, P1 ;  /* 0x00000000080d7211 */ /* 0x000fe400008f0eff */
[----:B------:R-:W-:Y:S01]  /*79c70*/  LEA R8, P1, R9, R3, 0x1 ;  /* 0x0000000309087211 */ /* 0x000fe200078208ff */
[----:B--2---:R-:W-:Y:S04]  /*79c80*/  STG.E.U16 [R10.64], R19 ;  /* 0x000000130a007986 */ /* 0x004fe8000c101506 */
[----:B------:R-:W-:Y:S04]  /*79c90*/  STG.E.U16 [R12.64], R23 ;  /* 0x000000170c007986 */ /* 0x000fe8000c101506 */
[----:B----4-:R-:W-:Y:S01]  /*79ca0*/  STL [R1+0x20d0], R27 ;  /* 0x0020d01b01007387 */ /* 0x010fe20000100800 */
[----:B------:R-:W-:-:S03]  /*79cb0*/  IMAD R7, R27, 0x2, R9 ;  /* 0x000000021b077824 */ /* 0x000fc600078e0209 */
[----:B-----5:R-:W-:Y:S04]  /*79cc0*/  STL [R1+0x20cc], R24 ;  /* 0x0020cc1801007387 */ /* 0x020fe80000100800 */
[----:B------:R-:W0:Y:S04]  /*79cd0*/  LDS.128 R24, [R15+0x1000] ;  /* 0x001000000f187984 */ /* 0x000e280000000c00 */
[----:B0-----:R-:W-:Y:S01]  /*79ce0*/  STL.64 [R1+0x420], R24 ;  /* 0x0004201801007387 */ /* 0x001fe20000100a00 */
[----:B------:R-:W-:-:S03]  /*79cf0*/  MOV R21, R24 ;  /* 0x0000001800157202 */ /* 0x000fc60000000f00 */
[----:B------:R-:W-:Y:S04]  /*79d00*/  STL.64 [R1+0x428], R26 ;  /* 0x0004281a01007387 */ /* 0x000fe80000100a00 */
[----:B------:R-:W0:Y:S04]  /*79d10*/  LDS.128 R24, [R4+0x2000] ;  /* 0x0020000004187984 */ /* 0x000e280000000c00 */
[----:B------:R-:W-:Y:S04]  /*79d20*/  STL [R1+0x20c8], R22 ;  /* 0x0020c81601007387 */ /* 0x000fe80000100800 */
[----:B------:R-:W-:Y:S04]  /*79d30*/  STL.64 [R1+0x20c0], R20 ;  /* 0x0020c01401007387 */ /* 0x000fe80000100a00 */
[----:B------:R-:W1:Y:S04]  /*79d40*/  LDS.128 R20, [R6+0x2000] ;  /* 0x0020000006147984 */ /* 0x000e680000000c00 */
[----:B0-----:R-:W-:Y:S04]  /*79d50*/  STL [R1+0x410], R24 ;  /* 0x0004101801007387 */ /* 0x001fe80000100800 */
[----:B------:R0:W-:Y:S01]  /*79d60*/  STL.64 [R1+0x418], R26 ;  /* 0x0004181a01007387 */ /* 0x0001e20000100a00 */
[----:B------:R-:W-:Y:S01]  /*79d70*/  MOV R19, R25 ;  /* 0x0000001900137202 */ /* 0x000fe20000000f00 */
[----:B------:R-:W-:-:S02]  /*79d80*/  IMAD.MOV.U32 R18, RZ, RZ, R24 ;  /* 0x000000ffff127224 */ /* 0x000fc400078e0018 */
[----:B0-----:R-:W2:Y:S04]  /*79d90*/  LDL.LU R27, [R1+0x20d0] ;  /* 0x0020d000011b7983 */ /* 0x001ea80000300800 */
[----:B------:R-:W4:Y:S04]  /*79da0*/  LDL.LU R24, [R1+0x20cc] ;  /* 0x0020cc0001187983 */ /* 0x000f280000300800 */
[----:B------:R-:W-:Y:S04]  /*79db0*/  STL [R1+0x2060], R19 ;  /* 0x0020601301007387 */ /* 0x000fe80000100800 */
[----:B-1----:R-:W-:Y:S04]  /*79dc0*/  STL [R1+0x400], R20 ;  /* 0x0004001401007387 */ /* 0x002fe80000100800 */
[----:B------:R0:W-:Y:S04]  /*79dd0*/  STL.64 [R1+0x408], R22 ;  /* 0x0004081601007387 */ /* 0x0001e80000100a00 */
[----:B0-----:R-:W5:Y:S01]  /*79de0*/  LDL.LU R22, [R1+0x20c8] ;  /* 0x0020c80001167983 */ /* 0x001f620000300800 */
[----:B------:R-:W-:Y:S01]  /*79df0*/  LEA.HI.X.SX32 R9, R9, R0, 0x1, P1 ;  /* 0x0000000009097211 */ /* 0x000fe200008f0eff */
[----:B------:R-:W-:-:S04]  /*79e00*/  IMAD.MOV.U32 R16, RZ, RZ, R20 ;  /* 0x000000ffff107224 */ /* 0x000fc800078e0014 */
[----:B---3--:R0:W-:Y:S02]  /*79e10*/  STG.E.U16 [R8.64], R17 ;  /* 0x0000001108007986 */ /* 0x0081e4000c101506 */
[----:B0-----:R-:W-:Y:S02]  /*79e20*/  MOV R17, R21 ;  /* 0x0000001500117202 */ /* 0x001fe40000000f00 */
[----:B------:R-:W3:Y:S04]  /*79e30*/  LDL.LU.64 R20, [R1+0x20c0] ;  /* 0x0020c00001147983 */ /* 0x000ee80000300a00 */
[----:B------:R-:W-:Y:S04]  /*79e40*/  STL [R1+0x2064], R17 ;  /* 0x0020641101007387 */ /* 0x000fe80000100800 */
[----:B------:R-:W-:Y:S04]  /*79e50*/  STL [R1+0x20bc], R18 ;  /* 0x0020bc1201007387 */ /* 0x000fe80000100800 */
[----:B------:R-:W-:Y:S04]  /*79e60*/  STL [R1+0x20b8], R16 ;  /* 0x0020b81001007387 */ /* 0x000fe80000100800 */
[----:B------:R-:W0:Y:S01]  /*79e70*/  LDS.128 R16, [R5+0x2000] ;  /* 0x0020000005107984 */ /* 0x000e220000000c00 */
[----:B------:R-:W-:-:S03]  /*79e80*/  LEA R10, P1, R7, R3, 0x1 ;  /* 0x00000003070a7211 */ /* 0x000fc600078208ff */
[----:B0-----:R-:W-:Y:S01]  /*79e90*/  STL.64 [R1+0x3f0], R16 ;  /* 0x0003f01001007387 */ /* 0x001fe20000100a00 */
[----:B------:R-:W-:-:S03]  /*79ea0*/  MOV R25, R16 ;  /* 0x0000001000197202 */ /* 0x000fc60000000f00 */
[----:B------:R-:W-:Y:S04]  /*79eb0*/  STL.64 [R1+0x3f8], R18 ;  /* 0x0003f81201007387 */ /* 0x000fe80000100a00 */
[----:B------:R-:W0:Y:S01]  /*79ec0*/  LDS.128 R16, [R15+0x2000] ;  /* 0x002000000f107984 */ /* 0x000e220000000c00 */
[----:B------:R-:W-:-:S05]  /*79ed0*/  LEA.HI.X.SX32 R11, R7, R0, 0x1, P1 ;  /* 0x00000000070b7211 */ /* 0x000fca00008f0eff */
[----:B------:R1:W-:Y:S04]  /*79ee0*/  STG.E.U16 [R10.64], R2 ;  /* 0x000000020a007986 */ /* 0x0003e8000c101506 */
[----:B0-----:R-:W-:Y:S01]  /*79ef0*/  STL [R1+0x3e0], R16 ;  /* 0x0003e01001007387 */ /* 0x001fe20000100800 */
[----:B-1----:R-:W-:Y:S01]  /*79f00*/  MOV R2, R16 ;  /* 0x0000001000027202 */ /* 0x002fe20000000f00 */
[----:B------:R-:W-:Y:S02]  /*79f10*/  IMAD.MOV.U32 R23, RZ, RZ, R17 ;  /* 0x000000ffff177224 */ /* 0x000fe400078e0011 */
[----:B------:R-:W-:Y:S04]  /*79f20*/  STL.64 [R1+0x3e8], R18 ;  /* 0x0003e81201007387 */ /* 0x000fe80000100a00 */
[----:B------:R-:W0:Y:S04]  /*79f30*/  LDS.128 R16, [R4+0x3000] ;  /* 0x0030000004107984 */ /* 0x000e280000000c00 */
[----:B------:R-:W-:Y:S04]  /*79f40*/  STL [R1+0x2068], R23 ;  /* 0x0020681701007387 */ /* 0x000fe80000100800 */
[----:B0-----:R-:W-:Y:S04]  /*79f50*/  STL.64 [R1+0x3d0], R16 ;  /* 0x0003d01001007387 */ /* 0x001fe80000100a00 */
[----:B------:R-:W-:Y:S01]  /*79f60*/  STL.64 [R1+0x3d8], R18 ;  /* 0x0003d81201007387 */ /* 0x000fe20000100a00 */
[----:B--2---:R-:W-:-:S05]  /*79f70*/  IMAD R14, R27, 0x2, R7 ;  /* 0x000000021b0e7824 */ /* 0x004fca00078e0207 */
[----:B------:R-:W-:-:S04]  /*79f80*/  LEA R12, P1, R14, R3, 0x1 ;  /* 0x000000030e0c7211 */ /* 0x000fc800078208ff */
[----:B------:R-:W-:-:S05]  /*79f90*/  LEA.HI.X.SX32 R13, R14, R0, 0x1, P1 ;  /* 0x000000000e0d7211 */ /* 0x000fca00008f0eff */
[----:B-----5:R0:W-:Y:S02]  /*79fa0*/  STG.E.U16 [R12.64], R22 ;  /* 0x000000160c007986 */ /* 0x0201e4000c101506 */
[----:B0-----:R-:W-:Y:S02]  /*79fb0*/  IMAD.MOV.U32 R22, RZ, RZ, R16 ;  /* 0x000000ffff167224 */ /* 0x001fe400078e0010 */
[----:B------:R-:W0:Y:S01]  /*79fc0*/  LDS.128 R16, [R6+0x3000] ;  /* 0x0030000006107984 */ /* 0x000e220000000c00 */
[----:B------:R-:W-:-:S04]  /*79fd0*/  LEA R7, R27, R14, 0x1 ;  /* 0x0000000e1b077211 */ /* 0x000fc800078e08ff */
[----:B------:R-:W-:Y:S01]  /*79fe0*/  LEA R8, P1, R7, R3, 0x1 ;  /* 0x0000000307087211 */ /* 0x000fe200078208ff */
[----:B------:R-:W-:-:S03]  /*79ff0*/  IMAD R11, R27, 0x2, R7 ;  /* 0x000000021b0b7824 */ /* 0x000fc600078e0207 */
[----:B------:R-:W-:Y:S01]  /*7a000*/  LEA.HI.X.SX32 R9, R7, R0, 0x1, P1 ;  /* 0x0000000007097211 */ /* 0x000fe200008f0eff */
[----:B------:R-:W-:Y:S01]  /*7a010*/  IMAD R7, R27, 0x2, R11 ;  /* 0x000000021b077824 */ /* 0x000fe200078e020b */
[----:B------:R-:W-:-:S04]  /*7a020*/  LEA R10, P1, R11, R3, 0x1 ;  /* 0x000000030b0a7211 */ /* 0x000fc800078208ff */
[-C--:B------:R-:W-:Y:S02]  /*7a030*/  LEA.HI.X.SX32 R11, R11, R0.reuse, 0x1, P1 ;  /* 0x000000000b0b7211 */ /* 0x080fe400008f0eff */
[----:B------:R-:W-:Y:S02]  /*7a040*/  LEA R12, P1, R7, R3, 0x1 ;  /* 0x00000003070c7211 */ /* 0x000fe400078208ff */
[----:B------:R-:W-:Y:S01]  /*7a050*/  LEA R14, R27, R7, 0x1 ;  /* 0x000000071b0e7211 */ /* 0x000fe200078e08ff */
[----:B----4-:R1:W-:Y:S01]  /*7a060*/  STG.E.U16 [R8.64], R24 ;  /* 0x0000001808007986 */ /* 0x0103e2000c101506 */
[----:B------:R-:W-:-:S03]  /*7a070*/  LEA.HI.X.SX32 R13, R7, R0, 0x1, P1 ;  /* 0x00000000070d7211 */ /* 0x000fc600008f0eff */
[----:B---3--:R0:W-:Y:S01]  /*7a080*/  STG.E.U16 [R10.64], R20 ;  /* 0x000000140a007986 */ /* 0x0081e2000c101506 */
[----:B------:R-:W-:Y:S02]  /*7a090*/  LEA R7, R27, R14, 0x1 ;  /* 0x0000000e1b077211 */ /* 0x000fe400078e08ff */
[----:B-1----:R-:W-:-:S04]  /*7a0a0*/  LEA R8, P1, R14, R3, 0x1 ;  /* 0x000000030e087211 */ /* 0x002fc800078208ff */
[----:B------:R-:W-:Y:S02]  /*7a0b0*/  LEA.HI.X.SX32 R9, R14, R0, 0x1, P1 ;  /* 0x000000000e097211 */ /* 0x000fe400008f0eff */
[----:B0-----:R-:W-:Y:S01]  /*7a0c0*/  MOV R20, R17 ;  /* 0x0000001100147202 */ /* 0x001fe20000000f00 */
[----:B------:R-:W-:Y:S01]  /*7a0d0*/  STL [R1+0x3c0], R16 ;  /* 0x0003c01001007387 */ /* 0x000fe20000100800 */
[----:B------:R-:W-:-:S03]  /*7a0e0*/  IMAD.MOV.U32 R14, RZ, RZ, R16 ;  /* 0x000000ffff0e7224 */ /* 0x000fc600078e0010 */
[----:B------:R0:W-:Y:S04]  /*7a0f0*/  STL.64 [R1+0x3c8], R18 ;  /* 0x0003c81201007387 */ /* 0x0001e80000100a00 */
[----:B------:R-:W-:Y:S04]  /*7a100*/  STG.E.U16 [R12.64], R21 ;  /* 0x000000150c007986 */ /* 0x000fe8000c101506 */
[----:B0-----:R-:W2:Y:S04]  /*7a110*/  LDL.LU R18, [R1+0x20bc] ;  /* 0x0020bc0001127983 */ /* 0x001ea80000300800 */
[----:B------:R-:W3:Y:S04]  /*7a120*/  LDL.LU R16, [R1+0x20b8] ;  /* 0x0020b80001107983 */ /* 0x000ee80000300800 */
[----:B------:R-:W-:Y:S04]  /*7a130*/  STL [R1+0x206c], R20 ;  /* 0x00206c1401007387 */ /* 0x000fe80000100800 */
[----:B------:R-:W-:Y:S04]  /*7a140*/  STL [R1+0x20b4], R22 ;  /* 0x0020b41601007387 */ /* 0x000fe80000100800 */
[----:B------:R-:W0:Y:S04]  /*7a150*/  LDS.128 R20, [R5+0x3000] ;  /* 0x0030000005147984 */ /* 0x000e280000000c00 */
[----:B0-----:R-:W-:Y:S01]  /*7a160*/  STL.64 [R1+0x390], R20 ;  /* 0x0003901401007387 */ /* 0x001fe20000100a00 */
[----:B------:R-:W-:-:S03]  /*7a170*/  MOV R19, R20 ;  /* 0x0000001400137202 */ /* 0x000fc60000000f00 */
[----:B------:R-:W-:Y:S04]  /*7a180*/  STL.64 [R1+0x398], R22 ;  /* 0x0003981601007387 */ /* 0x000fe80000100a00 */
[----:B------:R-:W0:Y:S04]  /*7a190*/  LDS.128 R20, [R15+0x3000] ;  /* 0x003000000f147984 */ /* 0x000e280000000c00 */
[----:B0-----:R-:W-:Y:S04]  /*7a1a0*/  STL [R1+0x380], R20 ;  /* 0x0003801401007387 */ /* 0x001fe80000100800 */
[----:B------:R0:W-:Y:S04]  /*7a1b0*/  STL.64 [R1+0x388], R22 ;  /* 0x0003881601007387 */ /* 0x0001e80000100a00 */
[----:B0-----:R-:W4:Y:S04]  /*7a1c0*/  LDL.LU R22, [R1+0x20b4] ;  /* 0x0020b40001167983 */ /* 0x001f280000300800 */
[----:B------:R-:W-:Y:S04]  /*7a1d0*/  STL [R1+0x2070], R21 ;  /* 0x0020701501007387 */ /* 0x000fe80000100800 */
[----:B--2---:R0:W-:Y:S02]  /*7a1e0*/  STG.E.U16 [R8.64], R18 ;  /* 0x0000001208007986 */ /* 0x0041e4000c101506 */
[----:B0-----:R-:W-:-:S02]  /*7a1f0*/  IMAD.MOV.U32 R18, RZ, RZ, R20 ;  /* 0x000000ffff127224 */ /* 0x001fc400078e0014 */
[----:B----4-:R-:W-:Y:S04]  /*7a200*/  STL [R1+0x20b0], R22 ;  /* 0x0020b01601007387 */ /* 0x010fe80000100800 */
[----:B------:R-:W0:Y:S04]  /*7a210*/  LDS.128 R20, [R4+0x4000] ;  /* 0x0040000004147984 */ /* 0x000e280000000c00 */
[----:B0-----:R-:W-:Y:S01]  /*7a220*/  STL.64 [R1+0x3b0], R20 ;  /* 0x0003b01401007387 */ /* 0x001fe20000100a00 */
[----:B------:R-:W-:-:S03]  /*7a230*/  IMAD.MOV.U32 R17, RZ, RZ, R20 ;  /* 0x000000ffff117224 */ /* 0x000fc600078e0014 */
[----:B------:R-:W-:Y:S04]  /*7a240*/  STL.64 [R1+0x3b8], R22 ;  /* 0x0003b81601007387 */ /* 0x000fe80000100a00 */
[----:B------:R-:W0:Y:S04]  /*7a250*/  LDS.128 R20, [R6+0x4000] ;  /* 0x0040000006147984 */ /* 0x000e280000000c00 */
[----:B0-----:R-:W-:Y:S04]  /*7a260*/  STL [R1+0x3a0], R20 ;  /* 0x0003a01401007387 */ /* 0x001fe80000100800 */
[----:B------:R0:W-:Y:S04]  /*7a270*/  STL.64 [R1+0x3a8], R22 ;  /* 0x0003a81601007387 */ /* 0x0001e80000100a00 */
[----:B0-----:R-:W2:Y:S01]  /*7a280*/  LDL.LU R22, [R1+0x20b0] ;  /* 0x0020b00001167983 */ /* 0x001ea20000300800 */
[----:B------:R-:W-:-:S04]  /*7a290*/  LEA R10, P1, R7, R3, 0x1 ;  /* 0x00000003070a7211 */ /* 0x000fc800078208ff */
[----:B------:R-:W-:-:S05]  /*7a2a0*/  LEA.HI.X.SX32 R11, R7, R0, 0x1, P1 ;  /* 0x00000000070b7211 */ /* 0x000fca00008f0eff */
[----:B---3--:R0:W-:Y:S04]  /*7a2b0*/  STG.E.U16 [R10.64], R16 ;  /* 0x000000100a007986 */ /* 0x0081e8000c101506 */
[----:B------:R-:W-:Y:S01]  /*7a2c0*/  STL.64 [R1+0x20a8], R18 ;  /* 0x0020a81201007387 */ /* 0x000fe20000100a00 */
[----:B0-----:R-:W-:-:S05]  /*7a2d0*/  IMAD.MOV.U32 R16, RZ, RZ, R20 ;  /* 0x000000ffff107224 */ /* 0x001fca00078e0014 */
[----:B------:R-:W-:Y:S04]  /*7a2e0*/  STL.64 [R1+0x20a0], R16 ;  /* 0x0020a01001007387 */ /* 0x000fe80000100a00 */
[----:B------:R-:W0:Y:S01]  /*7a2f0*/  LDS.128 R16, [R5+0x4000] ;  /* 0x0040000005107984 */ /* 0x000e220000000c00 */
[----:B------:R-:W-:-:S05]  /*7a300*/  IMAD R8, R27, 0x2, R7 ;  /* 0x000000021b087824 */ /* 0x000fca00078e0207 */
[CC--:B------:R-:W-:Y:S02]  /*7a310*/  LEA R12, P1, R8.reuse, R3.reuse, 0x1 ;  /* 0x00000003080c7211 */ /* 0x0c0fe400078208ff */
[----:B------:R-:W-:Y:S02]  /*7a320*/  LEA R9, R27, R8, 0x1 ;  /* 0x000000081b097211 */ /* 0x000fe400078e08ff */
[----:B------:R-:W-:Y:S02]  /*7a330*/  LEA.HI.X.SX32 R13, R8, R0, 0x1, P1 ;  /* 0x00000000080d7211 */ /* 0x000fe400008f0eff */
[----:B------:R-:W-:Y:S02]  /*7a340*/  LEA R8, P1, R9, R3, 0x1 ;  /* 0x0000000309087211 */ /* 0x000fe400078208ff */
[----:B------:R-:W-:Y:S02]  /*7a350*/  LEA R7, R27, R9, 0x1 ;  /* 0x000000091b077211 */ /* 0x000fe400078e08ff */
[----:B------:R-:W-:-:S02]  /*7a360*/  MOV R24, R21 ;  /* 0x0000001500187202 */ /* 0x000fc40000000f00 */
[----:B------:R-:W-:Y:S01]  /*7a370*/  LEA.HI.X.SX32 R9, R9, R0, 0x1, P1 ;  /* 0x0000000009097211 */ /* 0x000fe200008f0eff */
[----:B------:R-:W-:Y:S04]  /*7a380*/  STG.E.U16 [R12.64], R25 ;  /* 0x000000190c007986 */ /* 0x000fe8000c101506 */
[----:B------:R-:W-:Y:S04]  /*7a390*/  STL [R1+0x2074], R24 ;  /* 0x0020741801007387 */ /* 0x000fe80000100800 */
[----:B------:R1:W-:Y:S04]  /*7a3a0*/  STG.E.U16 [R8.64], R2 ;  /* 0x0000000208007986 */ /* 0x0003e8000c101506 */
[----:B0-----:R-:W-:Y:S01]  /*7a3b0*/  STL [R1+0x360], R16 ;  /* 0x0003601001007387 */ /* 0x001fe20000100800 */
[----:B-1----:R-:W-:Y:S01]  /*7a3c0*/  MOV R2, R16 ;  /* 0x0000001000027202 */ /* 0x002fe20000000f00 */
[----:B------:R-:W-:-:S02]  /*7a3d0*/  IMAD.MOV.U32 R25, RZ, RZ, R17 ;  /* 0x000000ffff197224 */ /* 0x000fc400078e0011 */
[----:B------:R-:W-:Y:S04]  /*7a3e0*/  STL.64 [R1+0x368], R18 ;  /* 0x0003681201007387 */ /* 0x000fe80000100a00 */
[----:B------:R-:W0:Y:S01]  /*7a3f0*/  LDS.128 R16, [R15+0x4000] ;  /* 0x004000000f107984 */ /* 0x000e220000000c00 */
[----:B------:R-:W-:-:S04]  /*7a400*/  LEA R10, P1, R7, R3, 0x1 ;  /* 0x00000003070a7211 */ /* 0x000fc800078208ff */
[----:B------:R-:W-:Y:S01]  /*7a410*/  LEA.HI.X.SX32 R11, R7, R0, 0x1, P1 ;  /* 0x00000000070b7211 */ /* 0x000fe200008f0eff */
[----:B------:R-:W-:Y:S04]  /*7a420*/  STL [R1+0x2078], R25 ;  /* 0x0020781901007387 */ /* 0x000fe80000100800 */
[----:B0-----:R-:W-:Y:S04]  /*7a430*/  STL [R1+0x340], R16 ;  /* 0x0003401001007387 */ /* 0x001fe80000100800 */
[----:B------:R-:W-:Y:S04]  /*7a440*/  STL.64 [R1+0x348], R18 ;  /* 0x0003481201007387 */ /* 0x000fe80000100a00 */
[----:B--2---:R0:W-:Y:S02]  /*7a450*/  STG.E.U16 [R10.64], R22 ;  /* 0x000000160a007986 */ /* 0x0041e4000c101506 */
[----:B0-----:R-:W-:-:S02]  /*7a460*/  IMAD.MOV.U32 R22, RZ, RZ, R17 ;  /* 0x000000ffff167224 */ /* 0x001fc400078e0011 */
[----:B------:R-:W0:Y:S04]  /*7a470*/  LDS.128 R16, [R4+0x5000] ;  /* 0x0050000004107984 */ /* 0x000e280000000c00 */
[----:B------:R-:W-:Y:S04]  /*7a480*/  STL [R1+0x207c], R22 ;  /* 0x00207c1601007387 */ /* 0x000fe80000100800 */
[----:B0-----:R-:W-:Y:S04]  /*7a490*/  STL.64 [R1+0x370], R16 ;  /* 0x0003701001007387 */ /* 0x001fe80000100a00 */
[----:B------:R-:W-:Y:S04]  /*7a4a0*/  STL.64 [R1+0x378], R18 ;  /* 0x0003781201007387 */ /* 0x000fe80000100a00 */
[----:B------:R-:W0:Y:S04]  /*7a4b0*/  LDS.128 R16, [R6+0x5000] ;  /* 0x0050000006107984 */ /* 0x000e280000000c00 */
[----:B0-----:R0:W-:Y:S01]  /*7a4c0*/  STL.64 [R1+0x358], R18 ;  /* 0x0003581201007387 */ /* 0x0011e20000100a00 */
[----:B------:R-:W-:Y:S01]  /*7a4d0*/  MOV R22, R16 ;  /* 0x0000001000167202 */ /* 0x000fe20000000f00 */
[----:B------:R-:W-:-:S02]  /*7a4e0*/  IMAD.MOV.U32 R28, RZ, RZ, R17 ;  /* 0x000000ffff1c7224 */ /* 0x000fc400078e0011 */
[----:B0-----:R-:W2:Y:S04]  /*7a4f0*/  LDL.LU.64 R18, [R1+0x20a8] ;  /* 0x0020a80001127983 */ /* 0x001ea80000300a00 */
[----:B------:R-:W3:Y:S01]  /*7a500*/  LDL.LU.64 R16, [R1+0x20a0] ;  /* 0x0020a00001107983 */ /* 0x000ee20000300a00 */
[----:B------:R-:W-:-:S05]  /*7a510*/  IMAD R12, R27, 0x2, R7 ;  /* 0x000000021b0c7824 */ /* 0x000fca00078e0207 */
[CC--:B------:R-:W-:Y:S02]  /*7a520*/  LEA R8, P1, R12.reuse, R3.reuse, 0x1 ;  /* 0x000000030c087211 */ /* 0x0c0fe400078208ff */
[----:B------:R-:W-:Y:S02]  /*7a530*/  LEA R7, R27, R12, 0x1 ;  /* 0x0000000c1b077211 */ /* 0x000fe400078e08ff */
[-C--:B------:R-:W-:Y:S02]  /*7a540*/  LEA.HI.X.SX32 R9, R12, R0.reuse, 0x1, P1 ;  /* 0x000000000c097211 */ /* 0x080fe400008f0eff */
[----:B------:R-:W-:Y:S02]  /*7a550*/  LEA R12, P1, R7, R3, 0x1 ;  /* 0x00000003070c7211 */ /* 0x000fe400078208ff */
[----:B------:R-:W-:Y:S02]  /*7a560*/  LEA R11, R27, R7, 0x1 ;  /* 0x000000071b0b7211 */ /* 0x000fe400078e08ff */
[----:B------:R-:W-:-:S02]  /*7a570*/  LEA.HI.X.SX32 R13, R7, R0, 0x1, P1 ;  /* 0x00000000070d7211 */ /* 0x000fc400008f0eff */
[-C--:B------:R-:W-:Y:S01]  /*7a580*/  LEA R10, P1, R11, R3.reuse, 0x1 ;  /* 0x000000030b0a7211 */ /* 0x080fe200078208ff */
[----:B------:R-:W-:Y:S01]  /*7a590*/  IMAD R7, R27, 0x2, R11 ;  /* 0x000000021b077824 */ /* 0x000fe200078e020b */
[----:B------:R0:W-:Y:S02]  /*7a5a0*/  STG.E.U16 [R8.64], R14 ;  /* 0x0000000e08007986 */ /* 0x0001e4000c101506 */
[-C--:B------:R-:W-:Y:S02]  /*7a5b0*/  LEA.HI.X.SX32 R11, R11, R0.reuse, 0x1, P1 ;  /* 0x000000000b0b7211 */ /* 0x080fe400008f0eff */
[----:B0-----:R-:W-:Y:S02]  /*7a5c0*/  LEA R8, P1, R7, R3, 0x1 ;  /* 0x0000000307087211 */ /* 0x001fe400078208ff */
[----:B------:R-:W-:Y:S02]  /*7a5d0*/  LEA R14, R27, R7, 0x1 ;  /* 0x000000071b0e7211 */ /* 0x000fe400078e08ff */
[----:B------:R-:W-:Y:S01]  /*7a5e0*/  LEA.HI.X.SX32 R9, R7, R0, 0x1, P1 ;  /* 0x0000000007097211 */ /* 0x000fe200008f0eff */
[----:B------:R0:W-:Y:S04]  /*7a5f0*/  STL [R1+0x2080], R28 ;  /* 0x0020801c01007387 */ /* 0x0001e80000100800 */
[----:B0-----:R-:W4:Y:S04]  /*7a600*/  LDL.LU R28, [R1+0x370] ;  /* 0x00037000011c7983 */ /* 0x001f280000300800 */
[----:B------:R-:W-:Y:S04]  /*7a610*/  STL [R1+0x2050], R14 ;  /* 0x0020500e01007387 */ /* 0x000fe80000100800 */
[----:B--2---:R0:W-:Y:S04]  /*7a620*/  STG.E.U16 [R12.64], R19 ;  /* 0x000000130c007986 */ /* 0x0041e8000c101506 */
[----:B------:R-:W-:Y:S01]  /*7a630*/  STG.E.U16 [R10.64], R18 ;  /* 0x000000120a007986 */ /* 0x000fe2000c101506 */
[----:B0-----:R-:W-:-:S04]  /*7a640*/  LEA R12, P1, R14, R3, 0x1 ;  /* 0x000000030e0c7211 */ /* 0x001fc800078208ff */
[----:B------:R-:W-:Y:S01]  /*7a650*/  LEA.HI.X.SX32 R13, R14, R0, 0x1, P1 ;  /* 0x000000000e0d7211 */ /* 0x000fe200008f0eff */
[----:B---3--:R-:W-:Y:S04]  /*7a660*/  STG.E.U16 [R8.64], R17 ;  /* 0x0000001108007986 */ /* 0x008fe8000c101506 */
[----:B------:R-:W-:Y:S04]  /*7a670*/  STG.E.U16 [R12.64], R16 ;  /* 0x000000100c007986 */ /* 0x000fe8000c101506 */
[----:B------:R-:W0:Y:S04]  /*7a680*/  LDS.128 R16, [R15+0x5000] ;  /* 0x005000000f107984 */ /* 0x000e280000000c00 */
[----:B------:R-:W1:Y:S01]  /*7a690*/  LDS.128 R8, [R5+0x5000] ;  /* 0x0050000005087984 */ /* 0x000e620000000c00 */
[----:B0-----:R-:W-:-:S03]  /*7a6a0*/  IMAD.MOV.U32 R26, RZ, RZ, R17 ;  /* 0x000000ffff1a7224 */ /* 0x001fc600078e0011 */
[----:B-1----:R-:W-:Y:S04]  /*7a6b0*/  STL [R1+0x324], R9 ;  /* 0x0003240901007387 */ /* 0x002fe80000100800 */
[----:B------:R-:W-:Y:S04]  /*7a6c0*/  STL.64 [R1+0x328], R10 ;  /* 0x0003280a01007387 */ /* 0x000fe80000100a00 */
[----:B------:R-:W-:Y:S04]  /*7a6d0*/  STL.64 [R1+0x308], R18 ;  /* 0x0003081201007387 */ /* 0x000fe80000100a00 */
[----:B------:R0:W-:Y:S04]  /*7a6e0*/  STL [R1+0x2084], R26 ;  /* 0x0020841a01007387 */ /* 0x0001e80000100800 */
[----:B0-----:R-:W2:Y:S01]  /*7a6f0*/  LDL.LU R26, [R1+0x340] ;  /* 0x00034000011a7983 */ /* 0x001ea20000300800 */
[----:B------:R-:W-:-:S03]  /*7a700*/  MOV R24, R16 ;  /* 0x0000001000187202 */ /* 0x000fc60000000f00 */
[----:B------:R-:W0:Y:S04]  /*7a710*/  LDS.128 R16, [R4+0x6000] ;  /* 0x0060000004107984 */ /* 0x000e280000000c00 */
[----:B0-----:R-:W-:Y:S01]  /*7a720*/  STL [R1+0x334], R17 ;  /* 0x0003341101007387 */ /* 0x001fe20000100800 */
[----:B------:R-:W-:-:S03]  /*7a730*/  MOV R21, R16 ;  /* 0x0000001000157202 */ /* 0x000fc60000000f00 */
[----:B------:R-:W-:Y:S04]  /*7a740*/  STL.64 [R1+0x338], R18 ;  /* 0x0003381201007387 */ /* 0x000fe80000100a00 */
[----:B------:R-:W0:Y:S01]  /*7a750*/  LDS.128 R16, [R6+0x6000] ;  /* 0x0060000006107984 */ /* 0x000e220000000c00 */
[----:B------:R-:W-:Y:S02]  /*7a760*/  IMAD R7, R27, 0x2, R14 ;  /* 0x000000021b077824 */ /* 0x000fe400078e020e */
[----:B0-----:R-:W-:Y:S01]  /*7a770*/  IMAD.MOV.U32 R14, RZ, RZ, R16 ;  /* 0x000000ffff0e7224 */ /* 0x001fe200078e0010 */
[----:B------:R-:W-:Y:S01]  /*7a780*/  STL.64 [R1+0x318], R18 ;  /* 0x0003181201007387 */ /* 0x000fe20000100a00 */
[----:B------:R-:W-:-:S03]  /*7a790*/  MOV R29, R17 ;  /* 0x00000011001d7202 */ /* 0x000fc60000000f00 */
[----:B------:R-:W0:Y:S04]  /*7a7a0*/  LDS.128 R16, [R5+0x6000] ;  /* 0x0060000005107984 */ /* 0x000e280000000c00 */
[----:B------:R-:W-:Y:S01]  /*7a7b0*/  STL [R1+0x2088], R29 ;  /* 0x0020881d01007387 */ /* 0x000fe20000100800 */
[----:B------:R-:W-:Y:S01]  /*7a7c0*/  MOV R25, R8 ;  /* 0x0000000800197202 */ /* 0x000fe20000000f00 */
[----:B------:R-:W-:Y:S01]  /*7a7d0*/  IMAD R11, R27, 0x2, R7 ;  /* 0x000000021b0b7824 */ /* 0x000fe200078e0207 */
[----:B------:R-:W-:-:S04]  /*7a7e0*/  LEA R8, P1, R7, R3, 0x1 ;  /* 0x0000000307087211 */ /* 0x000fc800078208ff */
[----:B------:R-:W-:Y:S01]  /*7a7f0*/  LEA.HI.X.SX32 R9, R7, R0, 0x1, P1 ;  /* 0x0000000007097211 */ /* 0x000fe200008f0eff */
[----:B0-----:R-:W-:Y:S01]  /*7a800*/  STL [R1+0x2f4], R17 ;  /* 0x0002f41101007387 */ /* 0x001fe20000100800 */
[----:B------:R-:W-:-:S03]  /*7a810*/  IMAD.MOV.U32 R20, RZ, RZ, R16 ;  /* 0x000000ffff147224 */ /* 0x000fc600078e0010 */
[----:B------:R-:W-:Y:S04]  /*7a820*/  STL.64 [R1+0x2f8], R18 ;  /* 0x0002f81201007387 */ /* 0x000fe80000100a00 */
[----:B------:R-:W0:Y:S01]  /*7a830*/  LDS.128 R16, [R15+0x6000] ;  /* 0x006000000f107984 */ /* 0x000e220000000c00 */
[----:B------:R-:W-:Y:S01]  /*7a840*/  LEA R10, P1, R11, R3, 0x1 ;  /* 0x000000030b0a7211 */ /* 0x000fe200078208ff */
[----:B------:R-:W-:Y:S02]  /*7a850*/  IMAD R7, R27, 0x2, R11 ;  /* 0x000000021b077824 */ /* 0x000fe400078e020b */
[----:B------:R1:W-:Y:S01]  /*7a860*/  STG.E.U16 [R8.64], R2 ;  /* 0x0000000208007986 */ /* 0x0003e2000c101506 */
[----:B------:R-:W-:Y:S02]  /*7a870*/  LEA.HI.X.SX32 R11, R11, R0, 0x1, P1 ;  /* 0x000000000b0b7211 */ /* 0x000fe400008f0eff */
[----:B------:R-:W-:-:S02]  /*7a880*/  LEA R13, R27, R7, 0x1 ;  /* 0x000000071b0d7211 */ /* 0x000fc400078e08ff */
[----:B-1----:R-:W-:-:S04]  /*7a890*/  LEA R8, P1, R7, R3, 0x1 ;  /* 0x0000000307087211 */ /* 0x002fc800078208ff */
[-C--:B------:R-:W-:Y:S02]  /*7a8a0*/  LEA.HI.X.SX32 R9, R7, R0.reuse, 0x1, P1 ;  /* 0x0000000007097211 */ /* 0x080fe400008f0eff */
[----:B------:R-:W-:Y:S02]  /*7a8b0*/  LEA R12, P1, R13, R3, 0x1 ;  /* 0x000000030d0c7211 */ /* 0x000fe400078208ff */
[----:B------:R-:W-:Y:S02]  /*7a8c0*/  LEA R7, R27, R13, 0x1 ;  /* 0x0000000d1b077211 */ /* 0x000fe400078e08ff */
[----:B------:R-:W-:Y:S01]  /*7a8d0*/  LEA.HI.X.SX32 R13, R13, R0, 0x1, P1 ;  /* 0x000000000d0d7211 */ /* 0x000fe200008f0eff */
[----:B0-----:R-:W-:Y:S01]  /*7a8e0*/  IMAD.MOV.U32 R23, RZ, RZ, R16 ;  /* 0x000000ffff177224 */ /* 0x001fe200078e0010 */
[----:B------:R-:W-:Y:S04]  /*7a8f0*/  STL [R1+0x2e4], R17 ;  /* 0x0002e41101007387 */ /* 0x000fe80000100800 */
[----:B------:R-:W-:Y:S04]  /*7a900*/  STL.64 [R1+0x2e8], R18 ;  /* 0x0002e81201007387 */ /* 0x000fe80000100a00 */
[----:B------:R-:W-:Y:S04]  /*7a910*/  STL.64 [R1+0x2098], R22 ;  /* 0x0020981601007387 */ /* 0x000fe80000100a00 */
[----:B------:R-:W0:Y:S04]  /*7a920*/  LDS.128 R16, [R4+0x7000] ;  /* 0x0070000004107984 */ /* 0x000e280000000c00 */
[----:B------:R-:W-:Y:S04]  /*7a930*/  STL.64 [R1+0x2090], R20 ;  /* 0x0020901401007387 */ /* 0x000fe80000100a00 */
[----:B------:R-:W-:Y:S04]  /*7a940*/  STL [R1+0x2054], R13 ;  /* 0x0020540d01007387 */ /* 0x000fe80000100800 */
[----:B0-----:R-:W-:Y:S04]  /*7a950*/  STL [R1+0x2d4], R17 ;  /* 0x0002d41101007387 */ /* 0x001fe80000100800 */
[----:B------:R-:W-:Y:S04]  /*7a960*/  STL.64 [R1+0x2d8], R18 ;  /* 0x0002d81201007387 */ /* 0x000fe80000100a00 */
[----:B--2---:R-:W-:Y:S04]  /*7a970*/  STG.E.U16 [R10.64], R26 ;  /* 0x0000001a0a007986 */ /* 0x004fe8000c101506 */
[----:B----4-:R-:W-:Y:S04]  /*7a980*/  STG.E.U16 [R8.64], R28 ;  /* 0x0000001c08007986 */ /* 0x010fe8000c101506 */
[----:B------:R-:W-:Y:S04]  /*7a990*/  STG.E.U16 [R12.64], R22 ;  /* 0x000000160c007986 */ /* 0x000fe8000c101506 */
[----:B------:R-:W0:Y:S04]  /*7a9a0*/  LDS.128 R20, [R6+0x7000] ;  /* 0x0070000006147984 */ /* 0x000e280000000c00 */
[----:B0-----:R-:W-:Y:S01]  /*7a9b0*/  STL [R1+0x2c4], R21 ;  /* 0x0002c41501007387 */ /* 0x001fe20000100800 */
[----:B------:R-:W-:-:S03]  /*7a9c0*/  MOV R19, R20 ;  /* 0x0000001400137202 */ /* 0x000fc60000000f00 */
[----:B------:R-:W-:Y:S04]  /*7a9d0*/  STL.64 [R1+0x2c8], R22 ;  /* 0x0002c81601007387 */ /* 0x000fe80000100a00 */
[----:B------:R-:W0:Y:S04]  /*7a9e0*/  LDS.128 R20, [R5+0x7000] ;  /* 0x0070000005147984 */ /* 0x000e280000000c00 */
[----:B0-----:R-:W-:Y:S01]  /*7a9f0*/  STL [R1+0x2b4], R21 ;  /* 0x0002b41501007387 */ /* 0x001fe20000100800 */
[----:B------:R-:W-:Y:S01]  /*7aa00*/  MOV R18, R20 ;  /* 0x0000001400127202 */ /* 0x000fe20000000f00 */
[----:B------:R-:W-:-:S02]  /*7aa10*/  IMAD.MOV.U32 R13, RZ, RZ, R21 ;  /* 0x000000ffff0d7224 */ /* 0x000fc400078e0015 */
[----:B------:R-:W-:Y:S04]  /*7aa20*/  STL.64 [R1+0x2b8], R22 ;  /* 0x0002b81601007387 */ /* 0x000fe80000100a00 */
[----:B------:R-:W0:Y:S01]  /*7aa30*/  LDS.128 R20, [R15+0x7000] ;  /* 0x007000000f147984 */ /* 0x000e220000000c00 */
[----:B------:R-:W-:-:S03]  /*7aa40*/  IMAD.MOV.U32 R17, RZ, RZ, R16 ;  /* 0x000000ffff117224 */ /* 0x000fc600078e0010 */
[----:B0-----:R0:W-:Y:S01]  /*7aa50*/  STL.64 [R1+0x2a8], R22 ;  /* 0x0002a81601007387 */ /* 0x0011e20000100a00 */
[----:B------:R-:W-:Y:S01]  /*7aa60*/  IMAD.MOV.U32 R16, RZ, RZ, R20 ;  /* 0x000000ffff107224 */ /* 0x000fe200078e0014 */
[----:B------:R-:W-:Y:S02]  /*7aa70*/  MOV R2, R21 ;  /* 0x0000001500027202 */ /* 0x000fe40000000f00 */
[----:B0-----:R-:W2:Y:S04]  /*7aa80*/  LDL.LU.64 R22, [R1+0x2098] ;  /* 0x0020980001167983 */ /* 0x001ea80000300a00 */
[----:B------:R-:W3:Y:S01]  /*7aa90*/  LDL.LU.64 R20, [R1+0x2090] ;  /* 0x0020900001147983 */ /* 0x000ee20000300a00 */
[----:B------:R-:W-:Y:S02]  /*7aaa0*/  LEA R8, P1, R7, R3, 0x1 ;  /* 0x0000000307087211 */ /* 0x000fe400078208ff */
[----:B------:R-:W-:Y:S01]  /*7aab0*/  LEA R10, R27, R7, 0x1 ;  /* 0x000000071b0a7211 */ /* 0x000fe200078e08ff */
[----:B------:R-:W4:Y:S01]  /*7aac0*/  LDL.LU R29, [R1+0x490] ;  /* 0x00049000011d7983 */ /* 0x000f220000300800 */
[----:B------:R-:W-:-:S02]  /*7aad0*/  LEA.HI.X.SX32 R9, R7, R0, 0x1, P1 ;  /* 0x0000000007097211 */ /* 0x000fc400008f0eff */
[CC--:B------:R-:W-:Y:S01]  /*7aae0*/  LEA R4, P1, R10.reuse, R3.reuse, 0x1 ;  /* 0x000000030a047211 */ /* 0x0c0fe200078208ff */
[----:B------:R-:W-:Y:S01]  /*7aaf0*/  IMAD R7, R27, 0x2, R10 ;  /* 0x000000021b077824 */ /* 0x000fe200078e020a */
[----:B------:R-:W5:Y:S02]  /*7ab00*/  LDL.LU R12, [R1+0x460] ;  /* 0x00046000010c7983 */ /* 0x000f640000300800 */
[-C--:B------:R-:W-:Y:S02]  /*7ab10*/  LEA.HI.X.SX32 R5, R10, R0.reuse, 0x1, P1 ;  /* 0x000000000a057211 */ /* 0x080fe400008f0eff */
[----:B------:R-:W-:Y:S02]  /*7ab20*/  LEA R6, P1, R7, R3, 0x1 ;  /* 0x0000000307067211 */ /* 0x000fe400078208ff */
[----:B------:R-:W-:Y:S01]  /*7ab30*/  LEA R10, R27, R7, 0x1 ;  /* 0x000000071b0a7211 */ /* 0x000fe200078e08ff */
[----:B------:R0:W-:Y:S01]  /*7ab40*/  STG.E.U16 [R8.64], R25 ;  /* 0x0000001908007986 */ /* 0x0001e2000c101506 */
[----:B------:R-:W-:-:S03]  /*7ab50*/  LEA.HI.X.SX32 R7, R7, R0, 0x1, P1 ;  /* 0x0000000007077211 */ /* 0x000fc600008f0eff */
[----:B------:R-:W-:Y:S01]  /*7ab60*/  IMAD R11, R27, 0x2, R10 ;  /* 0x000000021b0b7824 */ /* 0x000fe200078e020a */
[----:B------:R1:W-:Y:S01]  /*7ab70*/  STG.E.U16 [R4.64], R24 ;  /* 0x0000001804007986 */ /* 0x0003e2000c101506 */
[----:B0-----:R-:W-:-:S04]  /*7ab80*/  LEA R8, P1, R10, R3, 0x1 ;  /* 0x000000030a087211 */ /* 0x001fc800078208ff */
[-C--:B------:R-:W-:Y:S02]  /*7ab90*/  LEA.HI.X.SX32 R9, R10, R0.reuse, 0x1, P1 ;  /* 0x000000000a097211 */ /* 0x080fe400008f0eff */
[----:B-1----:R-:W-:Y:S02]  /*7aba0*/  LEA R4, P1, R11, R3, 0x1 ;  /* 0x000000030b047211 */ /* 0x002fe400078208ff */
[----:B------:R-:W-:Y:S02]  /*7abb0*/  LEA R10, R27, R11, 0x1 ;  /* 0x0000000b1b0a7211 */ /* 0x000fe400078e08ff */
[----:B------:R-:W-:-:S03]  /*7abc0*/  LEA.HI.X.SX32 R5, R11, R0, 0x1, P1 ;  /* 0x000000000b057211 */ /* 0x000fc600008f0eff */
[----:B------:R-:W-:Y:S01]  /*7abd0*/  IMAD R11, R27, 0x2, R10 ;  /* 0x000000021b0b7824 */ /* 0x000fe200078e020a */
[----:B---3--:R0:W-:Y:S04]  /*7abe0*/  STG.E.U16 [R6.64], R21 ;  /* 0x0000001506007986 */ /* 0x0081e8000c101506 */
[----:B------:R1:W-:Y:S01]  /*7abf0*/  STG.E.U16 [R8.64], R14 ;  /* 0x0000000e08007986 */ /* 0x0003e2000c101506 */
[----:B0-----:R-:W-:-:S04]  /*7ac00*/  LEA R6, P1, R10, R3, 0x1 ;  /* 0x000000030a067211 */ /* 0x001fc800078208ff */
[-C--:B------:R-:W-:Y:S02]  /*7ac10*/  LEA.HI.X.SX32 R7, R10, R0.reuse, 0x1, P1 ;  /* 0x000000000a077211 */ /* 0x080fe400008f0eff */
[----:B-1----:R-:W-:Y:S02]  /*7ac20*/  LEA R8, P1, R11, R3, 0x1 ;  /* 0x000000030b087211 */ /* 0x002fe400078208ff */
[----:B------:R-:W-:Y:S01]  /*7ac30*/  LEA R10, R27, R11, 0x1 ;  /* 0x0000000b1b0a7211 */ /* 0x000fe200078e08ff */
[----:B------:R0:W-:Y:S01]  /*7ac40*/  STG.E.U16 [R4.64], R20 ;  /* 0x0000001404007986 */ /* 0x0001e2000c101506 */
[----:B------:R-:W-:-:S03]  /*7ac50*/  LEA.HI.X.SX32 R9, R11, R0, 0x1, P1 ;  /* 0x000000000b097211 */ /* 0x000fc600008f0eff */
[----:B------:R-:W-:Y:S01]  /*7ac60*/  IMAD R11, R27, 0x2, R10 ;  /* 0x000000021b0b7824 */ /* 0x000fe200078e020a */
[----:B--2---:R1:W-:Y:S01]  /*7ac70*/  STG.E.U16 [R6.64], R23 ;  /* 0x0000001706007986 */ /* 0x0043e2000c101506 */
[----:B0-----:R-:W-:-:S04]  /*7ac80*/  LEA R4, P1, R10, R3, 0x1 ;  /* 0x000000030a047211 */ /* 0x001fc800078208ff */
[-C--:B------:R-:W-:Y:S02]  /*7ac90*/  LEA.HI.X.SX32 R5, R10, R0.reuse, 0x1, P1 ;  /* 0x000000000a057211 */ /* 0x080fe400008f0eff */
[----:B-1----:R-:W-:Y:S02]  /*7aca0*/  LEA R6, P1, R11, R3, 0x1 ;  /* 0x000000030b067211 */ /* 0x002fe400078208ff */
[----:B------:R-:W-:Y:S01]  /*7acb0*/  LEA R10, R27, R11, 0x1 ;  /* 0x0000000b1b0a7211 */ /* 0x000fe200078e08ff */
[----:B------:R0:W-:Y:S01]  /*7acc0*/  STG.E.U16 [R8.64], R17 ;  /* 0x0000001108007986 */ /* 0x0001e2000c101506 */
[----:B------:R-:W-:-:S03]  /*7acd0*/  LEA.HI.X.SX32 R7, R11, R0, 0x1, P1 ;  /* 0x000000000b077211 */ /* 0x000fc600008f0eff */
[----:B------:R1:W-:Y:S01]  /*7ace0*/  STG.E.U16 [R4.64], R19 ;  /* 0x0000001304007986 */ /* 0x0003e2000c101506 */
[----:B0-----:R-:W-:Y:S01]  /*7acf0*/  LEA R8, P1, R10, R3, 0x1 ;  /* 0x000000030a087211 */ /* 0x001fe200078208ff */
[----:B-1----:R-:W-:-:S03]  /*7ad00*/  IMAD R5, R27, 0x2, R10 ;  /* 0x000000021b057824 */ /* 0x002fc600078e020a */
[----:B------:R-:W-:Y:S02]  /*7ad10*/  LEA.HI.X.SX32 R9, R10, R0, 0x1, P1 ;  /* 0x000000000a097211 */ /* 0x000fe400008f0eff */
[----:B------:R-:W2:Y:S01]  /*7ad20*/  LDL.LU R10, [R1+0x480] ;  /* 0x00048000010a7983 */ /* 0x000ea20000300800 */
[----:B------:R-:W-:-:S03]  /*7ad30*/  LEA R4, P1, R5, R3, 0x1 ;  /* 0x0000000305047211 */ /* 0x000fc600078208ff */
[----:B------:R0:W-:Y:S04]  /*7ad40*/  STG.E.U16 [R6.64], R18 ;  /* 0x0000001206007986 */ /* 0x0001e8000c101506 */
[----:B------:R4:W-:Y:S01]  /*7ad50*/  STG.E.U16 [R8.64], R16 ;  /* 0x0000001008007986 */ /* 0x0009e2000c101506 */
[----:B0-----:R-:W-:Y:S02]  /*7ad60*/  LEA R7, R27, R5, 0x1 ;  /* 0x000000051b077211 */ /* 0x001fe400078e08ff */
[-C--:B------:R-:W-:Y:S02]  /*7ad70*/  LEA.HI.X.SX32 R5, R5, R0.reuse, 0x1, P1 ;  /* 0x0000000005057211 */ /* 0x080fe400008f0eff */
[----:B----4-:R-:W-:Y:S02]  /*7ad80*/  PRMT R8, R29, 0x7632, R8 ;  /* 0x000076321d087816 */ /* 0x010fe40000000008 */
[----:B------:R-:W-:Y:S01]  /*7ad90*/  LEA R6, P1, R7, R3, 0x1 ;  /* 0x0000000307067211 */ /* 0x000fe200078208ff */
[----:B------:R-:W3:Y:S04]  /*7ada0*/  LDL.LU R29, [R1+0x2088] ;  /* 0x00208800011d7983 */ /* 0x000ee80000300800 */
[----:B------:R0:W-:Y:S01]  /*7adb0*/  STG.E.U16 [R4.64], R8 ;  /* 0x0000000804007986 */ /* 0x0001e2000c101506 */
[----:B--2---:R-:W-:Y:S01]  /*7adc0*/  PRMT R9, R10, 0x7632, R9 ;  /* 0x000076320a097816 */ /* 0x004fe20000000009 */
[----:B------:R-:W-:Y:S01]  /*7add0*/  IMAD R10, R27, 0x2, R7 ;  /* 0x000000021b0a7824 */ /* 0x000fe200078e0207 */
[----:B------:R-:W-:-:S04]  /*7ade0*/  LEA.HI.X.SX32 R7, R7, R0, 0x1, P1 ;  /* 0x0000000007077211 */ /* 0x000fc800008f0eff */
[CC--:B0-----:R-:W-:Y:S01]  /*7adf0*/  LEA R4, P1, R10.reuse, R3.reuse, 0x1 ;  /* 0x000000030a047211 */ /* 0x0c1fe200078208ff */
[----:B------:R0:W-:Y:S01]  /*7ae00*/  STG.E.U16 [R6.64], R9 ;  /* 0x0000000906007986 */ /* 0x0001e2000c101506 */
[----:B------:R-:W-:Y:S02]  /*7ae10*/  LEA R8, R27, R10, 0x1 ;  /* 0x0000000a1b087211 */ /* 0x000fe400078e08ff */
[----:B------:R-:W-:Y:S02]  /*7ae20*/  LEA.HI.X.SX32 R5, R10, R0, 0x1, P1 ;  /* 0x000000000a057211 */ /* 0x000fe400008f0eff */
[----:B------:R-:W2:Y:S04]  /*7ae30*/  LDL.LU R10, [R1+0x440] ;  /* 0x00044000010a7983 */ /* 0x000ea80000300800 */
[----:B0-----:R-:W4:Y:S01]  /*7ae40*/  LDL.LU R7, [R1+0x470] ;  /* 0x0004700001077983 */ /* 0x001f220000300800 */
[----:B------:R-:W-:-:S02]  /*7ae50*/  LEA R6, P1, R8, R3, 0x1 ;  /* 0x0000000308067211 */ /* 0x000fc400078208ff */
[----:B--2---:R-:W-:Y:S01]  /*7ae60*/  PRMT R9, R10, 0x7632, R9 ;  /* 0x000076320a097816 */ /* 0x004fe20000000009 */
[----:B------:R-:W-:Y:S01]  /*7ae70*/  IMAD R10, R27, 0x2, R8 ;  /* 0x000000021b0a7824 */ /* 0x000fe200078e0208 */
[----:B----4-:R-:W-:Y:S02]  /*7ae80*/  PRMT R11, R7, 0x7632, R11 ;  /* 0x00007632070b7816 */ /* 0x010fe4000000000b */
[----:B------:R-:W-:-:S03]  /*7ae90*/  LEA.HI.X.SX32 R7, R8, R0, 0x1, P1 ;  /* 0x0000000008077211 */ /* 0x000fc600008f0eff */
[----:B------:R0:W-:Y:S01]  /*7aea0*/  STG.E.U16 [R4.64], R11 ;  /* 0x0000000b04007986 */ /* 0x0001e2000c101506 */
[----:B------:R-:W-:Y:S02]  /*7aeb0*/  LEA R8, R27, R10, 0x1 ;  /* 0x0000000a1b087211 */ /* 0x000fe400078e08ff */
[----:B0-----:R-:W-:-:S04]  /*7aec0*/  LEA R4, P1, R10, R3, 0x1 ;  /* 0x000000030a047211 */ /* 0x001fc800078208ff */
[----:B------:R-:W-:Y:S02]  /*7aed0*/  LEA.HI.X.SX32 R5, R10, R0, 0x1, P1 ;  /* 0x000000000a057211 */ /* 0x000fe400008f0eff */
[----:B------:R-:W2:Y:S01]  /*7aee0*/  LDL.LU R10, [R1+0x450] ;  /* 0x00045000010a7983 */ /* 0x000ea20000300800 */
[----:B-----5:R-:W-:-:S03]  /*7aef0*/  PRMT R11, R12, 0x7632, R11 ;  /* 0x000076320c0b7816 */ /* 0x020fc6000000000b */
[----:B------:R0:W-:Y:S04]  /*7af00*/  STG.E.U16 [R6.64], R9 ;  /* 0x0000000906007986 */ /* 0x0001e8000c101506 */
[----:B------:R1:W-:Y:S04]  /*7af10*/  STG.E.U16 [R4.64], R11 ;  /* 0x0000000b04007986 */ /* 0x0003e8000c101506 */
[----:B------:R-:W4:Y:S01]  /*7af20*/  LDL.LU R12, [R1+0x3e0] ;  /* 0x0003e000010c7983 */ /* 0x000f220000300800 */
[----:B0-----:R-:W-:-:S04]  /*7af30*/  LEA R6, P1, R8, R3, 0x1 ;  /* 0x0000000308067211 */ /* 0x001fc800078208ff */
[----:B------:R-:W-:Y:S02]  /*7af40*/  LEA.HI.X.SX32 R7, R8, R0, 0x1, P1 ;  /* 0x0000000008077211 */ /* 0x000fe400008f0eff */
[----:B--2---:R-:W-:Y:S01]  /*7af50*/  PRMT R9, R10, 0x7632, R9 ;  /* 0x000076320a097816 */ /* 0x004fe20000000009 */
[----:B------:R-:W-:-:S05]  /*7af60*/  IMAD R10, R27, 0x2, R8 ;  /* 0x000000021b0a7824 */ /* 0x000fca00078e0208 */
[CC--:B-1----:R-:W-:Y:S01]  /*7af70*/  LEA R4, P1, R10.reuse, R3.reuse, 0x1 ;  /* 0x000000030a047211 */ /* 0x0c2fe200078208ff */
[----:B------:R0:W-:Y:S01]  /*7af80*/  STG.E.U16 [R6.64], R9 ;  /* 0x0000000906007986 */ /* 0x0001e2000c101506 */
[----:B------:R-:W-:Y:S02]  /*7af90*/  LEA R8, R27, R10, 0x1 ;  /* 0x0000000a1b087211 */ /* 0x000fe400078e08ff */
[----:B------:R-:W-:Y:S02]  /*7afa0*/  LEA.HI.X.SX32 R5, R10, R0, 0x1, P1 ;  /* 0x000000000a057211 */ /* 0x000fe400008f0eff */
[----:B------:R-:W2:Y:S04]  /*7afb0*/  LDL.LU R10, [R1+0x420] ;  /* 0x00042000010a7983 */ /* 0x000ea80000300800 */
[----:B0-----:R-:W5:Y:S01]  /*7afc0*/  LDL.LU R7, [R1+0x430] ;  /* 0x0004300001077983 */ /* 0x001f620000300800 */
[----:B------:R-:W-:-:S02]  /*7afd0*/  LEA R6, P1, R8, R3, 0x1 ;  /* 0x0000000308067211 */ /* 0x000fc400078208ff */
[----:B--2---:R-:W-:Y:S01]  /*7afe0*/  PRMT R9, R10, 0x7632, R9 ;  /* 0x000076320a097816 */ /* 0x004fe20000000009 */
[----:B------:R-:W-:Y:S01]  /*7aff0*/  IMAD R10, R27, 0x2, R8 ;  /* 0x000000021b0a7824 */ /* 0x000fe200078e0208 */
[----:B-----5:R-:W-:Y:S02]  /*7b000*/  PRMT R11, R7, 0x7632, R11 ;  /* 0x00007632070b7816 */ /* 0x020fe4000000000b */
[----:B------:R-:W-:-:S03]  /*7b010*/  LEA.HI.X.SX32 R7, R8, R0, 0x1, P1 ;  /* 0x0000000008077211 */ /* 0x000fc600008f0eff */
[----:B------:R0:W-:Y:S01]  /*7b020*/  STG.E.U16 [R4.64], R11 ;  /* 0x0000000b04007986 */ /* 0x0001e2000c101506 */
[----:B------:R-:W-:-:S03]  /*7b030*/  LEA R8, R27, R10, 0x1 ;  /* 0x0000000a1b087211 */ /* 0x000fc600078e08ff */
[----:B------:R1:W-:Y:S01]  /*7b040*/  STG.E.U16 [R6.64], R9 ;  /* 0x0000000906007986 */ /* 0x0003e2000c101506 */
[----:B0-----:R-:W-:-:S04]  /*7b050*/  LEA R4, P1, R10, R3, 0x1 ;  /* 0x000000030a047211 */ /* 0x001fc800078208ff */
[----:B------:R-:W-:Y:S02]  /*7b060*/  LEA.HI.X.SX32 R5, R10, R0, 0x1, P1 ;  /* 0x000000000a057211 */ /* 0x000fe400008f0eff */
[----:B------:R-:W2:Y:S04]  /*7b070*/  LDL.LU R10, [R1+0x400] ;  /* 0x00040000010a7983 */ /* 0x000ea80000300800 */
[----:B-1----:R-:W5:Y:S01]  /*7b080*/  LDL.LU R7, [R1+0x410] ;  /* 0x0004100001077983 */ /* 0x002f620000300800 */
[----:B------:R-:W-:Y:S02]  /*7b090*/  LEA R6, P1, R8, R3, 0x1 ;  /* 0x0000000308067211 */ /* 0x000fe400078208ff */
[----:B--2---:R-:W-:Y:S01]  /*7b0a0*/  PRMT R9, R10, 0x7632, R9 ;  /* 0x000076320a097816 */ /* 0x004fe20000000009 */
[----:B------:R-:W-:Y:S01]  /*7b0b0*/  IMAD R10, R27, 0x2, R8 ;  /* 0x000000021b0a7824 */ /* 0x000fe200078e0208 */
[----:B-----5:R-:W-:-:S02]  /*7b0c0*/  PRMT R11, R7, 0x7632, R11 ;  /* 0x00007632070b7816 */ /* 0x020fc4000000000b */
[----:B------:R-:W-:-:S03]  /*7b0d0*/  LEA.HI.X.SX32 R7, R8, R0, 0x1, P1 ;  /* 0x0000000008077211 */ /* 0x000fc600008f0eff */
[----:B------:R0:W-:Y:S01]  /*7b0e0*/  STG.E.U16 [R4.64], R11 ;  /* 0x0000000b04007986 */ /* 0x0001e2000c101506 */
[----:B------:R-:W-:Y:S02]  /*7b0f0*/  LEA R8, R27, R10, 0x1 ;  /* 0x0000000a1b087211 */ /* 0x000fe400078e08ff */
[----:B0-----:R-:W-:-:S04]  /*7b100*/  LEA R4, P1, R10, R3, 0x1 ;  /* 0x000000030a047211 */ /* 0x001fc800078208ff */
[----:B------:R-:W-:Y:S02]  /*7b110*/  LEA.HI.X.SX32 R5, R10, R0, 0x1, P1 ;  /* 0x000000000a057211 */ /* 0x000fe400008f0eff */
[----:B------:R-:W2:Y:S04]  /*7b120*/  LDL.LU R10, [R1+0x3f0] ;  /* 0x0003f000010a7983 */ /* 0x000ea80000300800 */
[----:B------:R0:W-:Y:S02]  /*7b130*/  STG.E.U16 [R6.64], R9 ;  /* 0x0000000906007986 */ /* 0x0001e4000c101506 */
[----:B0-----:R-:W-:Y:S02]  /*7b140*/  LEA R6, P1, R8, R3, 0x1 ;  /* 0x0000000308067211 */ /* 0x001fe400078208ff */
[----:B----4-:R-:W-:-:S02]  /*7b150*/  PRMT R9, R12, 0x7632, R9 ;  /* 0x000076320c097816 */ /* 0x010fc40000000009 */
[----:B------:R-:W-:Y:S01]  /*7b160*/  LEA.HI.X.SX32 R7, R8, R0, 0x1, P1 ;  /* 0x0000000008077211 */ /* 0x000fe200008f0eff */
[----:B------:R-:W4:Y:S01]  /*7b170*/  LDL.LU R12, [R1+0x360] ;  /* 0x00036000010c7983 */ /* 0x000f220000300800 */
[----:B--2---:R-:W-:Y:S01]  /*7b180*/  PRMT R11, R10, 0x7632, R11 ;  /* 0x000076320a0b7816 */ /* 0x004fe2000000000b */
[----:B------:R-:W-:-:S04]  /*7b190*/  IMAD R10, R27, 0x2, R8 ;  /* 0x000000021b0a7824 */ /* 0x000fc800078e0208 */
        /* <DEDUP_REMOVED lines=35> */
[----:B------:R-:W-:Y:S02]  /*7b3d0*/  LEA.HI.X.SX32 R7, R8, R0, 0x1, P1 ;  /* 0x0000000008077211 */ /* 0x000fe400008f0eff */
[----:B------:R-:W-:Y:S01]  /*7b3e0*/  LEA R8, R27, R10, 0x1 ;  /* 0x0000000a1b087211 */ /* 0x000fe200078e08ff */
[----:B------:R0:W-:Y:S04]  /*7b3f0*/  STG.E.U16 [R4.64], R11 ;  /* 0x0000000b04007986 */ /* 0x0001e8000c101506 */
[----:B------:R1:W-:Y:S01]  /*7b400*/  STG.E.U16 [R6.64], R9 ;  /* 0x0000000906007986 */ /* 0x0003e2000c101506 */
[----:B0-----:R-:W-:Y:S02]  /*7b410*/  LEA R4, P1, R10, R3, 0x1 ;  /* 0x000000030a047211 */ /* 0x001fe400078208ff */
[----:B----4-:R-:W-:-:S02]  /*7b420*/  PRMT R11, R12, 0x7632, R11 ;  /* 0x000076320c0b7816 */ /* 0x010fc4000000000b */
[-C--:B------:R-:W-:Y:S01]  /*7b430*/  LEA.HI.X.SX32 R5, R10, R0.reuse, 0x1, P1 ;  /* 0x000000000a057211 */ /* 0x080fe200008f0eff */
[C---:B------:R-:W-:Y:S01]  /*7b440*/  IMAD R10, R27.reuse, 0x2, R8 ;  /* 0x000000021b0a7824 */ /* 0x040fe200078e0208 */
[-C--:B-1----:R-:W-:Y:S02]  /*7b450*/  LEA R6, P1, R8, R3.reuse, 0x1 ;  /* 0x0000000308067211 */ /* 0x082fe400078208ff */
[----:B------:R-:W-:Y:S01]  /*7b460*/  PRMT R9, R26, 0x7632, R9 ;  /* 0x000076321a097816 */ /* 0x000fe20000000009 */
[----:B------:R0:W-:Y:S01]  /*7b470*/  STG.E.U16 [R4.64], R11 ;  /* 0x0000000b04007986 */ /* 0x0001e2000c101506 */
[----:B------:R-:W-:Y:S02]  /*7b480*/  LEA.HI.X.SX32 R7, R8, R0, 0x1, P1 ;  /* 0x0000000008077211 */ /* 0x000fe400008f0eff */
[----:B------:R-:W-:Y:S01]  /*7b490*/  LEA R8, R27, R10, 0x1 ;  /* 0x0000000a1b087211 */ /* 0x000fe200078e08ff */
[----:B------:R-:W2:Y:S04]  /*7b4a0*/  LDL.LU R26, [R1+0x2084] ;  /* 0x00208400011a7983 */ /* 0x000ea80000300800 */
[----:B------:R1:W-:Y:S01]  /*7b4b0*/  STG.E.U16 [R6.64], R9 ;  /* 0x0000000906007986 */ /* 0x0003e2000c101506 */
[----:B0-----:R-:W-:-:S02]  /*7b4c0*/  LEA R4, P1, R10, R3, 0x1 ;  /* 0x000000030a047211 */ /* 0x001fc400078208ff */
[----:B------:R-:W-:Y:S02]  /*7b4d0*/  PRMT R11, R28, 0x7632, R11 ;  /* 0x000076321c0b7816 */ /* 0x000fe4000000000b */
[-C--:B------:R-:W-:Y:S01]  /*7b4e0*/  LEA.HI.X.SX32 R5, R10, R0.reuse, 0x1, P1 ;  /* 0x000000000a057211 */ /* 0x080fe200008f0eff */
[C---:B------:R-:W-:Y:S01]  /*7b4f0*/  IMAD R10, R27.reuse, 0x2, R8 ;  /* 0x000000021b0a7824 */ /* 0x040fe200078e0208 */
[----:B------:R-:W4:Y:S01]  /*7b500*/  LDL.LU R28, [R1+0x2080] ;  /* 0x00208000011c7983 */ /* 0x000f220000300800 */
[-C--:B-1----:R-:W-:Y:S02]  /*7b510*/  LEA R6, P1, R8, R3.reuse, 0x1 ;  /* 0x0000000308067211 */ /* 0x082fe400078208ff */
[----:B------:R-:W-:Y:S01]  /*7b520*/  PRMT R9, R22, 0x7632, R9 ;  /* 0x0000763216097816 */ /* 0x000fe20000000009 */
[----:B------:R0:W-:Y:S01]  /*7b530*/  STG.E.U16 [R4.64], R11 ;  /* 0x0000000b04007986 */ /* 0x0001e2000c101506 */
[----:B------:R-:W-:Y:S02]  /*7b540*/  LEA.HI.X.SX32 R7, R8, R0, 0x1, P1 ;  /* 0x0000000008077211 */ /* 0x000fe400008f0eff */
[----:B------:R-:W-:Y:S01]  /*7b550*/  LEA R8, R27, R10, 0x1 ;  /* 0x0000000a1b087211 */ /* 0x000fe200078e08ff */
[----:B------:R-:W5:Y:S04]  /*7b560*/  LDL.LU R22, [R1+0x207c] ;  /* 0x00207c0001167983 */ /* 0x000f680000300800 */
[----:B------:R1:W-:Y:S01]  /*7b570*/  STG.E.U16 [R6.64], R9 ;  /* 0x0000000906007986 */ /* 0x0003e2000c101506 */
[----:B0-----:R-:W-:-:S04]  /*7b580*/  LEA R4, P1, R10, R3, 0x1 ;  /* 0x000000030a047211 */ /* 0x001fc800078208ff */
[-C--:B------:R-:W-:Y:S02]  /*7b590*/  LEA.HI.X.SX32 R5, R10, R0.reuse, 0x1, P1 ;  /* 0x000000000a057211 */ /* 0x080fe400008f0eff */
[----:B-1----:R-:W-:Y:S02]  /*7b5a0*/  LEA R6, P1, R8, R3, 0x1 ;  /* 0x0000000308067211 */ /* 0x002fe400078208ff */
[----:B------:R-:W-:Y:S02]  /*7b5b0*/  PRMT R11, R25, 0x7632, R11 ;  /* 0x00007632190b7816 */ /* 0x000fe4000000000b */
[----:B------:R-:W-:Y:S01]  /*7b5c0*/  PRMT R9, R24, 0x7632, R9 ;  /* 0x0000763218097816 */ /* 0x000fe20000000009 */
[----:B------:R-:W2:Y:S01]  /*7b5d0*/  LDL.LU R25, [R1+0x2078] ;  /* 0x0020780001197983 */ /* 0x000ea20000300800 */
[----:B------:R-:W-:-:S03]  /*7b5e0*/  LEA.HI.X.SX32 R7, R8, R0, 0x1, P1 ;  /* 0x0000000008077211 */ /* 0x000fc600008f0eff */
[----:B------:R0:W-:Y:S04]  /*7b5f0*/  STG.E.U16 [R4.64], R11 ;  /* 0x0000000b04007986 */ /* 0x0001e8000c101506 */
[----:B------:R-:W2:Y:S04]  /*7b600*/  LDL.LU R24, [R1+0x2074] ;  /* 0x0020740001187983 */ /* 0x000ea80000300800 */
[----:B------:R1:W-:Y:S01]  /*7b610*/  STG.E.U16 [R6.64], R9 ;  /* 0x0000000906007986 */ /* 0x0003e2000c101506 */
[----:B0-----:R-:W-:-:S03]  /*7b620*/  PRMT R11, R21, 0x7632, R11 ;  /* 0x00007632150b7816 */ /* 0x001fc6000000000b */
[----:B------:R-:W2:Y:S01]  /*7b630*/  LDL.LU R21, [R1+0x2070] ;  /* 0x0020700001157983 */ /* 0x000ea20000300800 */
[----:B-1----:R-:W-:-:S03]  /*7b640*/  PRMT R9, R14, 0x7632, R9 ;  /* 0x000076320e097816 */ /* 0x002fc60000000009 */
[----:B------:R-:W2:Y:S04]  /*7b650*/  LDL.LU R14, [R1+0x494] ;  /* 0x00049400010e7983 */ /* 0x000ea80000300800 */
[----:B------:R-:W3:Y:S01]  /*7b660*/  LDL.LU R12, [R1+0x484] ;  /* 0x00048400010c7983 */ /* 0x000ee20000300800 */
[----:B------:R-:W-:-:S05]  /*7b670*/  IMAD R10, R27, 0x2, R8 ;  /* 0x000000021b0a7824 */ /* 0x000fca00078e0208 */
[CC--:B------:R-:W-:Y:S02]  /*7b680*/  LEA R4, P1, R10.reuse, R3.reuse, 0x1 ;  /* 0x000000030a047211 */ /* 0x0c0fe400078208ff */
[C---:B------:R-:W-:Y:S02]  /*7b690*/  LEA R8, R27.reuse, R10, 0x1 ;  /* 0x0000000a1b087211 */ /* 0x040fe400078e08ff */
[-C--:B------:R-:W-:Y:S02]  /*7b6a0*/  LEA.HI.X.SX32 R5, R10, R0.reuse, 0x1, P1 ;  /* 0x000000000a057211 */ /* 0x080fe400008f0eff */
[C---:B------:R-:W-:Y:S01]  /*7b6b0*/  LEA R6, P1, R8.reuse, R3, 0x1 ;  /* 0x0000000308067211 */ /* 0x040fe200078208ff */
[----:B------:R-:W-:Y:S02]  /*7b6c0*/  IMAD R10, R27, 0x2, R8 ;  /* 0x000000021b0a7824 */ /* 0x000fe400078e0208 */
[----:B------:R0:W-:Y:S01]  /*7b6d0*/  STG.E.U16 [R4.64], R11 ;  /* 0x0000000b04007986 */ /* 0x0001e2000c101506 */
[----:B------:R-:W-:-:S02]  /*7b6e0*/  LEA.HI.X.SX32 R7, R8, R0, 0x1, P1 ;  /* 0x0000000008077211 */ /* 0x000fc400008f0eff */
[----:B------:R-:W-:-:S03]  /*7b6f0*/  LEA R8, R27, R10, 0x1 ;  /* 0x0000000a1b087211 */ /* 0x000fc600078e08ff */
[----:B------:R1:W-:Y:S01]  /*7b700*/  STG.E.U16 [R6.64], R9 ;  /* 0x0000000906007986 */ /* 0x0003e2000c101506 */
[-C--:B0-----:R-:W-:Y:S02]  /*7b710*/  LEA R4, P1, R10, R3.reuse, 0x1 ;  /* 0x000000030a047211 */ /* 0x081fe400078208ff */
[----:B------:R-:W-:Y:S02]  /*7b720*/  PRMT R11, R20, 0x7632, R11 ;  /* 0x00007632140b7816 */ /* 0x000fe4000000000b */
[-C--:B------:R-:W-:Y:S01]  /*7b730*/  LEA.HI.X.SX32 R5, R10, R0.reuse, 0x1, P1 ;  /* 0x000000000a057211 */ /* 0x080fe200008f0eff */
[----:B------:R-:W-:Y:S01]  /*7b740*/  IMAD R10, R27, 0x2, R8 ;  /* 0x000000021b0a7824 */ /* 0x000fe200078e0208 */
[C---:B-1----:R-:W-:Y:S01]  /*7b750*/  LEA R6, P1, R8.reuse, R3, 0x1 ;  /* 0x0000000308067211 */ /* 0x042fe200078208ff */
[----:B------:R-:W4:Y:S01]  /*7b760*/  LDL.LU R20, [R1+0x206c] ;  /* 0x00206c0001147983 */ /* 0x000f220000300800 */
[----:B------:R-:W-:Y:S02]  /*7b770*/  PRMT R9, R23, 0x7632, R9 ;  /* 0x0000763217097816 */ /* 0x000fe40000000009 */
[----:B------:R-:W-:Y:S01]  /*7b780*/  LEA.HI.X.SX32 R7, R8, R0, 0x1, P1 ;  /* 0x0000000008077211 */ /* 0x000fe200008f0eff */
[----:B------:R0:W-:Y:S01]  /*7b790*/  STG.E.U16 [R4.64], R11 ;  /* 0x0000000b04007986 */ /* 0x0001e2000c101506 */
[----:B------:R-:W-:-:S03]  /*7b7a0*/  LEA R8, R27, R10, 0x1 ;  /* 0x0000000a1b087211 */ /* 0x000fc600078e08ff */
[----:B------:R1:W-:Y:S04]  /*7b7b0*/  STG.E.U16 [R6.64], R9 ;  /* 0x0000000906007986 */ /* 0x0003e8000c101506 */
[----:B------:R-:W4:Y:S01]  /*7b7c0*/  LDL.LU R23, [R1+0x2068] ;  /* 0x0020680001177983 */ /* 0x000f220000300800 */
[CC--:B0-----:R-:W-:Y:S02]  /*7b7d0*/  LEA R4, P1, R10.reuse, R3.reuse, 0x1 ;  /* 0x000000030a047211 */ /* 0x0c1fe400078208ff */
[----:B------:R-:W-:Y:S02]  /*7b7e0*/  PRMT R11, R17, 0x7632, R11 ;  /* 0x00007632110b7816 */ /* 0x000fe4000000000b */
[----:B------:R-:W-:Y:S01]  /*7b7f0*/  LEA.HI.X.SX32 R5, R10, R0, 0x1, P1 ;  /* 0x000000000a057211 */ /* 0x000fe200008f0eff */
[----:B-1----:R-:W-:Y:S01]  /*7b800*/  IMAD R9, R27, 0x2, R8 ;  /* 0x000000021b097824 */ /* 0x002fe200078e0208 */
[----:B------:R-:W-:Y:S01]  /*7b810*/  LEA R6, P1, R8, R3, 0x1 ;  /* 0x0000000308067211 */ /* 0x000fe200078208ff */
[----:B------:R-:W4:Y:S01]  /*7b820*/  LDL.LU R17, [R1+0x2064] ;  /* 0x0020640001117983 */ /* 0x000f220000300800 */
[----:B------:R-:W-:-:S02]  /*7b830*/  PRMT R10, R19, 0x7632, R10 ;  /* 0x00007632130a7816 */ /* 0x000fc4000000000a */
[----:B------:R-:W-:Y:S01]  /*7b840*/  LEA.HI.X.SX32 R7, R8, R0, 0x1, P1 ;  /* 0x0000000008077211 */ /* 0x000fe200008f0eff */
[----:B------:R0:W-:Y:S01]  /*7b850*/  STG.E.U16 [R4.64], R11 ;  /* 0x0000000b04007986 */ /* 0x0001e2000c101506 */
[----:B------:R-:W-:-:S03]  /*7b860*/  LEA R8, P1, R9, R3, 0x1 ;  /* 0x0000000309087211 */ /* 0x000fc600078208ff */
[----:B------:R1:W-:Y:S04]  /*7b870*/  STG.E.U16 [R6.64], R10 ;  /* 0x0000000a06007986 */ /* 0x0003e8000c101506 */
[----:B------:R-:W4:Y:S01]  /*7b880*/  LDL.LU R19, [R1+0x2060] ;  /* 0x0020600001137983 */ /* 0x000f220000300800 */
[----:B0-----:R-:W-:Y:S02]  /*7b890*/  LEA R4, R27, R9, 0x1 ;  /* 0x000000091b047211 */ /* 0x001fe400078e08ff */
[----:B------:R-:W-:Y:S02]  /*7b8a0*/  LEA.HI.X.SX32 R9, R9, R0, 0x1, P1 ;  /* 0x0000000009097211 */ /* 0x000fe400008f0eff */
[----:B-1----:R-:W-:Y:S01]  /*7b8b0*/  LEA R6, P1, R4, R3, 0x1 ;  /* 0x0000000304067211 */ /* 0x002fe200078208ff */
[----:B------:R-:W-:Y:S01]  /*7b8c0*/  IMAD R5, R27, 0x2, R4 ;  /* 0x000000021b057824 */ /* 0x000fe200078e0204 */
[----:B------:R-:W-:-:S02]  /*7b8d0*/  PRMT R10, R18, 0x7632, R10 ;  /* 0x00007632120a7816 */ /* 0x000fc4000000000a */
[-C--:B------:R-:W-:Y:S01]  /*7b8e0*/  LEA.HI.X.SX32 R7, R4, R0.reuse, 0x1, P1 ;  /* 0x0000000004077211 */ /* 0x080fe200008f0eff */
[----:B------:R-:W4:Y:S01]  /*7b8f0*/  LDL.LU R18, [R1+0x205c] ;  /* 0x00205c0001127983 */ /* 0x000f220000300800 */
[----:B------:R-:W-:Y:S02]  /*7b900*/  LEA R4, P1, R5, R3, 0x1 ;  /* 0x0000000305047211 */ /* 0x000fe400078208ff */
[----:B------:R-:W-:Y:S01]  /*7b910*/  LEA R11, R27, R5, 0x1 ;  /* 0x000000051b0b7211 */ /* 0x000fe200078e08ff */
[----:B------:R0:W-:Y:S01]  /*7b920*/  STG.E.U16 [R8.64], R10 ;  /* 0x0000000a08007986 */ /* 0x0001e2000c101506 */
[-C--:B------:R-:W-:Y:S02]  /*7b930*/  LEA.HI.X.SX32 R5, R5, R0.reuse, 0x1, P1 ;  /* 0x0000000005057211 */ /* 0x080fe400008f0eff */
[----:B0-----:R-:W-:Y:S02]  /*7b940*/  PRMT R9, R16, 0x7632, R9 ;  /* 0x0000763210097816 */ /* 0x001fe40000000009 */
[C---:B------:R-:W-:Y:S01]  /*7b950*/  LEA R8, P1, R11.reuse, R3, 0x1 ;  /* 0x000000030b087211 */ /* 0x040fe200078208ff */
[----:B------:R-:W4:Y:S04]  /*7b960*/  LDL.LU R16, [R1+0x2058] ;  /* 0x0020580001107983 */ /* 0x000f280000300800 */
[----:B------:R0:W-:Y:S02]  /*7b970*/  STG.E.U16 [R6.64], R9 ;  /* 0x0000000906007986 */ /* 0x0001e4000c101506 */
[----:B0-----:R-:W-:-:S02]  /*7b980*/  LEA.HI.X.SX32 R9, R11, R0, 0x1, P1 ;  /* 0x000000000b097211 */ /* 0x001fc400008f0eff */
[----:B--2---:R-:W-:Y:S04]  /*7b990*/  STG.E.U16 [R4.64], R14 ;  /* 0x0000000e04007986 */ /* 0x004fe8000c101506 */
[----:B---3--:R0:W-:Y:S04]  /*7b9a0*/  STG.E.U16 [R8.64], R12 ;  /* 0x0000000c08007986 */ /* 0x0081e8000c101506 */
[----:B0-----:R-:W2:Y:S01]  /*7b9b0*/  LDL R9, [R1+0x474] ;  /* 0x0004740001097983 */ /* 0x001ea20000100800 */
[----:B------:R-:W-:-:S05]  /*7b9c0*/  IMAD R10, R27, 0x2, R11 ;  /* 0x000000021b0a7824 */ /* 0x000fca00078e020b */
[----:B------:R-:W-:-:S04]  /*7b9d0*/  LEA R6, P1, R10, R3, 0x1 ;  /* 0x000000030a067211 */ /* 0x000fc800078208ff */
[----:B------:R-:W-:Y:S02]  /*7b9e0*/  LEA.HI.X.SX32 R7, R10, R0, 0x1, P1 ;  /* 0x000000000a077211 */ /* 0x000fe400008f0eff */
[----:B------:R-:W-:-:S03]  /*7b9f0*/  LEA R11, R27, R10, 0x1 ;  /* 0x0000000a1b0b7211 */ /* 0x000fc600078e08ff */
[----:B--2---:R0:W-:Y:S04]  /*7ba00*/  STG.E.U16 [R6.64], R9 ;  /* 0x0000000906007986 */ /* 0x0041e8000c101506 */
[----:B0-----:R-:W2:Y:S01]  /*7ba10*/  LDL R7, [R1+0x444] ;  /* 0x0004440001077983 */ /* 0x001ea20000100800 */
[----:B------:R-:W-:-:S04]  /*7ba20*/  LEA R4, P1, R11, R3, 0x1 ;  /* 0x000000030b047211 */ /* 0x000fc800078208ff */
[----:B------:R-:W-:Y:S01]  /*7ba30*/  LEA.HI.X.SX32 R5, R11, R0, 0x1, P1 ;  /* 0x000000000b057211 */ /* 0x000fe200008f0eff */
[----:B------:R-:W-:-:S05]  /*7ba40*/  IMAD R10, R27, 0x2, R11 ;  /* 0x000000021b0a7824 */ /* 0x000fca00078e020b */
[CC--:B------:R-:W-:Y:S01]  /*7ba50*/  LEA R8, P1, R10.reuse, R3.reuse, 0x1 ;  /* 0x000000030a087211 */ /* 0x0c0fe200078208ff */
[----:B--2---:R0:W-:Y:S04]  /*7ba60*/  STG.E.U16 [R4.64], R7 ;  /* 0x0000000704007986 */ /* 0x0041e8000c101506 */
[----:B0-----:R-:W2:Y:S01]  /*7ba70*/  LDL R5, [R1+0x464] ;  /* 0x0004640001057983 */ /* 0x001ea20000100800 */
[----:B------:R-:W-:Y:S02]  /*7ba80*/  LEA R11, R27, R10, 0x1 ;  /* 0x0000000a1b0b7211 */ /* 0x000fe400078e08ff */
[----:B------:R-:W-:Y:S02]  /*7ba90*/  LEA.HI.X.SX32 R9, R10, R0, 0x1, P1 ;  /* 0x000000000a097211 */ /* 0x000fe400008f0eff */
[----:B------:R-:W-:Y:S01]  /*7baa0*/  LEA R6, P1, R11, R3, 0x1 ;  /* 0x000000030b067211 */ /* 0x000fe200078208ff */
[----:B------:R-:W-:-:S03]  /*7bab0*/  IMAD R10, R27, 0x2, R11 ;  /* 0x000000021b0a7824 */ /* 0x000fc600078e020b */
[-C--:B------:R-:W-:Y:S02]  /*7bac0*/  LEA.HI.X.SX32 R7, R11, R0.reuse, 0x1, P1 ;  /* 0x000000000b077211 */ /* 0x080fe400008f0eff */
[C---:B------:R-:W-:Y:S01]  /*7bad0*/  LEA R4, P1, R10.reuse, R3, 0x1 ;  /* 0x000000030a047211 */ /* 0x040fe200078208ff */
[----:B--2---:R0:W-:Y:S04]  /*7bae0*/  STG.E.U16 [R8.64], R5 ;  /* 0x0000000508007986 */ /* 0x0041e8000c101506 */
[----:B----4-:R-:W-:Y:S01]  /*7baf0*/  STG.E.U16 [R6.64], R16 ;  /* 0x0000001006007986 */ /* 0x010fe2000c101506 */
[----:B0-----:R-:W-:-:S05]  /*7bb00*/  LEA.HI.X.SX32 R5, R10, R0, 0x1, P1 ;  /* 0x000000000a057211 */ /* 0x001fca00008f0eff */
[----:B------:R0:W-:Y:S04]  /*7bb10*/  STG.E.U16 [R4.64], R18 ;  /* 0x0000001204007986 */ /* 0x0001e8000c101506 */
[----:B0-----:R-:W2:Y:S01]  /*7bb20*/  LDL R5, [R1+0x424] ;  /* 0x0004240001057983 */ /* 0x001ea20000100800 */
[----:B------:R-:W-:-:S04]  /*7bb30*/  LEA R11, R27, R10, 0x1 ;  /* 0x0000000a1b0b7211 */ /* 0x000fc800078e08ff */
[----:B------:R-:W-:Y:S01]  /*7bb40*/  LEA R8, P1, R11, R3, 0x1 ;  /* 0x000000030b087211 */ /* 0x000fe200078208ff */
[----:B------:R-:W-:-:S03]  /*7bb50*/  IMAD R10, R27, 0x2, R11 ;  /* 0x000000021b0a7824 */ /* 0x000fc600078e020b */
[----:B------:R-:W-:Y:S02]  /*7bb60*/  LEA.HI.X.SX32 R9, R11, R0, 0x1, P1 ;  /* 0x000000000b097211 */ /* 0x000fe400008f0eff */
[CC--:B------:R-:W-:Y:S02]  /*7bb70*/  LEA R6, P1, R10.reuse, R3.reuse, 0x1 ;  /* 0x000000030a067211 */ /* 0x0c0fe400078208ff */
[----:B------:R-:W-:Y:S02]  /*7bb80*/  LEA R11, R27, R10, 0x1 ;  /* 0x0000000a1b0b7211 */ /* 0x000fe400078e08ff */
[-C--:B------:R-:W-:Y:S02]  /*7bb90*/  LEA.HI.X.SX32 R7, R10, R0.reuse, 0x1, P1 ;  /* 0x000000000a077211 */ /* 0x080fe400008f0eff */
[C---:B------:R-:W-:Y:S01]  /*7bba0*/  LEA R4, P1, R11.reuse, R3, 0x1 ;  /* 0x000000030b047211 */ /* 0x040fe200078208ff */
[----:B--2---:R0:W-:Y:S04]  /*7bbb0*/  STG.E.U16 [R8.64], R5 ;  /* 0x0000000508007986 */ /* 0x0041e8000c101506 */
[----:B------:R-:W-:Y:S01]  /*7bbc0*/  STG.E.U16 [R6.64], R19 ;  /* 0x0000001306007986 */ /* 0x000fe2000c101506 */
[----:B0-----:R-:W-:-:S05]  /*7bbd0*/  LEA.HI.X.SX32 R5, R11, R0, 0x1, P1 ;  /* 0x000000000b057211 */ /* 0x001fca00008f0eff */
[----:B------:R0:W-:Y:S04]  /*7bbe0*/  STG.E.U16 [R4.64], R17 ;  /* 0x0000001104007986 */ /* 0x0001e8000c101506 */
[----:B0-----:R-:W2:Y:S01]  /*7bbf0*/  LDL R5, [R1+0x3f4] ;  /* 0x0003f40001057983 */ /* 0x001ea20000100800 */
[----:B------:R-:W-:-:S05]  /*7bc00*/  IMAD R10, R27, 0x2, R11 ;  /* 0x000000021b0a7824 */ /* 0x000fca00078e020b */
[CC--:B------:R-:W-:Y:S02]  /*7bc10*/  LEA R8, P1, R10.reuse, R3.reuse, 0x1 ;  /* 0x000000030a087211 */ /* 0x0c0fe400078208ff */
[----:B------:R-:W-:Y:S02]  /*7bc20*/  LEA R11, R27, R10, 0x1 ;  /* 0x0000000a1b0b7211 */ /* 0x000fe400078e08ff */
[----:B------:R-:W-:Y:S02]  /*7bc30*/  LEA.HI.X.SX32 R9, R10, R0, 0x1, P1 ;  /* 0x000000000a097211 */ /* 0x000fe400008f0eff */
[----:B------:R-:W-:-:S04]  /*7bc40*/  LEA R6, P1, R11, R3, 0x1 ;  /* 0x000000030b067211 */ /* 0x000fc800078208ff */
[----:B------:R-:W-:Y:S01]  /*7bc50*/  LEA.HI.X.SX32 R7, R11, R0, 0x1, P1 ;  /* 0x000000000b077211 */ /* 0x000fe200008f0eff */
[----:B--2---:R-:W-:Y:S04]  /*7bc60*/  STG.E.U16 [R8.64], R5 ;  /* 0x0000000508007986 */ /* 0x004fe8000c101506 */
        /* <DEDUP_REMOVED lines=24> */
[----:B------:R-:W-:Y:S01]  /*7bdf0*/  LEA R6, P1, R11, R3, 0x1 ;  /* 0x000000030b067211 */ /* 0x000fe200078208ff */
[----:B------:R-:W-:-:S03]  /*7be00*/  IMAD R10, R27, 0x2, R11 ;  /* 0x000000021b0a7824 */ /* 0x000fc600078e020b */
[----:B------:R-:W-:Y:S02]  /*7be10*/  LEA.HI.X.SX32 R7, R11, R0, 0x1, P1 ;  /* 0x000000000b077211 */ /* 0x000fe400008f0eff */
[C---:B------:R-:W-:Y:S02]  /*7be20*/  LEA R4, P1, R10.reuse, R3, 0x1 ;  /* 0x000000030a047211 */ /* 0x040fe400078208ff */
[----:B------:R-:W-:Y:S01]  /*7be30*/  LEA R11, R27, R10, 0x1 ;  /* 0x0000000a1b0b7211 */ /* 0x000fe200078e08ff */
[----:B--2---:R0:W-:Y:S04]  /*7be40*/  STG.E.U16 [R8.64], R5 ;  /* 0x0000000508007986 */ /* 0x0041e8000c101506 */
[----:B------:R-:W-:Y:S01]  /*7be50*/  STG.E.U16 [R6.64], R24 ;  /* 0x0000001806007986 */ /* 0x000fe2000c101506 */
[----:B0-----:R-:W-:-:S02]  /*7be60*/  LEA.HI.X.SX32 R5, R10, R0, 0x1, P1 ;  /* 0x000000000a057211 */ /* 0x001fc400008f0eff */
[----:B------:R-:W-:-:S04]  /*7be70*/  LEA R8, P1, R11, R3, 0x1 ;  /* 0x000000030b087211 */ /* 0x000fc800078208ff */
[----:B------:R-:W-:Y:S01]  /*7be80*/  LEA.HI.X.SX32 R9, R11, R0, 0x1, P1 ;  /* 0x000000000b097211 */ /* 0x000fe200008f0eff */
[----:B------:R-:W-:Y:S04]  /*7be90*/  STG.E.U16 [R4.64], R25 ;  /* 0x0000001904007986 */ /* 0x000fe8000c101506 */
[----:B-----5:R0:W-:Y:S04]  /*7bea0*/  STG.E.U16 [R8.64], R22 ;  /* 0x0000001608007986 */ /* 0x0201e8000c101506 */
        /* <DEDUP_REMOVED lines=36> */
[----:B------:R-:W-:-:S04]  /*7c0f0*/  IMAD R10, R27, 0x2, R11 ;  /* 0x000000021b0a7824 */ /* 0x000fc800078e020b */
[----:B--2---:R0:W-:Y:S04]  /*7c100*/  STG.E.U16 [R4.64], R7 ;  /* 0x0000000704007986 */ /* 0x0041e8000c101506 */
[----:B0-----:R-:W2:Y:S01]  /*7c110*/  LDL R5, [R1+0x2d4] ;  /* 0x0002d40001057983 */ /* 0x001ea20000100800 */
[----:B------:R-:W-:-:S04]  /*7c120*/  LEA R8, P1, R10, R3, 0x1 ;  /* 0x000000030a087211 */ /* 0x000fc800078208ff */
[----:B------:R-:W-:Y:S02]  /*7c130*/  LEA.HI.X.SX32 R9, R10, R0, 0x1, P1 ;  /* 0x000000000a097211 */ /* 0x000fe400008f0eff */
[----:B------:R-:W-:-:S03]  /*7c140*/  LEA R11, R27, R10, 0x1 ;  /* 0x0000000a1b0b7211 */ /* 0x000fc600078e08ff */
[----:B--2---:R0:W-:Y:S04]  /*7c150*/  STG.E.U16 [R8.64], R5 ;  /* 0x0000000508007986 */ /* 0x0041e8000c101506 */
[----:B0-----:R-:W2:Y:S01]  /*7c160*/  LDL R9, [R1+0x2c4] ;  /* 0x0002c40001097983 */ /* 0x001ea20000100800 */
[----:B------:R-:W-:Y:S01]  /*7c170*/  LEA R6, P1, R11, R3, 0x1 ;  /* 0x000000030b067211 */ /* 0x000fe200078208ff */
[----:B------:R-:W-:-:S03]  /*7c180*/  IMAD R10, R27, 0x2, R11 ;  /* 0x000000021b0a7824 */ /* 0x000fc600078e020b */
[----:B------:R-:W-:Y:S02]  /*7c190*/  LEA.HI.X.SX32 R7, R11, R0, 0x1, P1 ;  /* 0x000000000b077211 */ /* 0x000fe400008f0eff */
[CC--:B------:R-:W-:Y:S02]  /*7c1a0*/  LEA R4, P1, R10.reuse, R3.reuse, 0x1 ;  /* 0x000000030a047211 */ /* 0x0c0fe400078208ff */
[----:B------:R-:W-:Y:S02]  /*7c1b0*/  LEA R11, R27, R10, 0x1 ;  /* 0x0000000a1b0b7211 */ /* 0x000fe400078e08ff */
[----:B------:R-:W-:Y:S02]  /*7c1c0*/  LEA.HI.X.SX32 R5, R10, R0, 0x1, P1 ;  /* 0x000000000a057211 */ /* 0x000fe400008f0eff */
[----:B------:R-:W-:Y:S02]  /*7c1d0*/  LEA R8, P1, R11, R3, 0x1 ;  /* 0x000000030b087211 */ /* 0x000fe400078208ff */
[----:B------:R-:W-:-:S02]  /*7c1e0*/  PRMT R10, R12, 0x7632, R10 ;  /* 0x000076320c0a7816 */ /* 0x000fc4000000000a */
[----:B------:R-:W-:Y:S01]  /*7c1f0*/  PRMT R15, R16, 0x7632, R15 ;  /* 0x00007632100f7816 */ /* 0x000fe2000000000f */
[----:B--2---:R0:W-:Y:S04]  /*7c200*/  STG.E.U16 [R6.64], R9 ;  /* 0x0000000906007986 */ /* 0x0041e8000c101506 */
[----:B------:R1:W-:Y:S01]  /*7c210*/  STG.E.U16 [R4.64], R13 ;  /* 0x0000000d04007986 */ /* 0x0003e2000c101506 */
[----:B0-----:R-:W-:Y:S01]  /*7c220*/  IMAD R7, R27, 0x2, R11 ;  /* 0x000000021b077824 */ /* 0x001fe200078e020b */
[----:B------:R-:W-:Y:S02]  /*7c230*/  LEA.HI.X.SX32 R9, R11, R0, 0x1, P1 ;  /* 0x000000000b097211 */ /* 0x000fe400008f0eff */
[----:B-1----:R-:W2:Y:S02]  /*7c240*/  LDL.LU R13, [R1+0x2054] ;  /* 0x00205400010d7983 */ /* 0x002ea40000300800 */
[----:B------:R-:W-:-:S02]  /*7c250*/  LEA R4, P1, R7, R3, 0x1 ;  /* 0x0000000307047211 */ /* 0x000fc400078208ff */
[----:B------:R-:W-:Y:S01]  /*7c260*/  LEA R6, R27, R7, 0x1 ;  /* 0x000000071b067211 */ /* 0x000fe200078e08ff */
[----:B------:R0:W-:Y:S01]  /*7c270*/  STG.E.U16 [R8.64], R2 ;  /* 0x0000000208007986 */ /* 0x0001e2000c101506 */
[----:B------:R-:W-:Y:S02]  /*7c280*/  LEA.HI.X.SX32 R5, R7, R0, 0x1, P1 ;  /* 0x0000000007057211 */ /* 0x000fe400008f0eff */
[----:B------:R-:W-:Y:S01]  /*7c290*/  PRMT R11, R14, 0x7632, R11 ;  /* 0x000076320e0b7816 */ /* 0x000fe2000000000b */
[----:B------:R-:W-:Y:S01]  /*7c2a0*/  IMAD R7, R27, 0x2, R6 ;  /* 0x000000021b077824 */ /* 0x000fe200078e0206 */
[----:B0-----:R-:W-:-:S04]  /*7c2b0*/  LEA R8, P1, R6, R3, 0x1 ;  /* 0x0000000306087211 */ /* 0x001fc800078208ff */
[----:B------:R-:W-:Y:S01]  /*7c2c0*/  LEA.HI.X.SX32 R9, R6, R0, 0x1, P1 ;  /* 0x0000000006097211 */ /* 0x000fe200008f0eff */
[----:B------:R-:W-:Y:S01]  /*7c2d0*/  STL [R1+0x2030], R2 ;  /* 0x0020300201007387 */ /* 0x000fe20000100800 */
[----:B------:R-:W-:-:S03]  /*7c2e0*/  LEA R6, P1, R7, R3, 0x1 ;  /* 0x0000000307067211 */ /* 0x000fc600078208ff */
[----:B------:R0:W-:Y:S01]  /*7c2f0*/  STG.E.U16 [R4.64], R11 ;  /* 0x0000000b04007986 */ /* 0x0001e2000c101506 */
[----:B------:R-:W-:-:S03]  /*7c300*/  LEA R12, R27, R7, 0x1 ;  /* 0x000000071b0c7211 */ /* 0x000fc600078e08ff */
[----:B------:R-:W3:Y:S04]  /*7c310*/  LDL.LU R14, [R1+0x2050] ;  /* 0x00205000010e7983 */ /* 0x000ee80000300800 */
[----:B------:R1:W-:Y:S01]  /*7c320*/  STG.E.U16 [R8.64], R10 ;  /* 0x0000000a08007986 */ /* 0x0003e2000c101506 */
[-C--:B------:R-:W-:Y:S02]  /*7c330*/  LEA.HI.X.SX32 R7, R7, R0.reuse, 0x1, P1 ;  /* 0x0000000007077211 */ /* 0x080fe400008f0eff */
[C---:B0-----:R-:W-:Y:S01]  /*7c340*/  LEA R4, P1, R12.reuse, R3, 0x1 ;  /* 0x000000030c047211 */ /* 0x041fe200078208ff */
[----:B-1----:R-:W3:Y:S04]  /*7c350*/  LDL.LU R8, [R1+0x474] ;  /* 0x0004740001087983 */ /* 0x002ee80000300800 */
[----:B------:R-:W2:Y:S01]  /*7c360*/  LDL.LU R9, [R1+0x444] ;  /* 0x0004440001097983 */ /* 0x000ea20000300800 */
[----:B------:R-:W-:Y:S01]  /*7c370*/  IMAD R11, R27, 0x2, R12 ;  /* 0x000000021b0b7824 */ /* 0x000fe200078e020c */
[----:B------:R-:W-:-:S02]  /*7c380*/  LEA.HI.X.SX32 R5, R12, R0, 0x1, P1 ;  /* 0x000000000c057211 */ /* 0x000fc400008f0eff */
[----:B------:R-:W4:Y:S04]  /*7c390*/  LDL.LU R12, [R1+0x464] ;  /* 0x00046400010c7983 */ /* 0x000f280000300800 */
[----:B------:R-:W5:Y:S01]  /*7c3a0*/  LDL.LU R16, [R1+0x204c] ;  /* 0x00204c0001107983 */ /* 0x000f620000300800 */
[----:B------:R-:W-:Y:S02]  /*7c3b0*/  LEA R10, R27, R11, 0x1 ;  /* 0x0000000b1b0a7211 */ /* 0x000fe400078e08ff */
[----:B---3--:R-:W-:Y:S02]  /*7c3c0*/  PRMT R14, R8, 0x7632, R14 ;  /* 0x00007632080e7816 */ /* 0x008fe4000000000e */
[----:B--2---:R-:W-:-:S03]  /*7c3d0*/  PRMT R13, R9, 0x7632, R13 ;  /* 0x00007632090d7816 */ /* 0x004fc6000000000d */
[----:B------:R0:W-:Y:S01]  /*7c3e0*/  STG.E.U16 [R6.64], R14 ;  /* 0x0000000e06007986 */ /* 0x0001e2000c101506 */
[----:B------:R-:W-:-:S03]  /*7c3f0*/  IMAD R8, R27, 0x2, R10 ;  /* 0x000000021b087824 */ /* 0x000fc600078e020a */
[----:B------:R1:W-:Y:S01]  /*7c400*/  STG.E.U16 [R4.64], R13 ;  /* 0x0000000d04007986 */ /* 0x0003e2000c101506 */
[----:B0-----:R-:W-:-:S04]  /*7c410*/  LEA R6, P1, R11, R3, 0x1 ;  /* 0x000000030b067211 */ /* 0x001fc800078208ff */
[----:B------:R-:W-:Y:S02]  /*7c420*/  LEA.HI.X.SX32 R7, R11, R0, 0x1, P1 ;  /* 0x000000000b077211 */ /* 0x000fe400008f0eff */
[----:B----4-:R-:W-:Y:S02]  /*7c430*/  PRMT R11, R12, 0x7632, R11 ;  /* 0x000076320c0b7816 */ /* 0x010fe4000000000b */
[----:B-1----:R-:W-:-:S03]  /*7c440*/  LEA R4, P1, R10, R3, 0x1 ;  /* 0x000000030a047211 */ /* 0x002fc600078208ff */
[----:B------:R0:W-:Y:S01]  /*7c450*/  STG.E.U16 [R6.64], R11 ;  /* 0x0000000b06007986 */ /* 0x0001e2000c101506 */
[----:B------:R-:W-:Y:S02]  /*7c460*/  LEA.HI.X.SX32 R5, R10, R0, 0x1, P1 ;  /* 0x000000000a057211 */ /* 0x000fe400008f0eff */
[----:B------:R-:W-:Y:S02]  /*7c470*/  LEA R9, R27, R8, 0x1 ;  /* 0x000000081b097211 */ /* 0x000fe400078e08ff */
[----:B0-----:R-:W-:-:S04]  /*7c480*/  LEA R6, P1, R8, R3, 0x1 ;  /* 0x0000000308067211 */ /* 0x001fc800078208ff */
[----:B------:R-:W-:Y:S02]  /*7c490*/  LEA.HI.X.SX32 R7, R8, R0, 0x1, P1 ;  /* 0x0000000008077211 */ /* 0x000fe400008f0eff */
[----:B------:R-:W2:Y:S01]  /*7c4a0*/  LDL.LU R8, [R1+0x424] ;  /* 0x0004240001087983 */ /* 0x000ea20000300800 */
[----:B-----5:R-:W-:-:S03]  /*7c4b0*/  PRMT R16, R18, 0x7632, R16 ;  /* 0x0000763212107816 */ /* 0x020fc60000000010 */
[----:B------:R-:W3:Y:S01]  /*7c4c0*/  LDL.LU R18, [R1+0x2048] ;  /* 0x0020480001127983 */ /* 0x000ee20000300800 */
[----:B------:R-:W-:-:S03]  /*7c4d0*/  IMAD R14, R27, 0x2, R9 ;  /* 0x000000021b0e7824 */ /* 0x000fc600078e0209 */
[----:B------:R0:W-:Y:S02]  /*7c4e0*/  STG.E.U16 [R4.64], R15 ;  /* 0x0000000f04007986 */ /* 0x0001e4000c101506 */
[----:B------:R-:W-:Y:S02]  /*7c4f0*/  LEA R13, R27, R14, 0x1 ;  /* 0x0000000e1b0d7211 */ /* 0x000fe400078e08ff */
[----:B------:R1:W-:Y:S01]  /*7c500*/  STG.E.U16 [R6.64], R16 ;  /* 0x0000001006007986 */ /* 0x0003e2000c101506 */
[----:B0-----:R-:W-:-:S04]  /*7c510*/  LEA R4, P1, R9, R3, 0x1 ;  /* 0x0000000309047211 */ /* 0x001fc800078208ff */
[----:B------:R-:W-:Y:S02]  /*7c520*/  LEA.HI.X.SX32 R5, R9, R0, 0x1, P1 ;  /* 0x0000000009057211 */ /* 0x000fe400008f0eff */
[----:B-1----:R-:W-:-:S04]  /*7c530*/  LEA R6, P1, R14, R3, 0x1 ;  /* 0x000000030e067211 */ /* 0x002fc800078208ff */
[----:B------:R-:W-:Y:S02]  /*7c540*/  LEA.HI.X.SX32 R7, R14, R0, 0x1, P1 ;  /* 0x000000000e077211 */ /* 0x000fe400008f0eff */
[----:B------:R-:W-:Y:S02]  /*7c550*/  PRMT R14, R17, 0x7632, R14 ;  /* 0x00007632110e7816 */ /* 0x000fe4000000000e */
[----:B--2---:R-:W-:-:S05]  /*7c560*/  PRMT R15, R8, 0x7632, R15 ;  /* 0x00007632080f7816 */ /* 0x004fca000000000f */
[----:B------:R0:W-:Y:S01]  /*7c570*/  STG.E.U16 [R4.64], R15 ;  /* 0x0000000f04007986 */ /* 0x0001e2000c101506 */
[----:B---3--:R-:W-:Y:S02]  /*7c580*/  PRMT R18, R19, 0x7632, R18 ;  /* 0x0000763213127816 */ /* 0x008fe40000000012 */
[----:B0-----:R-:W-:-:S04]  /*7c590*/  LEA R4, P1, R13, R3, 0x1 ;  /* 0x000000030d047211 */ /* 0x001fc800078208ff */
[----:B------:R-:W-:Y:S01]  /*7c5a0*/  LEA.HI.X.SX32 R5, R13, R0, 0x1, P1 ;  /* 0x000000000d057211 */ /* 0x000fe200008f0eff */
[----:B------:R-:W-:Y:S04]  /*7c5b0*/  STG.E.U16 [R6.64], R18 ;  /* 0x0000001206007986 */ /* 0x000fe8000c101506 */
[----:B------:R0:W-:Y:S04]  /*7c5c0*/  STG.E.U16 [R4.64], R14 ;  /* 0x0000000e04007986 */ /* 0x0001e8000c101506 */
[----:B0-----:R-:W2:Y:S01]  /*7c5d0*/  LDL.LU R14, [R1+0x3f4] ;  /* 0x0003f400010e7983 */ /* 0x001ea20000300800 */
[----:B------:R-:W-:-:S05]  /*7c5e0*/  IMAD R12, R27, 0x2, R13 ;  /* 0x000000021b0c7824 */ /* 0x000fca00078e020d */
[CC--:B------:R-:W-:Y:S02]  /*7c5f0*/  LEA R6, P1, R12.reuse, R3.reuse, 0x1 ;  /* 0x000000030c067211 */ /* 0x0c0fe400078208ff */
[----:B------:R-:W-:Y:S02]  /*7c600*/  LEA R11, R27, R12, 0x1 ;  /* 0x0000000c1b0b7211 */ /* 0x000fe400078e08ff */
[-C--:B------:R-:W-:Y:S02]  /*7c610*/  LEA.HI.X.SX32 R7, R12, R0.reuse, 0x1, P1 ;  /* 0x000000000c077211 */ /* 0x080fe400008f0eff */
[----:B------:R-:W-:Y:S02]  /*7c620*/  LEA R4, P1, R11, R3, 0x1 ;  /* 0x000000030b047211 */ /* 0x000fe400078208ff */
[----:B------:R-:W-:Y:S02]  /*7c630*/  PRMT R12, R23, 0x7632, R12 ;  /* 0x00007632170c7816 */ /* 0x000fe4000000000c */
[----:B------:R-:W-:-:S02]  /*7c640*/  LEA.HI.X.SX32 R5, R11, R0, 0x1, P1 ;  /* 0x000000000b057211 */ /* 0x000fc400008f0eff */
[----:B--2---:R-:W-:-:S05]  /*7c650*/  PRMT R13, R14, 0x7632, R13 ;  /* 0x000076320e0d7816 */ /* 0x004fca000000000d */
[----:B------:R-:W-:Y:S04]  /*7c660*/  STG.E.U16 [R6.64], R13 ;  /* 0x0000000d06007986 */ /* 0x000fe8000c101506 */
[----:B------:R0:W-:Y:S04]  /*7c670*/  STG.E.U16 [R4.64], R12 ;  /* 0x0000000c04007986 */ /* 0x0001e8000c101506 */
[----:B0-----:R-:W2:Y:S01]  /*7c680*/  LDL.LU R12, [R1+0x3d4] ;  /* 0x0003d400010c7983 */ /* 0x001ea20000300800 */
[----:B------:R-:W-:-:S05]  /*7c690*/  IMAD R10, R27, 0x2, R11 ;  /* 0x000000021b0a7824 */ /* 0x000fca00078e020b */
[----:B------:R-:W-:-:S04]  /*7c6a0*/  LEA R6, P1, R10, R3, 0x1 ;  /* 0x000000030a067211 */ /* 0x000fc800078208ff */
[----:B------:R-:W-:Y:S02]  /*7c6b0*/  LEA.HI.X.SX32 R7, R10, R0, 0x1, P1 ;  /* 0x000000000a077211 */ /* 0x000fe400008f0eff */
[----:B------:R-:W-:Y:S02]  /*7c6c0*/  LEA R8, R27, R10, 0x1 ;  /* 0x0000000a1b087211 */ /* 0x000fe400078e08ff */
[----:B------:R-:W-:Y:S02]  /*7c6d0*/  PRMT R10, R20, 0x7632, R10 ;  /* 0x00007632140a7816 */ /* 0x000fe4000000000a */
[----:B------:R-:W3:Y:S01]  /*7c6e0*/  LDL.LU R20, [R1+0x2044] ;  /* 0x0020440001147983 */ /* 0x000ee20000300800 */
[----:B--2---:R-:W-:-:S05]  /*7c6f0*/  PRMT R11, R12, 0x7632, R11 ;  /* 0x000076320c0b7816 */ /* 0x004fca000000000b */
[----:B------:R0:W-:Y:S04]  /*7c700*/  STG.E.U16 [R6.64], R11 ;  /* 0x0000000b06007986 */ /* 0x0001e8000c101506 */
[----:B0-----:R-:W2:Y:S01]  /*7c710*/  LDL.LU R6, [R1+0x394] ;  /* 0x0003940001067983 */ /* 0x001ea20000300800 */
[----:B------:R-:W-:Y:S01]  /*7c720*/  IMAD R9, R27, 0x2, R8 ;  /* 0x000000021b097824 */ /* 0x000fe200078e0208 */
[----:B------:R-:W-:-:S04]  /*7c730*/  LEA R4, P1, R8, R3, 0x1 ;  /* 0x0000000308047211 */ /* 0x000fc800078208ff */
[-C--:B------:R-:W-:Y:S02]  /*7c740*/  LEA.HI.X.SX32 R5, R8, R0.reuse, 0x1, P1 ;  /* 0x0000000008057211 */ /* 0x080fe400008f0eff */
[----:B------:R-:W-:Y:S02]  /*7c750*/  LEA R8, P1, R9, R3, 0x1 ;  /* 0x0000000309087211 */ /* 0x000fe400078208ff */
[----:B------:R-:W-:Y:S01]  /*7c760*/  LEA R15, R27, R9, 0x1 ;  /* 0x000000091b0f7211 */ /* 0x000fe200078e08ff */
[----:B------:R0:W-:Y:S01]  /*7c770*/  STG.E.U16 [R4.64], R10 ;  /* 0x0000000a04007986 */ /* 0x0001e2000c101506 */
[----:B------:R-:W-:Y:S02]  /*7c780*/  LEA.HI.X.SX32 R9, R9, R0, 0x1, P1 ;  /* 0x0000000009097211 */ /* 0x000fe400008f0eff */
[----:B---3--:R-:W-:Y:S02]  /*7c790*/  PRMT R20, R21, 0x7632, R20 ;  /* 0x0000763215147816 */ /* 0x008fe40000000014 */
[----:B------:R-:W3:Y:S01]  /*7c7a0*/  LDL.LU R21, [R1+0x2040] ;  /* 0x0020400001157983 */ /* 0x000ee20000300800 */
[----:B0-----:R-:W-:-:S04]  /*7c7b0*/  LEA R4, P1, R15, R3, 0x1 ;  /* 0x000000030f047211 */ /* 0x001fc800078208ff */
[----:B------:R-:W-:Y:S02]  /*7c7c0*/  LEA.HI.X.SX32 R5, R15, R0, 0x1, P1 ;  /* 0x000000000f057211 */ /* 0x000fe400008f0eff */
[----:B--2---:R-:W-:-:S05]  /*7c7d0*/  PRMT R7, R6, 0x7632, R7 ;  /* 0x0000763206077816 */ /* 0x004fca0000000007 */
[----:B------:R-:W-:Y:S04]  /*7c7e0*/  STG.E.U16 [R8.64], R7 ;  /* 0x0000000708007986 */ /* 0x000fe8000c101506 */
[----:B------:R0:W-:Y:S04]  /*7c7f0*/  STG.E.U16 [R4.64], R20 ;  /* 0x0000001404007986 */ /* 0x0001e8000c101506 */
[----:B0-----:R-:W3:Y:S01]  /*7c800*/  LDL.LU R5, [R1+0x3b4] ;  /* 0x0003b40001057983 */ /* 0x001ee20000300800 */
[----:B------:R-:W-:-:S03]  /*7c810*/  PRMT R20, R24, 0x7632, R20 ;  /* 0x0000763218147816 */ /* 0x000fc60000000014 */
[----:B------:R-:W2:Y:S01]  /*7c820*/  LDL.LU R24, [R1+0x203c] ;  /* 0x00203c0001187983 */ /* 0x000ea20000300800 */
[----:B------:R-:W-:-:S05]  /*7c830*/  IMAD R16, R27, 0x2, R15 ;  /* 0x000000021b107824 */ /* 0x000fca00078e020f */
[----:B------:R-:W-:Y:S02]  /*7c840*/  LEA R17, R27, R16, 0x1 ;  /* 0x000000101b117211 */ /* 0x000fe400078e08ff */
[----:B------:R-:W-:-:S03]  /*7c850*/  LEA R8, P1, R16, R3, 0x1 ;  /* 0x0000000310087211 */ /* 0x000fc600078208ff */
[----:B------:R-:W-:Y:S01]  /*7c860*/  IMAD R19, R27, 0x2, R17 ;  /* 0x000000021b137824 */ /* 0x000fe200078e0211 */
[----:B------:R-:W-:Y:S02]  /*7c870*/  LEA.HI.X.SX32 R9, R16, R0, 0x1, P1 ;  /* 0x0000000010097211 */ /* 0x000fe400008f0eff */
[----:B------:R-:W-:Y:S02]  /*7c880*/  LEA R4, P1, R17, R3, 0x1 ;  /* 0x0000000311047211 */ /* 0x000fe400078208ff */
[----:B------:R-:W-:-:S05]  /*7c890*/  LEA R18, R27, R19, 0x1 ;  /* 0x000000131b127211 */ /* 0x000fca00078e08ff */
[----:B------:R-:W-:-:S05]  /*7c8a0*/  IMAD R23, R27, 0x2, R18 ;  /* 0x000000021b177824 */ /* 0x000fca00078e0212 */
[----:B------:R-:W-:-:S05]  /*7c8b0*/  LEA R14, R27, R23, 0x1 ;  /* 0x000000171b0e7211 */ /* 0x000fca00078e08ff */
[----:B------:R-:W-:Y:S01]  /*7c8c0*/  IMAD R13, R27, 0x2, R14 ;  /* 0x000000021b0d7824 */ /* 0x000fe200078e020e */
[----:B---3--:R-:W-:Y:S02]  /*7c8d0*/  PRMT R21, R5, 0x7632, R21 ;  /* 0x0000763205157816 */ /* 0x008fe40000000015 */
[----:B------:R-:W-:-:S03]  /*7c8e0*/  LEA.HI.X.SX32 R5, R17, R0, 0x1, P1 ;  /* 0x0000000011057211 */ /* 0x000fc600008f0eff */
[----:B------:R0:W-:Y:S04]  /*7c8f0*/  STG.E.U16 [R8.64], R21 ;  /* 0x0000001508007986 */ /* 0x0001e8000c101506 */
[----:B------:R1:W-:Y:S01]  /*7c900*/  STG.E.U16 [R4.64], R20 ;  /* 0x0000001404007986 */ /* 0x0003e2000c101506 */
[----:B0-----:R-:W-:-:S04]  /*7c910*/  LEA R8, P1, R19, R3, 0x1 ;  /* 0x0000000313087211 */ /* 0x001fc800078208ff */
[-C--:B------:R-:W-:Y:S02]  /*7c920*/  LEA.HI.X.SX32 R9, R19, R0.reuse, 0x1, P1 ;  /* 0x0000000013097211 */ /* 0x080fe400008f0eff */
[----:B-1----:R-:W-:Y:S02]  /*7c930*/  LEA R4, P1, R18, R3, 0x1 ;  /* 0x0000000312047211 */ /* 0x002fe400078208ff */
[----:B------:R-:W-:Y:S02]  /*7c940*/  PRMT R19, R25, 0x7632, R19 ;  /* 0x0000763219137816 */ /* 0x000fe40000000013 */
[----:B--2---:R-:W-:Y:S01]  /*7c950*/  PRMT R24, R22, 0x7632, R24 ;  /* 0x0000763216187816 */ /* 0x004fe20000000018 */
[----:B------:R-:W2:Y:S01]  /*7c960*/  LDL.LU R25, [R1+0x2038] ;  /* 0x0020380001197983 */ /* 0x000ea20000300800 */
[----:B------:R-:W-:-:S03]  /*7c970*/  LEA.HI.X.SX32 R5, R18, R0, 0x1, P1 ;  /* 0x0000000012057211 */ /* 0x000fc600008f0eff */
[----:B------:R-:W-:Y:S04]  /*7c980*/  STG.E.U16 [R8.64], R19 ;  /* 0x0000001308007986 */ /* 0x000fe8000c101506 */
[----:B------:R0:W-:Y:S04]  /*7c990*/  STG.E.U16 [R4.64], R24 ;  /* 0x0000001804007986 */ /* 0x0001e8000c101506 */
[----:B0-----:R-:W2:Y:S01]  /*7c9a0*/  LDL.LU R24, [R1+0x374] ;  /* 0x0003740001187983 */ /* 0x001ea20000300800 */
[----:B------:R-:W-:-:S05]  /*7c9b0*/  LEA R12, R27, R13, 0x1 ;  /* 0x0000000d1b0c7211 */ /* 0x000fca00078e08ff */
[----:B------:R-:W-:-:S05]  /*7c9c0*/  IMAD R11, R27, 0x2, R12 ;  /* 0x000000021b0b7824 */ /* 0x000fca00078e020c */
        /* <DEDUP_REMOVED lines=8> */
[----:B------:R-:W-:Y:S02]  /*7ca50*/  LEA R22, R27, R20, 0x1 ;  /* 0x000000141b167211 */ /* 0x000fe400078e08ff */
[----:B------:R-:W-:-:S03]  /*7ca60*/  LEA R8, P1, R23, R3, 0x1 ;  /* 0x0000000317087211 */ /* 0x000fc600078208ff */
[----:B------:R-:W-:Y:S01]  /*7ca70*/  IMAD R19, R27, 0x2, R22 ;  /* 0x000000021b137824 */ /* 0x000fe200078e0216 */
[----:B------:R-:W-:-:S04]  /*7ca80*/  LEA.HI.X.SX32 R9, R23, R0, 0x1, P1 ;  /* 0x0000000017097211 */ /* 0x000fc800008f0eff */
[----:B------:R-:W-:-:S05]  /*7ca90*/  LEA R18, R27, R19, 0x1 ;  /* 0x000000131b127211 */ /* 0x000fca00078e08ff */
[----:B------:R-:W-:Y:S01]  /*7caa0*/  STL [R1+0x202c], R18 ;  /* 0x00202c1201007387 */ /* 0x000fe20000100800 */
[----:B--2---:R-:W-:-:S05]  /*7cab0*/  PRMT R25, R24, 0x7632, R25 ;  /* 0x0000763218197816 */ /* 0x004fca0000000019 */
[----:B------:R0:W-:Y:S04]  /*7cac0*/  STG.E.U16 [R8.64], R25 ;  /* 0x0000001908007986 */ /* 0x0001e8000c101506 */
[----:B0-----:R-:W2:Y:S01]  /*7cad0*/  LDL.LU R25, [R1+0x324] ;  /* 0x0003240001197983 */ /* 0x001ea20000300800 */
[-C--:B------:R-:W-:Y:S01]  /*7cae0*/  LEA R4, P1, R14, R3.reuse, 0x1 ;  /* 0x000000030e047211 */ /* 0x080fe200078208ff */
[----:B------:R-:W-:Y:S01]  /*7caf0*/  IMAD R24, R27, 0x2, R18 ;  /* 0x000000021b187824 */ /* 0x000fe200078e0212 */
[----:B------:R-:W-:Y:S02]  /*7cb00*/  PRMT R23, R28, 0x7632, R23 ;  /* 0x000076321c177816 */ /* 0x000fe40000000017 */
[----:B------:R-:W-:Y:S02]  /*7cb10*/  LEA.HI.X.SX32 R5, R14, R0, 0x1, P1 ;  /* 0x000000000e057211 */ /* 0x000fe400008f0eff */
[----:B------:R-:W-:-:S02]  /*7cb20*/  LEA R8, P1, R13, R3, 0x1 ;  /* 0x000000030d087211 */ /* 0x000fc400078208ff */
[----:B------:R-:W-:Y:S01]  /*7cb30*/  LEA R28, R27, R24, 0x1 ;  /* 0x000000181b1c7211 */ /* 0x000fe200078e08ff */
[----:B------:R0:W-:Y:S01]  /*7cb40*/  STG.E.U16 [R4.64], R23 ;  /* 0x0000001704007986 */ /* 0x0001e2000c101506 */
[----:B------:R-:W-:Y:S02]  /*7cb50*/  LEA.HI.X.SX32 R9, R13, R0, 0x1, P1 ;  /* 0x000000000d097211 */ /* 0x000fe400008f0eff */
[----:B------:R-:W-:Y:S01]  /*7cb60*/  PRMT R13, R26, 0x7632, R13 ;  /* 0x000076321a0d7816 */ /* 0x000fe2000000000d */
[----:B------:R-:W-:Y:S01]  /*7cb70*/  IMAD R27, R27, 0x2, R28 ;  /* 0x000000021b1b7824 */ /* 0x000fe200078e021c */
[----:B0-----:R-:W-:-:S04]  /*7cb80*/  LEA R4, P1, R12, R3, 0x1 ;  /* 0x000000030c047211 */ /* 0x001fc800078208ff */
[----:B------:R-:W-:Y:S02]  /*7cb90*/  LEA.HI.X.SX32 R5, R12, R0, 0x1, P1 ;  /* 0x000000000c057211 */ /* 0x000fe400008f0eff */
[----:B------:R-:W-:Y:S01]  /*7cba0*/  LEA R12, P1, R11, R3, 0x1 ;  /* 0x000000030b0c7211 */ /* 0x000fe200078208ff */
[----:B------:R-:W-:Y:S01]  /*7cbb0*/  STL [R1+0x2024], R27 ;  /* 0x0020241b01007387 */ /* 0x000fe20000100800 */
[----:B--2---:R-:W-:-:S05]  /*7cbc0*/  PRMT R14, R25, 0x7632, R14 ;  /* 0x00007632190e7816 */ /* 0x004fca000000000e */
[----:B------:R-:W-:Y:S04]  /*7cbd0*/  STG.E.U16 [R8.64], R14 ;  /* 0x0000000e08007986 */ /* 0x000fe8000c101506 */
[----:B------:R0:W-:Y:S02]  /*7cbe0*/  STG.E.U16 [R4.64], R13 ;  /* 0x0000000d04007986 */ /* 0x0001e4000c101506 */
[----:B0-----:R-:W-:Y:S02]  /*7cbf0*/  LEA.HI.X.SX32 R13, R11, R0, 0x1, P1 ;  /* 0x000000000b0d7211 */ /* 0x001fe400008f0eff */
[----:B------:R-:W2:Y:S01]  /*7cc00*/  LDL.LU R11, [R1+0x334] ;  /* 0x00033400010b7983 */ /* 0x000ea20000300800 */
[----:B------:R-:W-:Y:S02]  /*7cc10*/  LEA R4, P1, R10, R3, 0x1 ;  /* 0x000000030a047211 */ /* 0x000fe400078208ff */
[----:B------:R-:W-:-:S02]  /*7cc20*/  PRMT R14, R29, 0x7632, R14 ;  /* 0x000076321d0e7816 */ /* 0x000fc4000000000e */
[----:B------:R-:W-:Y:S01]  /*7cc30*/  LEA.HI.X.SX32 R5, R10, R0, 0x1, P1 ;  /* 0x000000000a057211 */ /* 0x000fe200008f0eff */
[----:B------:R-:W3:Y:S01]  /*7cc40*/  LDL.LU R29, [R1+0x2034] ;  /* 0x00203400011d7983 */ /* 0x000ee20000300800 */
[----:B--2---:R-:W-:-:S05]  /*7cc50*/  PRMT R8, R11, 0x7632, R8 ;  /* 0x000076320b087816 */ /* 0x004fca0000000008 */
[----:B------:R0:W-:Y:S04]  /*7cc60*/  STG.E.U16 [R12.64], R8 ;  /* 0x000000080c007986 */ /* 0x0001e8000c101506 */
[----:B------:R1:W-:Y:S01]  /*7cc70*/  STG.E.U16 [R4.64], R14 ;  /* 0x0000000e04007986 */ /* 0x0003e2000c101506 */
[----:B0-----:R-:W-:-:S03]  /*7cc80*/  LEA R12, P1, R6, R3, 0x1 ;  /* 0x00000003060c7211 */ /* 0x001fc600078208ff */
[----:B-1----:R-:W3:Y:S01]  /*7cc90*/  LDL.LU R4, [R1+0x2e4] ;  /* 0x0002e40001047983 */ /* 0x002ee20000300800 */
[----:B------:R-:W-:-:S03]  /*7cca0*/  LEA.HI.X.SX32 R13, R6, R0, 0x1, P1 ;  /* 0x00000000060d7211 */ /* 0x000fc600008f0eff */
[----:B------:R-:W2:Y:S01]  /*7ccb0*/  LDL.LU R6, [R1+0x2f4] ;  /* 0x0002f40001067983 */ /* 0x000ea20000300800 */
[----:B------:R-:W-:-:S04]  /*7ccc0*/  LEA R14, P1, R15, R3, 0x1 ;  /* 0x000000030f0e7211 */ /* 0x000fc800078208ff */
[----:B------:R-:W-:Y:S02]  /*7ccd0*/  LEA.HI.X.SX32 R15, R15, R0, 0x1, P1 ;  /* 0x000000000f0f7211 */ /* 0x000fe400008f0eff */
[----:B---3--:R-:W-:Y:S02]  /*7cce0*/  PRMT R29, R4, 0x7632, R29 ;  /* 0x00007632041d7816 */ /* 0x008fe4000000001d */
[----:B--2---:R-:W-:-:S05]  /*7ccf0*/  PRMT R5, R6, 0x7632, R5 ;  /* 0x0000763206057816 */ /* 0x004fca0000000005 */
[----:B------:R-:W-:Y:S04]  /*7cd00*/  STG.E.U16 [R12.64], R5 ;  /* 0x000000050c007986 */ /* 0x000fe8000c101506 */
[----:B------:R0:W-:Y:S04]  /*7cd10*/  STG.E.U16 [R14.64], R29 ;  /* 0x0000001d0e007986 */ /* 0x0001e8000c101506 */
[----:B0-----:R-:W2:Y:S04]  /*7cd20*/  LDL.LU R29, [R1+0x2c4] ;  /* 0x0002c400011d7983 */ /* 0x001ea80000300800 */
[----:B------:R-:W3:Y:S01]  /*7cd30*/  LDL.LU R15, [R1+0x2d4] ;  /* 0x0002d400010f7983 */ /* 0x000ee20000300800 */
[----:B------:R-:W-:-:S04]  /*7cd40*/  LEA R12, P1, R7, R3, 0x1 ;  /* 0x00000003070c7211 */ /* 0x000fc800078208ff */
[----:B------:R-:W-:Y:S02]  /*7cd50*/  LEA.HI.X.SX32 R13, R7, R0, 0x1, P1 ;  /* 0x00000000070d7211 */ /* 0x000fe400008f0eff */
[----:B------:R-:W-:Y:S02]  /*7cd60*/  LEA R14, P1, R16, R3, 0x1 ;  /* 0x00000003100e7211 */ /* 0x000fe400078208ff */
[----:B------:R-:W-:-:S05]  /*7cd70*/  MOV R23, c[0x0][0x1c8] ;  /* 0x0000720000177a02 */ /* 0x000fca0000000f00 */
[----:B------:R-:W-:Y:S01]  /*7cd80*/  IMAD R23, R23, 0x2, R27 ;  /* 0x0000000217177824 */ /* 0x000fe200078e021b */
[----:B------:R-:W-:-:S05]  /*7cd90*/  MOV R27, c[0x0][0x1c8] ;  /* 0x00007200001b7a02 */ /* 0x000fca0000000f00 */
[----:B------:R-:W-:-:S05]  /*7cda0*/  IMAD R26, R27, 0x2, R23 ;  /* 0x000000021b1a7824 */ /* 0x000fca00078e0217 */
[----:B------:R-:W-:-:S05]  /*7cdb0*/  LEA R25, R27, R26, 0x1 ;  /* 0x0000001a1b197211 */ /* 0x000fca00078e08ff */
[----:B------:R-:W-:-:S05]  /*7cdc0*/  IMAD R9, R27, 0x2, R25 ;  /* 0x000000021b097824 */ /* 0x000fca00078e0219 */
[----:B------:R-:W-:Y:S02]  /*7cdd0*/  LEA R11, R27, R9, 0x1 ;  /* 0x000000091b0b7211 */ /* 0x000fe400078e08ff */
[----:B--2---:R-:W-:Y:S02]  /*7cde0*/  PRMT R2, R29, 0x7632, R2 ;  /* 0x000076321d027816 */ /* 0x004fe40000000002 */
[----:B---3--:R-:W-:Y:S02]  /*7cdf0*/  PRMT R18, R15, 0x7632, R18 ;  /* 0x000076320f127816 */ /* 0x008fe40000000012 */
[----:B------:R-:W-:-:S03]  /*7ce00*/  LEA.HI.X.SX32 R15, R16, R0, 0x1, P1 ;  /* 0x00000000100f7211 */ /* 0x000fc600008f0eff */
[----:B------:R-:W-:Y:S04]  /*7ce10*/  STG.E.U16 [R12.64], R18 ;  /* 0x000000120c007986 */ /* 0x000fe8000c101506 */
[----:B------:R0:W-:Y:S04]  /*7ce20*/  STG.E.U16 [R14.64], R2 ;  /* 0x000000020e007986 */ /* 0x0001e8000c101506 */
[----:B0-----:R-:W2:Y:S04]  /*7ce30*/  LDL.LU R2, [R1+0x2030] ;  /* 0x0020300001027983 */ /* 0x001ea80000300800 */
[----:B------:R-:W3:Y:S01]  /*7ce40*/  LDL.LU R14, [R1+0x2b4] ;  /* 0x0002b400010e7983 */ /* 0x000ee20000300800 */
        /* <DEDUP_REMOVED lines=10> */
[-C--:B------:R-:W-:Y:S02]  /*7cef0*/  LEA.HI.X.SX32 R17, R17, R0.reuse, 0x1, P1 ;  /* 0x0000000011117211 */ /* 0x080fe400008f0eff */
[C---:B------:R-:W-:Y:S02]  /*7cf00*/  LEA R12, P1, R21.reuse, R3, 0x1 ;  /* 0x00000003150c7211 */ /* 0x040fe400078208ff */
[----:B------:R0:W-:Y:S02]  /*7cf10*/  STL [R1+0x4], R18 ;  /* 0x0000041201007387 */ /* 0x0001e40000100800 */
[----:B------:R-:W-:Y:S02]  /*7cf20*/  LEA.HI.X.SX32 R13, R21, R0, 0x1, P1 ;  /* 0x00000000150d7211 */ /* 0x000fe400008f0eff */
[----:B0-----:R-:W-:-:S05]  /*7cf30*/  LEA R18, R27, R18, 0x1 ;  /* 0x000000121b127211 */ /* 0x001fca00078e08ff */
[----:B------:R-:W-:Y:S01]  /*7cf40*/  IMAD R21, R27, 0x2, R18 ;  /* 0x000000021b157824 */ /* 0x000fe200078e0212 */
[----:B------:R0:W-:Y:S04]  /*7cf50*/  STL [R1+0x24], R18 ;  /* 0x0000241201007387 */ /* 0x0001e80000100800 */
[----:B0-----:R-:W4:Y:S01]  /*7cf60*/  LDL.LU R18, [R1+0x202c] ;  /* 0x00202c0001127983 */ /* 0x001f220000300800 */
[----:B---3--:R-:W-:Y:S02]  /*7cf70*/  PRMT R15, R14, 0x7632, R15 ;  /* 0x000076320e0f7816 */ /* 0x008fe4000000000f */
[----:B------:R-:W-:-:S03]  /*7cf80*/  LEA R14, P1, R20, R3, 0x1 ;  /* 0x00000003140e7211 */ /* 0x000fc600078208ff */
[----:B------:R2:W-:Y:S02]  /*7cf90*/  STG.E.U16 [R16.64], R15 ;  /* 0x0000000f10007986 */ /* 0x0005e4000c101506 */
[----:B--2---:R-:W-:Y:S02]  /*7cfa0*/  PRMT R17, R2, 0x7632, R17 ;  /* 0x0000763202117816 */ /* 0x004fe40000000011 */
[-C--:B------:R-:W-:Y:S02]  /*7cfb0*/  LEA.HI.X.SX32 R15, R20, R0.reuse, 0x1, P1 ;  /* 0x00000000140f7211 */ /* 0x080fe400008f0eff */
[C---:B------:R-:W-:Y:S02]  /*7cfc0*/  LEA R16, P1, R22.reuse, R3, 0x1 ;  /* 0x0000000316107211 */ /* 0x040fe400078208ff */
[C---:B------:R-:W-:Y:S01]  /*7cfd0*/  LEA R2, R27.reuse, R21, 0x1 ;  /* 0x000000151b027211 */ /* 0x040fe200078e08ff */
[----:B------:R0:W-:Y:S04]  /*7cfe0*/  STG.E.U16 [R12.64], R17 ;  /* 0x000000110c007986 */ /* 0x0001e8000c101506 */
[----:B------:R-:W2:Y:S01]  /*7cff0*/  LDL R20, [R1+0x468] ;  /* 0x0004680001147983 */ /* 0x000ea20000100800 */
[----:B0-----:R-:W-:Y:S01]  /*7d000*/  LEA.HI.X.SX32 R17, R22, R0, 0x1, P1 ;  /* 0x0000000016117211 */ /* 0x001fe200008f0eff */
[----:B------:R-:W-:-:S02]  /*7d010*/  IMAD R22, R27, 0x2, R2 ;  /* 0x000000021b167824 */ /* 0x000fc400078e0202 */
[----:B------:R-:W3:Y:S04]  /*7d020*/  LDL.LU R2, [R1+0x2028] ;  /* 0x0020280001027983 */ /* 0x000ee80000300800 */
[----:B------:R-:W5:Y:S01]  /*7d030*/  LDL R13, [R1+0x498] ;  /* 0x00049800010d7983 */ /* 0x000f620000100800 */
[-C--:B------:R-:W-:Y:S02]  /*7d040*/  LEA R12, P1, R19, R3.reuse, 0x1 ;  /* 0x00000003130c7211 */ /* 0x080fe400078208ff */
[----:B------:R-:W-:Y:S01]  /*7d050*/  LEA R27, R27, R22, 0x1 ;  /* 0x000000161b1b7211 */ /* 0x000fe200078e08ff */
[----:B-----5:R0:W-:Y:S04]  /*7d060*/  STG.E.U16 [R14.64], R13 ;  /* 0x0000000d0e007986 */ /* 0x0201e8000c101506 */
[----:B0-----:R-:W5:Y:S01]  /*7d070*/  LDL R15, [R1+0x488] ;  /* 0x00048800010f7983 */ /* 0x001f620000100800 */
[----:B------:R-:W-:Y:S01]  /*7d080*/  LEA.HI.X.SX32 R13, R19, R0, 0x1, P1 ;  /* 0x00000000130d7211 */ /* 0x000fe200008f0eff */
[----:B------:R-:W-:Y:S01]  /*7d090*/  IMAD.MOV.U32 R19, RZ, RZ, c[0x0][0x1c8] ;  /* 0x00007200ff137624 */ /* 0x000fe200078e00ff */
[----:B----4-:R-:W-:-:S04]  /*7d0a0*/  LEA R14, P1, R18, R3, 0x1 ;  /* 0x00000003120e7211 */ /* 0x010fc800078208ff */
[C---:B------:R-:W-:Y:S01]  /*7d0b0*/  LEA R27, R19.reuse, R27, 0x1 ;  /* 0x0000001b131b7211 */ /* 0x040fe200078e08ff */
[----:B-----5:R0:W-:Y:S02]  /*7d0c0*/  STG.E.U16 [R16.64], R15 ;  /* 0x0000000f10007986 */ /* 0x0201e4000c101506 */
[----:B0-----:R-:W-:Y:S02]  /*7d0d0*/  LEA.HI.X.SX32 R15, R18, R0, 0x1, P1 ;  /* 0x00000000120f7211 */ /* 0x001fe400008f0eff */
[----:B------:R-:W-:Y:S01]  /*7d0e0*/  IMAD R17, R19, 0x2, R27 ;  /* 0x0000000213117824 */ /* 0x000fe200078e021b */
[----:B------:R-:W4:Y:S04]  /*7d0f0*/  LDL R18, [R1+0x448] ;  /* 0x0004480001127983 */ /* 0x000f280000100800 */
[----:B------:R0:W-:Y:S04]  /*7d100*/  STL [R1+0x44], R27 ;  /* 0x0000441b01007387 */ /* 0x0001e80000100800 */
[----:B0-----:R-:W5:Y:S01]  /*7d110*/  LDL.LU R27, [R1+0x2024] ;  /* 0x00202400011b7983 */ /* 0x001f620000300800 */
[----:B------:R-:W-:-:S04]  /*7d120*/  LEA R16, P1, R24, R3, 0x1 ;  /* 0x0000000318107211 */ /* 0x000fc800078208ff */
[----:B------:R-:W-:Y:S02]  /*7d130*/  LEA.HI.X.SX32 R17, R24, R0, 0x1, P1 ;  /* 0x0000000018117211 */ /* 0x000fe400008f0eff */
[----:B------:R-:W-:-:S05]  /*7d140*/  LEA R24, R19, R22, 0x1 ;  /* 0x0000001613187211 */ /* 0x000fca00078e08ff */
[C---:B------:R-:W-:Y:S01]  /*7d150*/  IMAD R24, R19.reuse, 0x2, R24 ;  /* 0x0000000213187824 */ /* 0x040fe200078e0218 */
[----:B---3--:R0:W-:Y:S04]  /*7d160*/  STG.E.U16 [R12.64], R2 ;  /* 0x000000020c007986 */ /* 0x0081e8000c101506 */
[----:B------:R-:W-:-:S05]  /*7d170*/  LEA R24, R19, R24, 0x1 ;  /* 0x0000001813187211 */ /* 0x000fca00078e08ff */
[----:B0-----:R-:W-:Y:S01]  /*7d180*/  IMAD R2, R19, 0x2, R24 ;  /* 0x0000000213027824 */ /* 0x001fe200078e0218 */
[----:B------:R-:W-:-:S04]  /*7d190*/  LEA R12, P1, R28, R3, 0x1 ;  /* 0x000000031c0c7211 */ /* 0x000fc800078208ff */
[----:B------:R-:W-:Y:S01]  /*7d1a0*/  LEA.HI.X.SX32 R13, R28, R0, 0x1, P1 ;  /* 0x000000001c0d7211 */ /* 0x000fe200008f0eff */
[----:B------:R0:W-:Y:S04]  /*7d1b0*/  STL [R1+0x3c], R2 ;  /* 0x00003c0201007387 */ /* 0x0001e80000100800 */
[----:B------:R-:W3:Y:S01]  /*7d1c0*/  LDL R28, [R1+0x458] ;  /* 0x00045800011c7983 */ /* 0x000ee20000100800 */
[----:B0-----:R-:W-:-:S03]  /*7d1d0*/  LEA R2, R19, R2, 0x1 ;  /* 0x0000000213027211 */ /* 0x001fc600078e08ff */
[----:B----4-:R5:W-:Y:S04]  /*7d1e0*/  STG.E.U16 [R14.64], R18 ;  /* 0x000000120e007986 */ /* 0x010be8000c101506 */
[----:B--2---:R0:W-:Y:S01]  /*7d1f0*/  STG.E.U16 [R16.64], R20 ;  /* 0x0000001410007986 */ /* 0x0041e2000c101506 */
[----:B-----5:R-:W-:Y:S01]  /*7d200*/  LEA R14, P1, R27, R3, 0x1 ;  /* 0x000000031b0e7211 */ /* 0x020fe200078208ff */
[----:B------:R-:W-:-:S03]  /*7d210*/  IMAD R18, R19, 0x2, R2 ;  /* 0x0000000213127824 */ /* 0x000fc600078e0202 */
[----:B------:R-:W-:Y:S02]  /*7d220*/  LEA.HI.X.SX32 R15, R27, R0, 0x1, P1 ;  /* 0x000000001b0f7211 */ /* 0x000fe400008f0eff */
[----:B------:R-:W-:Y:S02]  /*7d230*/  MOV R27, c[0x0][0x1c8] ;  /* 0x00007200001b7a02 */ /* 0x000fe40000000f00 */
[----:B0-----:R-:W-:-:S03]  /*7d240*/  LEA R16, P1, R23, R3, 0x1 ;  /* 0x0000000317107211 */ /* 0x001fc600078208ff */
[----:B------:R-:W-:Y:S01]  /*7d250*/  IMAD R20, R27, 0x2, R18 ;  /* 0x000000021b147824 */ /* 0x000fe200078e0212 */
[----:B------:R0:W-:Y:S01]  /*7d260*/  STL [R1+0x50], R18 ;  /* 0x0000501201007387 */ /* 0x0001e20000100800 */
[----:B------:R-:W-:-:S03]  /*7d270*/  LEA.HI.X.SX32 R17, R23, R0, 0x1, P1 ;  /* 0x0000000017117211 */ /* 0x000fc600008f0eff */
[----:B0-----:R-:W2:Y:S04]  /*7d280*/  LDL R18, [R1+0x3e8] ;  /* 0x0003e80001127983 */ /* 0x001ea80000100800 */
[----:B------:R-:W-:Y:S04]  /*7d290*/  STL [R1+0x4c], R20 ;  /* 0x00004c1401007387 */ /* 0x000fe80000100800 */
[----:B------:R-:W4:Y:S04]  /*7d2a0*/  LDL R23, [R1+0x438] ;  /* 0x0004380001177983 */ /* 0x000f280000100800 */
[----:B---3--:R-:W-:Y:S04]  /*7d2b0*/  STG.E.U16 [R12.64], R28 ;  /* 0x0000001c0c007986 */ /* 0x008fe8000c101506 */
[----:B----4-:R0:W-:Y:S04]  /*7d2c0*/  STG.E.U16 [R14.64], R23 ;  /* 0x000000170e007986 */ /* 0x0101e8000c101506 */
[----:B0-----:R-:W3:Y:S01]  /*7d2d0*/  LDL R15, [R1+0x428] ;  /* 0x00042800010f7983 */ /* 0x001ee20000100800 */
[----:B------:R-:W-:-:S04]  /*7d2e0*/  LEA R12, P1, R26, R3, 0x1 ;  /* 0x000000031a0c7211 */ /* 0x000fc800078208ff */
[----:B------:R-:W-:Y:S02]  /*7d2f0*/  LEA.HI.X.SX32 R13, R26, R0, 0x1, P1 ;  /* 0x000000001a0d7211 */ /* 0x000fe400008f0eff */
[----:B------:R-:W-:Y:S01]  /*7d300*/  LEA R14, P1, R25, R3, 0x1 ;  /* 0x00000003190e7211 */ /* 0x000fe200078208ff */
[----:B------:R-:W4:Y:S01]  /*7d310*/  LDL R26, [R1+0x408] ;  /* 0x00040800011a7983 */ /* 0x000f220000100800 */
[----:B------:R-:W-:-:S03]  /*7d320*/  LEA R28, R27, R20, 0x1 ;  /* 0x000000141b1c7211 */ /* 0x000fc600078e08ff */
[----:B------:R-:W5:Y:S04]  /*7d330*/  LDL R20, [R1+0x3d8] ;  /* 0x0003d80001147983 */ /* 0x000f680000100800 */
[----:B---3--:R0:W-:Y:S02]  /*7d340*/  STG.E.U16 [R16.64], R15 ;  /* 0x0000000f10007986 */ /* 0x0081e4000c101506 */
[----:B0-----:R-:W-:Y:S02]  /*7d350*/  LEA.HI.X.SX32 R15, R25, R0, 0x1, P1 ;  /* 0x00000000190f7211 */ /* 0x001fe400008f0eff */
[----:B------:R-:W3:Y:S01]  /*7d360*/  LDL R25, [R1+0x418] ;  /* 0x0004180001197983 */ /* 0x000ee20000100800 */
[----:B------:R-:W-:-:S05]  /*7d370*/  IMAD R23, R27, 0x2, R28 ;  /* 0x000000021b177824 */ /* 0x000fca00078e021c */
[----:B------:R-:W-:Y:S02]  /*7d380*/  LEA R23, R27, R23, 0x1 ;  /* 0x000000171b177211 */ /* 0x000fe400078e08ff */
[----:B------:R-:W-:-:S03]  /*7d390*/  LEA R16, P1, R9, R3, 0x1 ;  /* 0x0000000309107211 */ /* 0x000fc600078208ff */
[----:B------:R-:W-:Y:S01]  /*7d3a0*/  IMAD R23, R27, 0x2, R23 ;  /* 0x000000021b177824 */ /* 0x000fe200078e0217 */
[----:B------:R-:W-:Y:S01]  /*7d3b0*/  LEA.HI.X.SX32 R17, R9, R0, 0x1, P1 ;  /* 0x0000000009117211 */ /* 0x000fe200008f0eff */
[----:B---3--:R0:W-:Y:S04]  /*7d3c0*/  STG.E.U16 [R12.64], R25 ;  /* 0x000000190c007986 */ /* 0x0081e8000c101506 */
[----:B0-----:R-:W3:Y:S04]  /*7d3d0*/  LDL R25, [R1+0x398] ;  /* 0x0003980001197983 */ /* 0x001ee80000100800 */
[----:B------:R0:W-:Y:S04]  /*7d3e0*/  STL [R1+0x28], R23 ;  /* 0x0000281701007387 */ /* 0x0001e80000100800 */
[----:B------:R-:W2:Y:S01]  /*7d3f0*/  LDL R9, [R1+0x3f8] ;  /* 0x0003f80001097983 */ /* 0x000ea20000100800 */
[----:B0-----:R-:W-:-:S03]  /*7d400*/  LEA R23, R27, R23, 0x1 ;  /* 0x000000171b177211 */ /* 0x001fc600078e08ff */
[----:B----4-:R0:W-:Y:S04]  /*7d410*/  STG.E.U16 [R14.64], R26 ;  /* 0x0000001a0e007986 */ /* 0x0101e8000c101506 */
[----:B------:R1:W-:Y:S04]  /*7d420*/  STL [R1+0x20], R23 ;  /* 0x0000201701007387 */ /* 0x0003e80000100800 */
[----:B0-----:R-:W4:Y:S01]  /*7d430*/  LDL R26, [R1+0x388] ;  /* 0x00038800011a7983 */ /* 0x001f220000100800 */
[----:B-1----:R-:W-:-:S05]  /*7d440*/  IMAD R23, R27, 0x2, R23 ;  /* 0x000000021b177824 */ /* 0x002fca00078e0217 */
[----:B------:R-:W-:Y:S04]  /*7d450*/  STL [R1+0x1c], R23 ;  /* 0x00001c1701007387 */ /* 0x000fe80000100800 */
[----:B--2---:R0:W-:Y:S04]  /*7d460*/  STG.E.U16 [R16.64], R9 ;  /* 0x0000000910007986 */ /* 0x0041e8000c101506 */
[----:B0-----:R-:W2:Y:S01]  /*7d470*/  LDL R17, [R1+0x3c8] ;  /* 0x0003c80001117983 */ /* 0x001ea20000100800 */
[----:B------:R-:W-:Y:S02]  /*7d480*/  LEA R12, P1, R11, R3, 0x1 ;  /* 0x000000030b0c7211 */ /* 0x000fe400078208ff */
[----:B------:R-:W-:-:S02]  /*7d490*/  LEA R23, R27, R23, 0x1 ;  /* 0x000000171b177211 */ /* 0x000fc400078e08ff */
[-C--:B------:R-:W-:Y:S02]  /*7d4a0*/  LEA.HI.X.SX32 R13, R11, R0.reuse, 0x1, P1 ;  /* 0x000000000b0d7211 */ /* 0x080fe400008f0eff */
[CC--:B------:R-:W-:Y:S01]  /*7d4b0*/  LEA R14, P1, R8.reuse, R3.reuse, 0x1 ;  /* 0x00000003080e7211 */ /* 0x0c0fe200078208ff */
[----:B------:R-:W-:Y:S01]  /*7d4c0*/  IMAD R11, R27, 0x2, R23 ;  /* 0x000000021b0b7824 */ /* 0x000fe200078e0217 */
[----:B------:R-:W-:Y:S02]  /*7d4d0*/  STL [R1+0x18], R23 ;  /* 0x0000181701007387 */ /* 0x000fe40000100800 */
[----:B------:R-:W-:Y:S02]  /*7d4e0*/  LEA.HI.X.SX32 R15, R8, R0, 0x1, P1 ;  /* 0x00000000080f7211 */ /* 0x000fe400008f0eff */
[----:B------:R0:W-:Y:S01]  /*7d4f0*/  STL [R1+0x14], R11 ;  /* 0x0000140b01007387 */ /* 0x0001e20000100800 */
[----:B------:R-:W-:-:S03]  /*7d500*/  LEA R8, P1, R10, R3, 0x1 ;  /* 0x000000030a087211 */ /* 0x000fc600078208ff */
[----:B------:R1:W-:Y:S01]  /*7d510*/  STG.E.U16 [R12.64], R18 ;  /* 0x000000120c007986 */ /* 0x0003e2000c101506 */
[----:B------:R-:W-:Y:S02]  /*7d520*/  LEA.HI.X.SX32 R9, R10, R0, 0x1, P1 ;  /* 0x000000000a097211 */ /* 0x000fe400008f0eff */
[----:B0-----:R-:W-:Y:S01]  /*7d530*/  LEA R11, R27, R11, 0x1 ;  /* 0x0000000b1b0b7211 */ /* 0x001fe200078e08ff */
[----:B-----5:R0:W-:Y:S01]  /*7d540*/  STG.E.U16 [R14.64], R20 ;  /* 0x000000140e007986 */ /* 0x0201e2000c101506 */
[----:B-1----:R-:W-:-:S03]  /*7d550*/  LEA R12, P1, R6, R3, 0x1 ;  /* 0x00000003060c7211 */ /* 0x002fc600078208ff */
[C---:B0-----:R-:W-:Y:S01]  /*7d560*/  IMAD R20, R27.reuse, 0x2, R11 ;  /* 0x000000021b147824 */ /* 0x041fe200078e020b */
[----:B------:R-:W-:Y:S02]  /*7d570*/  LEA.HI.X.SX32 R13, R6, R0, 0x1, P1 ;  /* 0x00000000060d7211 */ /* 0x000fe400008f0eff */
[C---:B------:R-:W-:Y:S02]  /*7d580*/  LEA R10, P1, R4.reuse, R3, 0x1 ;  /* 0x00000003040a7211 */ /* 0x040fe400078208ff */
[C---:B------:R-:W-:Y:S01]  /*7d590*/  LEA R18, R27.reuse, R20, 0x1 ;  /* 0x000000141b127211 */ /* 0x040fe200078e08ff */
[----:B------:R0:W-:Y:S04]  /*7d5a0*/  STL [R1+0x10], R11 ;  /* 0x0000100b01007387 */ /* 0x0001e80000100800 */
[----:B------:R-:W5:Y:S04]  /*7d5b0*/  LDL R23, [R1+0x368] ;  /* 0x0003680001177983 */ /* 0x000f680000100800 */
[----:B------:R1:W-:Y:S01]  /*7d5c0*/  STL [R1+0x2010], R20 ;  /* 0x0020101401007387 */ /* 0x0003e20000100800 */
[----:B0-----:R-:W-:Y:S01]  /*7d5d0*/  LEA.HI.X.SX32 R11, R4, R0, 0x1, P1 ;  /* 0x00000000040b7211 */ /* 0x001fe200008f0eff */
[----:B------:R-:W-:-:S02]  /*7d5e0*/  IMAD R4, R27, 0x2, R18 ;  /* 0x000000021b047824 */ /* 0x000fc400078e0212 */
[----:B-1----:R-:W5:Y:S04]  /*7d5f0*/  LDL.LU R20, [R1+0x4] ;  /* 0x0000040001147983 */ /* 0x002f680000300800 */
[----:B--2---:R0:W-:Y:S04]  /*7d600*/  STG.E.U16 [R8.64], R17 ;  /* 0x0000001108007986 */ /* 0x0041e8000c101506 */
[----:B---3--:R1:W-:Y:S01]  /*7d610*/  STG.E.U16 [R12.64], R25 ;  /* 0x000000190c007986 */ /* 0x0083e2000c101506 */
[----:B0-----:R-:W-:-:S03]  /*7d620*/  LEA R8, P1, R5, R3, 0x1 ;  /* 0x0000000305087211 */ /* 0x001fc600078208ff */
[----:B------:R-:W2:Y:S04]  /*7d630*/  LDL.LU R17, [R1+0x24] ;  /* 0x0000240001117983 */ /* 0x000ea80000300800 */
[----:B-1----:R-:W3:Y:S01]  /*7d640*/  LDL R13, [R1+0x3b8] ;  /* 0x0003b800010d7983 */ /* 0x002ee20000100800 */
[----:B------:R-:W-:Y:S02]  /*7d650*/  LEA.HI.X.SX32 R9, R5, R0, 0x1, P1 ;  /* 0x0000000005097211 */ /* 0x000fe400008f0eff */
[----:B------:R-:W-:Y:S01]  /*7d660*/  LEA R5, R27, R4, 0x1 ;  /* 0x000000041b057211 */ /* 0x000fe200078e08ff */
[----:B----4-:R0:W-:Y:S04]  /*7d670*/  STG.E.U16 [R10.64], R26 ;  /* 0x0000001a0a007986 */ /* 0x0101e8000c101506 */
[----:B------:R-:W4:Y:S04]  /*7d680*/  LDL R16, [R1+0x348] ;  /* 0x0003480001107983 */ /* 0x000f280000100800 */
[----:B------:R-:W2:Y:S04]  /*7d690*/  LDL R25, [R1+0x358] ;  /* 0x0003580001197983 */ /* 0x000ea80000100800 */
[----:B0-----:R-:W2:Y:S04]  /*7d6a0*/  LDL R26, [R1+0x378] ;  /* 0x00037800011a7983 */ /* 0x001ea80000100800 */
[----:B------:R0:W-:Y:S04]  /*7d6b0*/  STL.64 [R1+0x2018], R4 ;  /* 0x0020180401007387 */ /* 0x0001e80000100a00 */
[----:B0-----:R-:W2:Y:S01]  /*7d6c0*/  LDL R4, [R1+0x3a8] ;  /* 0x0003a80001047983 */ /* 0x001ea20000100800 */
[----:B------:R-:W-:Y:S01]  /*7d6d0*/  LEA R14, P1, R7, R3, 0x1 ;  /* 0x00000003070e7211 */ /* 0x000fe200078208ff */
[----:B------:R-:W-:Y:S01]  /*7d6e0*/  IMAD R6, R27, 0x2, R5 ;  /* 0x000000021b067824 */ /* 0x000fe200078e0205 */
[----:B------:R-:W-:-:S02]  /*7d6f0*/  MOV R5, c[0x0][0x1c8] ;  /* 0x0000720000057a02 */ /* 0x000fc40000000f00 */
[----:B------:R-:W-:Y:S02]  /*7d700*/  LEA.HI.X.SX32 R15, R7, R0, 0x1, P1 ;  /* 0x00000000070f7211 */ /* 0x000fe400008f0eff */
[----:B------:R-:W-:Y:S01]  /*7d710*/  LEA R7, R5, R6, 0x1 ;  /* 0x0000000605077211 */ /* 0x000fe200078e08ff */
[----:B------:R-:W-:Y:S01]  /*7d720*/  IMAD R19, R19, 0x2, R29 ;  /* 0x0000000213137824 */ /* 0x000fe200078e021d */
[----:B------:R-:W-:-:S04]  /*7d730*/  LEA R10, P1, R29, R3, 0x1 ;  /* 0x000000031d0a7211 */ /* 0x000fc800078208ff */
[-C--:B------:R-:W-:Y:S02]  /*7d740*/  LEA.HI.X.SX32 R11, R29, R0.reuse, 0x1, P1 ;  /* 0x000000001d0b7211 */ /* 0x080fe400008f0eff */
[----:B------:R-:W-:Y:S01]  /*7d750*/  LEA R12, P1, R19, R3, 0x1 ;  /* 0x00000003130c7211 */ /* 0x000fe200078208ff */
[----:B---3--:R0:W-:Y:S02]  /*7d760*/  STG.E.U16 [R8.64], R13 ;  /* 0x0000000d08007986 */ /* 0x0081e4000c101506 */
[----:B0-----:R-:W-:Y:S01]  /*7d770*/  IMAD R8, R5, 0x2, R7 ;  /* 0x0000000205087824 */ /* 0x001fe200078e0207 */
[----:B------:R-:W-:Y:S02]  /*7d780*/  LEA.HI.X.SX32 R13, R19, R0, 0x1, P1 ;  /* 0x00000000130d7211 */ /* 0x000fe400008f0eff */
[----:B------:R-:W3:Y:S02]  /*7d790*/  LDL R19, [R1+0x328] ;  /* 0x0003280001137983 */ /* 0x000ee40000100800 */
[----:B------:R-:W-:-:S02]  /*7d7a0*/  LEA R9, R5, R8, 0x1 ;  /* 0x0000000805097211 */ /* 0x000fc400078e08ff */
[----:B--2---:R0:W-:Y:S04]  /*7d7b0*/  STG.E.U16 [R14.64], R4 ;  /* 0x000000040e007986 */ /* 0x0041e8000c101506 */
[----:B-----5:R1:W-:Y:S04]  /*7d7c0*/  STG.E.U16 [R10.64], R23 ;  /* 0x000000170a007986 */ /* 0x0203e8000c101506 */
[----:B0-----:R-:W2:Y:S01]  /*7d7d0*/  LDL R4, [R1+0x308] ;  /* 0x0003080001047983 */ /* 0x001ea20000100800 */
[----:B------:R-:W-:Y:S01]  /*7d7e0*/  LEA R14, P1, R20, R3, 0x1 ;  /* 0x00000003140e7211 */ /* 0x000fe200078208ff */
[----:B-1----:R-:W-:-:S02]  /*7d7f0*/  IMAD R23, R5, 0x2, R9 ;  /* 0x0000000205177824 */ /* 0x002fc400078e0209 */
[----:B------:R0:W-:Y:S01]  /*7d800*/  STL.64 [R1+0x2008], R8 ;  /* 0x0020080801007387 */ /* 0x0001e20000100a00 */
[----:B------:R-:W-:-:S03]  /*7d810*/  LEA.HI.X.SX32 R15, R20, R0, 0x1, P1 ;  /* 0x00000000140f7211 */ /* 0x000fc600008f0eff */
[----:B------:R-:W5:Y:S01]  /*7d820*/  LDL.LU R20, [R1+0x44] ;  /* 0x0000440001147983 */ /* 0x000f620000300800 */
[----:B0-----:R-:W-:-:S03]  /*7d830*/  MOV R9, c[0x0][0x1c8] ;  /* 0x0000720000097a02 */ /* 0x001fc60000000f00 */
[----:B------:R-:W5:Y:S02]  /*7d840*/  LDL R29, [R1+0x318] ;  /* 0x00031800011d7983 */ /* 0x000f640000100800 */
[----:B------:R-:W-:Y:S02]  /*7d850*/  IMAD R8, R9, 0x2, R23 ;  /* 0x0000000209087824 */ /* 0x000fe400078e0217 */
[----:B------:R-:W5:Y:S01]  /*7d860*/  LDL R23, [R1+0x338] ;  /* 0x0003380001177983 */ /* 0x000f620000100800 */
[----:B------:R-:W-:Y:S02]  /*7d870*/  LEA R10, P1, R17, R3, 0x1 ;  /* 0x00000003110a7211 */ /* 0x000fe400078208ff */
[----:B------:R-:W-:Y:S01]  /*7d880*/  LEA R8, R9, R8, 0x1 ;  /* 0x0000000809087211 */ /* 0x000fe200078e08ff */
[----:B----4-:R-:W-:Y:S01]  /*7d890*/  STG.E.U16 [R12.64], R16 ;  /* 0x000000100c007986 */ /* 0x010fe2000c101506 */
[----:B------:R-:W-:-:S03]  /*7d8a0*/  LEA.HI.X.SX32 R11, R17, R0, 0x1, P1 ;  /* 0x00000000110b7211 */ /* 0x000fc600008f0eff */
[----:B------:R0:W-:Y:S04]  /*7d8b0*/  STL [R1+0x4], R8 ;  /* 0x0000040801007387 */ /* 0x0001e80000100800 */
[----:B------:R1:W-:Y:S01]  /*7d8c0*/  STG.E.U16 [R14.64], R26 ;  /* 0x0000001a0e007986 */ /* 0x0003e2000c101506 */
[----:B0-----:R-:W-:-:S03]  /*7d8d0*/  LEA R8, R9, R8, 0x1 ;  /* 0x0000000809087211 */ /* 0x001fc600078e08ff */
[----:B------:R0:W-:Y:S04]  /*7d8e0*/  STG.E.U16 [R10.64], R25 ;  /* 0x000000190a007986 */ /* 0x0001e8000c101506 */
[----:B-1----:R-:W4:Y:S04]  /*7d8f0*/  LDL.LU R26, [R1+0x3c] ;  /* 0x00003c00011a7983 */ /* 0x002f280000300800 */
[----:B------:R1:W-:Y:S04]  /*7d900*/  STL [R1], R8 ;  /* 0x0000000801007387 */ /* 0x0003e80000100800 */
[----:B0-----:R-:W4:Y:S01]  /*7d910*/  LDL R25, [R1+0x2f8] ;  /* 0x0002f80001197983 */ /* 0x001f220000100800 */
[----:B------:R-:W-:Y:S01]  /*7d920*/  LEA R12, P1, R21, R3, 0x1 ;  /* 0x00000003150c7211 */ /* 0x000fe200078208ff */
[----:B------:R-:W-:-:S02]  /*7d930*/  IMAD R27, R27, 0x2, R21 ;  /* 0x000000021b1b7824 */ /* 0x000fc400078e0215 */
[----:B------:R-:W-:Y:S01]  /*7d940*/  IMAD R10, R9, 0x2, R8 ;  /* 0x00000002090a7824 */ /* 0x000fe200078e0208 */
[----:B------:R-:W-:Y:S02]  /*7d950*/  LEA.HI.X.SX32 R13, R21, R0, 0x1, P1 ;  /* 0x00000000150d7211 */ /* 0x000fe400008f0eff */
[-C--:B------:R-:W-:Y:S02]  /*7d960*/  LEA R14, P1, R27, R3.reuse, 0x1 ;  /* 0x000000031b0e7211 */ /* 0x080fe400078208ff */
[----:B------:R-:W-:Y:S02]  /*7d970*/  LEA R11, R9, R10, 0x1 ;  /* 0x0000000a090b7211 */ /* 0x000fe400078e08ff */
[-C--:B------:R-:W-:Y:S01]  /*7d980*/  LEA.HI.X.SX32 R15, R27, R0.reuse, 0x1, P1 ;  /* 0x000000001b0f7211 */ /* 0x080fe200008f0eff */
[----:B------:R-:W-:Y:S01]  /*7d990*/  IMAD R5, R5, 0x2, R22 ;  /* 0x0000000205057824 */ /* 0x000fe200078e0216 */
[C---:B------:R-:W-:Y:S01]  /*7d9a0*/  LEA R16, P1, R22.reuse, R3, 0x1 ;  /* 0x0000000316107211 */ /* 0x040fe200078208ff */
[----:B------:R-:W4:Y:S03]  /*7d9b0*/  LDL R27, [R1+0x2e8] ;  /* 0x0002e800011b7983 */ /* 0x000f260000100800 */
[----:B------:R-:W-:Y:S01]  /*7d9c0*/  LEA.HI.X.SX32 R17, R22, R0, 0x1, P1 ;  /* 0x0000000016117211 */ /* 0x000fe200008f0eff */
[----:B-1----:R-:W4:Y:S04]  /*7d9d0*/  LDL.LU R8, [R1+0x50] ;  /* 0x0000500001087983 */ /* 0x002f280000300800 */
[----:B------:R-:W-:Y:S04]  /*7d9e0*/  STL.64 [R1+0x2000], R10 ;  /* 0x0020000a01007387 */ /* 0x000fe80000100a00 */
[----:B---3--:R0:W-:Y:S02]  /*7d9f0*/  STG.E.U16 [R12.64], R19 ;  /* 0x000000130c007986 */ /* 0x0081e4000c101506 */
[----:B0-----:R-:W-:-:S02]  /*7da00*/  LEA R19, R9, R11, 0x1 ;  /* 0x0000000b09137211 */ /* 0x001fc400078e08ff */
[-C--:B------:R-:W-:Y:S01]  /*7da10*/  LEA R12, P1, R5, R3.reuse, 0x1 ;  /* 0x00000003050c7211 */ /* 0x080fe200078208ff */
[----:B------:R-:W3:Y:S02]  /*7da20*/  LDL R11, [R1+0x2d8] ;  /* 0x0002d800010b7983 */ /* 0x000ee40000100800 */
[----:B------:R-:W-:Y:S01]  /*7da30*/  IMAD R21, R9, 0x2, R19 ;  /* 0x0000000209157824 */ /* 0x000fe200078e0213 */
[----:B------:R-:W-:Y:S01]  /*7da40*/  LEA.HI.X.SX32 R13, R5, R0, 0x1, P1 ;  /* 0x00000000050d7211 */ /* 0x000fe200008f0eff */
[----:B--2---:R0:W-:Y:S04]  /*7da50*/  STG.E.U16 [R14.64], R4 ;  /* 0x000000040e007986 */ /* 0x0041e8000c101506 */
[----:B0-----:R-:W2:Y:S01]  /*7da60*/  LDL R4, [R1+0x2c8] ;  /* 0x0002c80001047983 */ /* 0x001ea20000100800 */
[----:B-----5:R-:W-:-:S03]  /*7da70*/  LEA R14, P1, R20, R3, 0x1 ;  /* 0x00000003140e7211 */ /* 0x020fc600078208ff */
[----:B------:R-:W5:Y:S01]  /*7da80*/  LDL.LU R5, [R1+0x548] ;  /* 0x0005480001057983 */ /* 0x000f620000300800 */
[----:B------:R-:W-:-:S03]  /*7da90*/  LEA.HI.X.SX32 R15, R20, R0, 0x1, P1 ;  /* 0x00000000140f7211 */ /* 0x000fc600008f0eff */
[----:B------:R-:W5:Y:S04]  /*7daa0*/  LDL.LU R20, [R1+0x4c] ;  /* 0x00004c0001147983 */ /* 0x000f680000300800 */
[----:B------:R0:W-:Y:S04]  /*7dab0*/  STG.E.U16 [R16.64], R23 ;  /* 0x0000001710007986 */ /* 0x0001e8000c101506 */
[----:B------:R1:W-:Y:S01]  /*7dac0*/  STG.E.U16 [R12.64], R29 ;  /* 0x0000001d0c007986 */ /* 0x0003e2000c101506 */
[C---:B0-----:R-:W-:Y:S02]  /*7dad0*/  LEA R23, R9.reuse, R21, 0x1 ;  /* 0x0000001509177211 */ /* 0x041fe400078e08ff */
[C---:B------:R-:W-:Y:S01]  /*7dae0*/  LEA R16, P1, R24.reuse, R3, 0x1 ;  /* 0x0000000318107211 */ /* 0x040fe200078208ff */
[----:B-1----:R-:W5:Y:S02]  /*7daf0*/  LDL R29, [R1+0x2b8] ;  /* 0x0002b800011d7983 */ /* 0x002f640000100800 */
[----:B------:R-:W-:Y:S01]  /*7db00*/  IMAD R22, R9, 0x2, R23 ;  /* 0x0000000209167824 */ /* 0x000fe200078e0217 */
[----:B------:R-:W-:-:S04]  /*7db10*/  LEA.HI.X.SX32 R17, R24, R0, 0x1, P1 ;  /* 0x0000000018117211 */ /* 0x000fc800008f0eff */
[----:B------:R0:W-:Y:S01]  /*7db20*/  STL.64 [R1+0x1ff8], R22 ;  /* 0x001ff81601007387 */ /* 0x0001e20000100a00 */
[----:B------:R-:W-:Y:S02]  /*7db30*/  LEA R24, R9, R22, 0x1 ;  /* 0x0000001609187211 */ /* 0x000fe400078e08ff */
[----:B----4-:R-:W-:-:S04]  /*7db40*/  LEA R12, P1, R26, R3, 0x1 ;  /* 0x000000031a0c7211 */ /* 0x010fc800078208ff */
[----:B------:R-:W-:Y:S01]  /*7db50*/  LEA.HI.X.SX32 R13, R26, R0, 0x1, P1 ;  /* 0x000000001a0d7211 */ /* 0x000fe200008f0eff */
[----:B0-----:R-:W-:Y:S01]  /*7db60*/  IMAD.MOV.U32 R23, RZ, RZ, c[0x0][0x1c8] ;  /* 0x00007200ff177624 */ /* 0x001fe200078e00ff */
[----:B------:R0:W-:Y:S04]  /*7db70*/  STG.E.U16 [R14.64], R25 ;  /* 0x000000190e007986 */ /* 0x0001e8000c101506 */
[----:B0-----:R-:W-:Y:S02]  /*7db80*/  LEA R25, R23, R24, 0x1 ;  /* 0x0000001817197211 */ /* 0x001fe400078e08ff */
[----:B------:R-:W-:-:S03]  /*7db90*/  LEA R14, P1, R2, R3, 0x1 ;  /* 0x00000003020e7211 */ /* 0x000fc600078208ff */
[----:B------:R-:W-:Y:S01]  /*7dba0*/  STL.64 [R1+0x1ff0], R24 ;  /* 0x001ff01801007387 */ /* 0x000fe20000100a00 */
[----:B------:R-:W-:-:S03]  /*7dbb0*/  LEA.HI.X.SX32 R15, R2, R0, 0x1, P1 ;  /* 0x00000000020f7211 */ /* 0x000fc600008f0eff */
[----:B------:R-:W4:Y:S04]  /*7dbc0*/  LDL.LU R2, [R1+0x2020] ;  /* 0x0020200001027983 */ /* 0x000f280000300800 */
[----:B------:R0:W-:Y:S01]  /*7dbd0*/  STG.E.U16 [R16.64], R27 ;  /* 0x0000001b10007986 */ /* 0x0001e2000c101506 */
[----:B------:R-:W-:Y:S01]  /*7dbe0*/  IMAD R26, R23, 0x2, R25 ;  /* 0x00000002171a7824 */ /* 0x000fe200078e0219 */
[----:B0-----:R-:W-:-:S04]  /*7dbf0*/  LEA R16, P1, R8, R3, 0x1 ;  /* 0x0000000308107211 */ /* 0x001fc800078208ff */
[----:B------:R-:W-:Y:S02]  /*7dc00*/  LEA.HI.X.SX32 R17, R8, R0, 0x1, P1 ;  /* 0x0000000008117211 */ /* 0x000fe400008f0eff */
[----:B------:R-:W-:Y:S01]  /*7dc10*/  LEA R27, R23, R26, 0x1 ;  /* 0x0000001a171b7211 */ /* 0x000fe200078e08ff */
[----:B---3--:R-:W-:Y:S04]  /*7dc20*/  STG.E.U16 [R12.64], R11 ;  /* 0x0000000b0c007986 */ /* 0x008fe8000c101506 */
[----:B--2---:R5:W-:Y:S02]  /*7dc30*/  STG.E.U16 [R14.64], R4 ;  /* 0x000000040e007986 */ /* 0x004be4000c101506 */
[----:B-----5:R-:W-:Y:S02]  /*7dc40*/  FSEL R4, R5, -INF , P2 ;  /* 0xff80000005047808 */ /* 0x020fe40001000000 */
[----:B------:R-:W2:Y:S04]  /*7dc50*/  LDL.LU R14, [R1+0x1c] ;  /* 0x00001c00010e7983 */ /* 0x000ea80000300800 */
[----:B------:R-:W3:Y:S04]  /*7dc60*/  LDL.LU R15, [R1+0x18] ;  /* 0x00001800010f7983 */ /* 0x000ee80000300800 */
[----:B------:R-:W5:Y:S04]  /*7dc70*/  LDL.LU R24, [R1+0x14] ;  /* 0x0000140001187983 */ /* 0x000f680000300800 */
[----:B------:R-:W2:Y:S04]  /*7dc80*/  LDL.LU R22, [R1+0x10] ;  /* 0x0000100001167983 */ /* 0x000ea80000300800 */
[----:B------:R-:W-:Y:S04]  /*7dc90*/  STL [R1+0x2a4], R4 ;  /* 0x0002a40401007387 */ /* 0x000fe80000100800 */
[----:B------:R0:W-:Y:S01]  /*7dca0*/  STG.E.U16 [R16.64], R29 ;  /* 0x0000001d10007986 */ /* 0x0001e2000c101506 */
[----:B------:R-:W-:-:S03]  /*7dcb0*/  IMAD R12, R23, 0x2, R27 ;  /* 0x00000002170c7824 */ /* 0x000fc600078e021b */
[----:B0-----:R-:W2:Y:S01]  /*7dcc0*/  LDL.LU R17, [R1+0x28] ;  /* 0x0000280001117983 */ /* 0x001ea20000300800 */
[----:B------:R-:W-:-:S03]  /*7dcd0*/  LEA R4, P1, R20, R3, 0x1 ;  /* 0x0000000314047211 */ /* 0x000fc600078208ff */
[----:B------:R-:W3:Y:S01]  /*7dce0*/  LDL.LU R16, [R1+0x20] ;  /* 0x0000200001107983 */ /* 0x000ee20000300800 */
[-C--:B------:R-:W-:Y:S02]  /*7dcf0*/  LEA R10, P2, R28, R3.reuse, 0x1 ;  /* 0x000000031c0a7211 */ /* 0x080fe400078408ff */
[C---:B------:R-:W-:Y:S02]  /*7dd00*/  LEA R13, R9.reuse, R28, 0x1 ;  /* 0x0000001c090d7211 */ /* 0x040fe400078e08ff */
[-C--:B------:R-:W-:Y:S01]  /*7dd10*/  LEA.HI.X.SX32 R5, R20, R0.reuse, 0x1, P1 ;  /* 0x0000000014057211 */ /* 0x080fe200008f0eff */
[----:B------:R-:W-:Y:S01]  /*7dd20*/  IMAD R20, R9, 0x2, R28 ;  /* 0x0000000209147824 */ /* 0x000fe200078e021c */
[----:B------:R-:W-:Y:S02]  /*7dd30*/  LEA R8, P1, R13, R3, 0x1 ;  /* 0x000000030d087211 */ /* 0x000fe400078208ff */
[----:B------:R-:W-:Y:S01]  /*7dd40*/  LEA.HI.X.SX32 R11, R28, R0, 0x1, P2 ;  /* 0x000000001c0b7211 */ /* 0x000fe200010f0eff */
[----:B------:R0:W-:Y:S01]  /*7dd50*/  STL.64 [R1+0x298], R4 ;  /* 0x0002980401007387 */ /* 0x0001e20000100a00 */
[----:B------:R-:W-:-:S02]  /*7dd60*/  LEA R20, R9, R20, 0x1 ;  /* 0x0000001409147211 */ /* 0x000fc400078e08ff */
[C---:B----4-:R-:W-:Y:S02]  /*7dd70*/  LOP3.LUT P5, RZ, R2.reuse, 0x20000, RZ, 0xc0, !PT ;  /* 0x0002000002ff7812 */ /* 0x050fe400078ac0ff */
[C---:B------:R-:W-:Y:S01]  /*7dd80*/  LOP3.LUT P6, RZ, R2.reuse, 0x40000, RZ, 0xc0, !PT ;  /* 0x0004000002ff7812 */ /* 0x040fe200078cc0ff */
[----:B0-----:R-:W4:Y:S01]  /*7dd90*/  LDL.LU.64 R4, [R1+0x2018] ;  /* 0x0020180001047983 */ /* 0x001f220000300a00 */
[C---:B------:R-:W-:Y:S02]  /*7dda0*/  LOP3.LUT P4, RZ, R2.reuse, 0x4000, RZ, 0xc0, !PT ;  /* 0x0000400002ff7812 */ /* 0x040fe4000788c0ff */
[----:B------:R-:W-:Y:S02]  /*7ddb0*/  LOP3.LUT P3, RZ, R2, 0x8000, RZ, 0xc0, !PT ;  /* 0x0000800002ff7812 */ /* 0x000fe4000786c0ff */
[----:B------:R-:W-:Y:S01]  /*7ddc0*/  LEA R2, R23, R12, 0x1 ;  /* 0x0000000c17027211 */ /* 0x000fe200078e08ff */
[----:B------:R0:W-:Y:S01]  /*7ddd0*/  STL.64 [R1+0x290], R10 ;  /* 0x0002900a01007387 */ /* 0x0001e20000100a00 */
[----:B------:R-:W-:-:S03]  /*7dde0*/  LEA.HI.X.SX32 R9, R13, R0, 0x1, P1 ;  /* 0x000000000d097211 */ /* 0x000fc600008f0eff */
[----:B------:R-:W-:-:S04]  /*7ddf0*/  IMAD R29, R23, 0x2, R2 ;  /* 0x00000002171d7824 */ /* 0x000fc800078e0202 */
[----:B------:R-:W-:Y:S01]  /*7de00*/  IMAD R28, R23, 0x2, R29 ;  /* 0x00000002171c7824 */ /* 0x000fe200078e021d */
[----:B------:R2:W-:Y:S01]  /*7de10*/  STL.64 [R1+0x288], R8 ;  /* 0x0002880801007387 */ /* 0x0005e20000100a00 */
[----:B0-----:R-:W-:-:S03]  /*7de20*/  LEA R10, P2, R20, R3, 0x1 ;  /* 0x00000003140a7211 */ /* 0x001fc600078408ff */
[----:B------:R-:W-:Y:S01]  /*7de30*/  STL.64 [R1+0x1fe8], R28 ;  /* 0x001fe81c01007387 */ /* 0x000fe20000100a00 */
[----:B------:R-:W-:-:S03]  /*7de40*/  LEA.HI.X.SX32 R11, R20, R0, 0x1, P2 ;  /* 0x00000000140b7211 */ /* 0x000fc600010f0eff */
[----:B------:R-:W4:Y:S04]  /*7de50*/  LDL.LU R20, [R1+0x2010] ;  /* 0x0020100001147983 */ /* 0x000f280000300800 */
[----:B------:R3:W-:Y:S01]  /*7de60*/  STL.64 [R1+0x280], R10 ;  /* 0x0002800a01007387 */ /* 0x0007e20000100a00 */
[----:B------:R-:W-:Y:S02]  /*7de70*/  LEA R13, R23, R28, 0x1 ;  /* 0x0000001c170d7211 */ /* 0x000fe400078e08ff */
[----:B--2---:R-:W-:-:S04]  /*7de80*/  LEA R8, P1, R17, R3, 0x1 ;  /* 0x0000000311087211 */ /* 0x004fc800078208ff */
[----:B------:R-:W-:Y:S02]  /*7de90*/  LEA.HI.X.SX32 R9, R17, R0, 0x1, P1 ;  /* 0x0000000011097211 */ /* 0x000fe400008f0eff */
[----:B---3--:R-:W-:-:S03]  /*7dea0*/  LEA R10, P2, R16, R3, 0x1 ;  /* 0x00000003100a7211 */ /* 0x008fc600078408ff */
[----:B------:R0:W-:Y:S01]  /*7deb0*/  STL.64 [R1+0x278], R8 ;  /* 0x0002780801007387 */ /* 0x0001e20000100a00 */
[----:B------:R-:W-:Y:S02]  /*7dec0*/  LEA.HI.X.SX32 R11, R16, R0, 0x1, P2 ;  /* 0x00000000100b7211 */ /* 0x000fe400010f0eff */
[----:B0-----:R-:W-:-:S03]  /*7ded0*/  LEA R8, P1, R14, R3, 0x1 ;  /* 0x000000030e087211 */ /* 0x001fc600078208ff */
[----:B------:R0:W-:Y:S01]  /*7dee0*/  STL.64 [R1+0x270], R10 ;  /* 0x0002700a01007387 */ /* 0x0001e20000100a00 */
[----:B------:R-:W-:-:S05]  /*7def0*/  LEA.HI.X.SX32 R9, R14, R0, 0x1, P1 ;  /* 0x000000000e097211 */ /* 0x000fca00008f0eff */
[----:B------:R5:W-:Y:S01]  /*7df00*/  STL.64 [R1+0x268], R8 ;  /* 0x0002680801007387 */ /* 0x000be20000100a00 */
[----:B0-----:R-:W-:-:S04]  /*7df10*/  LEA R10, P2, R15, R3, 0x1 ;  /* 0x000000030f0a7211 */ /* 0x001fc800078408ff */
[----:B------:R-:W-:Y:S02]  /*7df20*/  LEA.HI.X.SX32 R11, R15, R0, 0x1, P2 ;  /* 0x000000000f0b7211 */ /* 0x000fe400010f0eff */
[----:B-----5:R-:W-:-:S03]  /*7df30*/  LEA R8, P1, R24, R3, 0x1 ;  /* 0x0000000318087211 */ /* 0x020fc600078208ff */
[----:B------:R0:W-:Y:S01]  /*7df40*/  STL.64 [R1+0x260], R10 ;  /* 0x0002600a01007387 */ /* 0x0001e20000100a00 */
[----:B------:R-:W-:-:S03]  /*7df50*/  LEA.HI.X.SX32 R9, R24, R0, 0x1, P1 ;  /* 0x0000000018097211 */ /* 0x000fc600008f0eff */
[----:B------:R-:W2:Y:S04]  /*7df60*/  LDL.LU R28, [R1] ;  /* 0x00000000011c7983 */ /* 0x000ea80000300800 */
[----:B------:R4:W-:Y:S01]  /*7df70*/  STL.64 [R1+0x258], R8 ;  /* 0x0002580801007387 */ /* 0x0009e20000100a00 */
[----:B0-----:R-:W-:-:S04]  /*7df80*/  LEA R10, P2, R22, R3, 0x1 ;  /* 0x00000003160a7211 */ /* 0x001fc800078408ff */
[----:B------:R-:W-:Y:S02]  /*7df90*/  LEA.HI.X.SX32 R11, R22, R0, 0x1, P2 ;  /* 0x00000000160b7211 */ /* 0x000fe400010f0eff */
[----:B----4-:R-:W-:-:S04]  /*7dfa0*/  LEA R8, P1, R20, R3, 0x1 ;  /* 0x0000000314087211 */ /* 0x010fc800078208ff */
[-C--:B------:R-:W-:Y:S01]  /*7dfb0*/  LEA.HI.X.SX32 R9, R20, R0.reuse, 0x1, P1 ;  /* 0x0000000014097211 */ /* 0x080fe200008f0eff */
[----:B------:R0:W-:Y:S04]  /*7dfc0*/  STL.64 [R1+0x250], R10 ;  /* 0x0002500a01007387 */ /* 0x0001e80000100a00 */
[----:B------:R1:W-:Y:S01]  /*7dfd0*/  STL.64 [R1+0x248], R8 ;  /* 0x0002480801007387 */ /* 0x0003e20000100a00 */
[-C--:B0-----:R-:W-:Y:S02]  /*7dfe0*/  LEA R10, P2, R18, R3.reuse, 0x1 ;  /* 0x00000003120a7211 */ /* 0x081fe400078408ff */
[----:B-1----:R-:W-:Y:S02]  /*7dff0*/  LEA R8, P1, R4, R3, 0x1 ;  /* 0x0000000304087211 */ /* 0x002fe400078208ff */
[----:B------:R-:W-:-:S02]  /*7e000*/  LEA.HI.X.SX32 R11, R18, R0, 0x1, P2 ;  /* 0x00000000120b7211 */ /* 0x000fc400010f0eff */
[----:B------:R-:W-:-:S03]  /*7e010*/  LEA.HI.X.SX32 R9, R4, R0, 0x1, P1 ;  /* 0x0000000004097211 */ /* 0x000fc600008f0eff */
[----:B------:R0:W-:Y:S04]  /*7e020*/  STL.64 [R1+0x240], R10 ;  /* 0x0002400a01007387 */ /* 0x0001e80000100a00 */
[----:B------:R1:W-:Y:S01]  /*7e030*/  STL.64 [R1+0x238], R8 ;  /* 0x0002380801007387 */ /* 0x0003e20000100a00 */
[CC--:B0-----:R-:W-:Y:S02]  /*7e040*/  LEA R10, P2, R5.reuse, R3.reuse, 0x1 ;  /* 0x00000003050a7211 */ /* 0x0c1fe400078408ff */
[C---:B-1----:R-:W-:Y:S02]  /*7e050*/  LEA R8, P1, R6.reuse, R3, 0x1 ;  /* 0x0000000306087211 */ /* 0x042fe400078208ff */
[-C--:B------:R-:W-:Y:S02]  /*7e060*/  LEA.HI.X.SX32 R11, R5, R0.reuse, 0x1, P2 ;  /* 0x00000000050b7211 */ /* 0x080fe400010f0eff */
[----:B------:R-:W-:-:S03]  /*7e070*/  LEA.HI.X.SX32 R9, R6, R0, 0x1, P1 ;  /* 0x0000000006097211 */ /* 0x000fc600008f0eff */
[----:B------:R-:W-:Y:S04]  /*7e080*/  STL.64 [R1+0x230], R10 ;  /* 0x0002300a01007387 */ /* 0x000fe80000100a00 */
[----:B------:R0:W-:Y:S04]  /*7e090*/  STL.64 [R1+0x228], R8 ;  /* 0x0002280801007387 */ /* 0x0001e80000100a00 */
[----:B0-----:R-:W3:Y:S01]  /*7e0a0*/  LDL.LU.64 R8, [R1+0x2008] ;  /* 0x0020080001087983 */ /* 0x001ee20000300a00 */
[----:B------:R-:W-:-:S04]  /*7e0b0*/  LEA R10, P2, R7, R3, 0x1 ;  /* 0x00000003070a7211 */ /* 0x000fc800078408ff */
[----:B------:R-:W-:Y:S01]  /*7e0c0*/  LEA.HI.X.SX32 R11, R7, R0, 0x1, P2 ;  /* 0x00000000070b7211 */ /* 0x000fe200010f0eff */
[----:B------:R-:W-:-:S04]  /*7e0d0*/  IMAD.MOV.U32 R7, RZ, RZ, R25 ;  /* 0x000000ffff077224 */ /* 0x000fc800078e0019 */
[----:B------:R0:W-:Y:S04]  /*7e0e0*/  STL.64 [R1+0x220], R10 ;  /* 0x0002200a01007387 */ /* 0x0001e80000100a00 */
[----:B0-----:R-:W4:Y:S01]  /*7e0f0*/  LDL.LU.64 R10, [R1+0x2000] ;  /* 0x00200000010a7983 */ /* 0x001f220000300a00 */
[----:B---3--:R-:W-:-:S04]  /*7e100*/  LEA R24, P1, R8, R3, 0x1 ;  /* 0x0000000308187211 */ /* 0x008fc800078208ff */
[----:B------:R-:W-:Y:S01]  /*7e110*/  LEA.HI.X.SX32 R7, R8, R0, 0x1, P1 ;  /* 0x0000000008077211 */ /* 0x000fe200008f0eff */
[----:B------:R0:W-:Y:S01]  /*7e120*/  STL [R1+0x218], R24 ;  /* 0x0002181801007387 */ /* 0x0001e20000100800 */
[----:B------:R-:W-:Y:S02]  /*7e130*/  MOV R6, R24 ;  /* 0x0000001800067202 */ /* 0x000fe40000000f00 */
[----:B------:R-:W-:Y:S01]  /*7e140*/  LEA R8, R23, R9, 0x1 ;  /* 0x0000000917087211 */ /* 0x000fe200078e08ff */
[----:B------:R1:W-:Y:S01]  /*7e150*/  STL [R1+0x21c], R7 ;  /* 0x00021c0701007387 */ /* 0x0003e20000100800 */
[----:B0-----:R-:W-:Y:S02]  /*7e160*/  LEA R24, P2, R9, R3, 0x1 ;  /* 0x0000000309187211 */ /* 0x001fe400078408ff */
[----:B-1----:R-:W-:Y:S02]  /*7e170*/  LEA R7, R23, R9, 0x1 ;  /* 0x0000000917077211 */ /* 0x002fe400078e08ff */
[----:B------:R-:W-:-:S02]  /*7e180*/  LEA.HI.X.SX32 R25, R9, R0, 0x1, P2 ;  /* 0x0000000009197211 */ /* 0x000fc400010f0eff */
[----:B------:R-:W3:Y:S01]  /*7e190*/  LDL.LU R9, [R1+0x4] ;  /* 0x0000040001097983 */ /* 0x000ee20000300800 */
[----:B------:R-:W-:Y:S01]  /*7e1a0*/  IMAD R8, R23, 0x2, R8 ;  /* 0x0000000217087824 */ /* 0x000fe200078e0208 */
[----:B------:R-:W-:Y:S02]  /*7e1b0*/  LEA R22, P1, R7, R3, 0x1 ;  /* 0x0000000307167211 */ /* 0x000fe400078208ff */
[----:B------:R-:W-:-:S04]  /*7e1c0*/  MOV R23, R7 ;  /* 0x0000000700177202 */ /* 0x000fc80000000f00 */
[----:B------:R-:W-:Y:S01]  /*7e1d0*/  LEA.HI.X.SX32 R23, R23, R0, 0x1, P1 ;  /* 0x0000000017177211 */ /* 0x000fe200008f0eff */
[----:B------:R0:W-:Y:S04]  /*7e1e0*/  STL.64 [R1+0x210], R24 ;  /* 0x0002101801007387 */ /* 0x0001e80000100a00 */
[----:B------:R-:W-:Y:S01]  /*7e1f0*/  STL.64 [R1+0x208], R22 ;  /* 0x0002081601007387 */ /* 0x000fe20000100a00 */
[----:B0-----:R-:W-:-:S04]  /*7e200*/  LEA R24, P2, R8, R3, 0x1 ;  /* 0x0000000308187211 */ /* 0x001fc800078408ff */
[----:B------:R-:W-:-:S05]  /*7e210*/  LEA.HI.X.SX32 R25, R8, R0, 0x1, P2 ;  /* 0x0000000008197211 */ /* 0x000fca00010f0eff */
[----:B------:R2:W-:Y:S02]  /*7e220*/  STL.64 [R1+0x200], R24 ;  /* 0x0002001801007387 */ /* 0x0005e40000100a00 */
[----:B--2---:R-:W-:-:S04]  /*7e230*/  LEA R24, P2, R28, R3, 0x1 ;  /* 0x000000031c187211 */ /* 0x004fc800078408ff */
[----:B------:R-:W-:Y:S01]  /*7e240*/  LEA.HI.X.SX32 R25, R28, R0, 0x1, P2 ;  /* 0x000000001c197211 */ /* 0x000fe200010f0eff */
[----:B------:R-:W-:-:S05]  /*7e250*/  IMAD.MOV.U32 R29, RZ, RZ, c[0x0][0x1c8] ;  /* 0x00007200ff1d7624 */ /* 0x000fca00078e00ff */
[----:B------:R-:W-:-:S05]  /*7e260*/  LEA R17, R29, R13, 0x1 ;  /* 0x0000000d1d117211 */ /* 0x000fca00078e08ff */
[----:B------:R-:W-:Y:S01]  /*7e270*/  IMAD R16, R29, 0x2, R17 ;  /* 0x000000021d107824 */ /* 0x000fe200078e0211 */
[----:B---3--:R-:W-:-:S04]  /*7e280*/  LEA R22, P1, R9, R3, 0x1 ;  /* 0x0000000309167211 */ /* 0x008fc800078208ff */
[----:B------:R-:W-:-:S05]  /*7e290*/  LEA.HI.X.SX32 R23, R9, R0, 0x1, P1 ;  /* 0x0000000009177211 */ /* 0x000fca00008f0eff */
[----:B------:R4:W-:Y:S04]  /*7e2a0*/  STL.64 [R1+0x1f8], R22 ;  /* 0x0001f81601007387 */ /* 0x0009e80000100a00 */
[----:B------:R-:W-:Y:S01]  /*7e2b0*/  STL.64 [R1+0x1f0], R24 ;  /* 0x0001f01801007387 */ /* 0x000fe20000100a00 */
[----:B----4-:R-:W-:-:S04]  /*7e2c0*/  LEA R22, P1, R10, R3, 0x1 ;  /* 0x000000030a167211 */ /* 0x010fc800078208ff */
[----:B------:R-:W-:-:S05]  /*7e2d0*/  LEA.HI.X.SX32 R23, R10, R0, 0x1, P1 ;  /* 0x000000000a177211 */ /* 0x000fca00008f0eff */
[----:B------:R0:W-:Y:S04]  /*7e2e0*/  STL.64 [R1+0x1e8], R22 ;  /* 0x0001e81601007387 */ /* 0x0001e80000100a00 */
[----:B0-----:R-:W2:Y:S01]  /*7e2f0*/  LDL.LU.64 R22, [R1+0x1ff8] ;  /* 0x001ff80001167983 */ /* 0x001ea20000300a00 */
[----:B------:R-:W-:-:S05]  /*7e300*/  LEA R14, R29, R16, 0x1 ;  /* 0x000000101d0e7211 */ /* 0x000fca00078e08ff */
[----:B------:R-:W-:-:S05]  /*7e310*/  IMAD R15, R29, 0x2, R14 ;  /* 0x000000021d0f7824 */ /* 0x000fca00078e020e */
[----:B------:R-:W-:-:S05]  /*7e320*/  LEA R20, R29, R15, 0x1 ;  /* 0x0000000f1d147211 */ /* 0x000fca00078e08ff */
[----:B------:R-:W-:-:S05]  /*7e330*/  IMAD R18, R29, 0x2, R20 ;  /* 0x000000021d127824 */ /* 0x000fca00078e0214 */
[----:B------:R-:W-:-:S05]  /*7e340*/  LEA R4, R29, R18, 0x1 ;  /* 0x000000121d047211 */ /* 0x000fca00078e08ff */
[----:B------:R-:W-:-:S04]  /*7e350*/  IMAD R5, R29, 0x2, R4 ;  /* 0x000000021d057824 */ /* 0x000fc800078e0204 */
[----:B------:R-:W-:-:S04]  /*7e360*/  IMAD R6, R29, 0x2, R5 ;  /* 0x000000021d067824 */ /* 0x000fc800078e0205 */
[----:B------:R-:W-:Y:S01]  /*7e370*/  IMAD R7, R29, 0x2, R6 ;  /* 0x000000021d077824 */ /* 0x000fe200078e0206 */
[----:B------:R-:W-:-:S04]  /*7e380*/  LEA R24, P2, R11, R3, 0x1 ;  /* 0x000000030b187211 */ /* 0x000fc800078408ff */
[----:B------:R-:W-:Y:S02]  /*7e390*/  LEA R8, R29, R7, 0x1 ;  /* 0x000000071d087211 */ /* 0x000fe400078e08ff */
[----:B------:R-:W-:-:S03]  /*7e3a0*/  LEA.HI.X.SX32 R25, R11, R0, 0x1, P2 ;  /* 0x000000000b197211 */ /* 0x000fc600010f0eff */
[----:B------:R-:W-:Y:S01]  /*7e3b0*/  IMAD R9, R29, 0x2, R8 ;  /* 0x000000021d097824 */ /* 0x000fe200078e0208 */
[----:B------:R-:W-:-:S04]  /*7e3c0*/  LEA R28, P1, R19, R3, 0x1 ;  /* 0x00000003131c7211 */ /* 0x000fc800078208ff */
[----:B------:R-:W-:Y:S01]  /*7e3d0*/  STL.64 [R1+0x1fe0], R8 ;  /* 0x001fe00801007387 */ /* 0x000fe20000100a00 */
[----:B------:R-:W-:-:S03]  /*7e3e0*/  LEA R10, R29, R9, 0x1 ;  /* 0x000000091d0a7211 */ /* 0x000fc600078e08ff */
[----:B------:R0:W-:Y:S01]  /*7e3f0*/  STL.64 [R1+0x1e0], R24 ;  /* 0x0001e01801007387 */ /* 0x0001e20000100a00 */
[----:B------:R-:W-:Y:S02]  /*7e400*/  LEA.HI.X.SX32 R29, R19, R0, 0x1, P1 ;  /* 0x00000000131d7211 */ /* 0x000fe400008f0eff */
[----:B0-----:R-:W-:-:S04]  /*7e410*/  LEA R24, P2, R21, R3, 0x1 ;  /* 0x0000000315187211 */ /* 0x001fc800078408ff */
[----:B------:R-:W-:Y:S01]  /*7e420*/  LEA.HI.X.SX32 R25, R21, R0, 0x1, P2 ;  /* 0x0000000015197211 */ /* 0x000fe200010f0eff */
[----:B------:R-:W-:Y:S04]  /*7e430*/  STL.64 [R1+0x1d8], R28 ;  /* 0x0001d81c01007387 */ /* 0x000fe80000100a00 */
[----:B------:R0:W-:Y:S04]  /*7e440*/  STL.64 [R1+0x1d0], R24 ;  /* 0x0001d01801007387 */ /* 0x0001e80000100a00 */
[----:B0-----:R-:W3:Y:S01]  /*7e450*/  LDL.LU.64 R24, [R1+0x1ff0] ;  /* 0x001ff00001187983 */ /* 0x001ee20000300a00 */
[----:B------:R-:W-:-:S05]  /*7e460*/  IMAD.MOV.U32 R9, RZ, RZ, c[0x0][0x1c8] ;  /* 0x00007200ff097624 */ /* 0x000fca00078e00ff */
[----:B------:R-:W-:-:S05]  /*7e470*/  LEA R11, R9, R10, 0x1 ;  /* 0x0000000a090b7211 */ /* 0x000fca00078e08ff */
[----:B------:R-:W-:Y:S01]  /*7e480*/  STL.64 [R1+0x1fd8], R10 ;  /* 0x001fd80a01007387 */ /* 0x000fe20000100a00 */
[----:B--2---:R-:W-:-:S04]  /*7e490*/  LEA R28, P1, R23, R3, 0x1 ;  /* 0x00000003171c7211 */ /* 0x004fc800078208ff */
[----:B------:R-:W-:-:S05]  /*7e4a0*/  LEA.HI.X.SX32 R29, R23, R0, 0x1, P1 ;  /* 0x00000000171d7211 */ /* 0x000fca00008f0eff */
[----:B------:R0:W-:Y:S04]  /*7e4b0*/  STL.64 [R1+0x1c8], R28 ;  /* 0x0001c81c01007387 */ /* 0x0001e80000100a00 */
[----:B0-----:R-:W2:Y:S01]  /*7e4c0*/  LDL.LU.64 R28, [R1+0x1fe8] ;  /* 0x001fe800011c7983 */ /* 0x001ea20000300a00 */
[----:B------:R-:W-:Y:S01]  /*7e4d0*/  LEA R8, P2, R22, R3, 0x1 ;  /* 0x0000000316087211 */ /* 0x000fe200078408ff */
[----:B------:R-:W-:-:S03]  /*7e4e0*/  IMAD R19, R9, 0x2, R11 ;  /* 0x0000000209137824 */ /* 0x000fc600078e020b */
[----:B------:R-:W-:-:S05]  /*7e4f0*/  LEA.HI.X.SX32 R9, R22, R0, 0x1, P2 ;  /* 0x0000000016097211 */ /* 0x000fca00010f0eff */
[----:B------:R0:W-:Y:S01]  /*7e500*/  STL.64 [R1+0x1c0], R8 ;  /* 0x0001c00801007387 */ /* 0x0001e20000100a00 */
[CC--:B---3--:R-:W-:Y:S02]  /*7e510*/  LEA R10, P1, R24.reuse, R3.reuse, 0x1 ;  /* 0x00000003180a7211 */ /* 0x0c8fe400078208ff */
[C---:B0-----:R-:W-:Y:S02]  /*7e520*/  LEA R8, P2, R25.reuse, R3, 0x1 ;  /* 0x0000000319087211 */ /* 0x041fe400078408ff */
[-C--:B------:R-:W-:Y:S02]  /*7e530*/  LEA.HI.X.SX32 R11, R24, R0.reuse, 0x1, P1 ;  /* 0x00000000180b7211 */ /* 0x080fe400008f0eff */
[----:B------:R-:W-:-:S03]  /*7e540*/  LEA.HI.X.SX32 R9, R25, R0, 0x1, P2 ;  /* 0x0000000019097211 */ /* 0x000fc600010f0eff */
[----:B------:R0:W-:Y:S04]  /*7e550*/  STL.64 [R1+0x1b8], R10 ;  /* 0x0001b80a01007387 */ /* 0x0001e80000100a00 */
[----:B------:R1:W-:Y:S01]  /*7e560*/  STL.64 [R1+0x1b0], R8 ;  /* 0x0001b00801007387 */ /* 0x0003e20000100a00 */
[CC--:B0-----:R-:W-:Y:S02]  /*7e570*/  LEA R10, P1, R26.reuse, R3.reuse, 0x1 ;  /* 0x000000031a0a7211 */ /* 0x0c1fe400078208ff */
[C---:B-1----:R-:W-:Y:S02]  /*7e580*/  LEA R8, P2, R27.reuse, R3, 0x1 ;  /* 0x000000031b087211 */ /* 0x042fe400078408ff */
[-C--:B------:R-:W-:Y:S02]  /*7e590*/  LEA.HI.X.SX32 R11, R26, R0.reuse, 0x1, P1 ;  /* 0x000000001a0b7211 */ /* 0x080fe400008f0eff */
[----:B------:R-:W-:-:S03]  /*7e5a0*/  LEA.HI.X.SX32 R9, R27, R0, 0x1, P2 ;  /* 0x000000001b097211 */ /* 0x000fc600010f0eff */
[----:B------:R0:W-:Y:S04]  /*7e5b0*/  STL.64 [R1+0x1a8], R10 ;  /* 0x0001a80a01007387 */ /* 0x0001e80000100a00 */
[----:B------:R1:W-:Y:S01]  /*7e5c0*/  STL.64 [R1+0x1a0], R8 ;  /* 0x0001a00801007387 */ /* 0x0003e20000100a00 */
[-C--:B0-----:R-:W-:Y:S02]  /*7e5d0*/  LEA R10, P1, R12, R3.reuse, 0x1 ;  /* 0x000000030c0a7211 */ /* 0x081fe400078208ff */
[----:B-1----:R-:W-:Y:S02]  /*7e5e0*/  LEA R8, P2, R2, R3, 0x1 ;  /* 0x0000000302087211 */ /* 0x002fe400078408ff */
[-C--:B------:R-:W-:Y:S02]  /*7e5f0*/  LEA.HI.X.SX32 R11, R12, R0.reuse, 0x1, P1 ;  /* 0x000000000c0b7211 */ /* 0x080fe400008f0eff */
[----:B------:R-:W-:-:S03]  /*7e600*/  LEA.HI.X.SX32 R9, R2, R0, 0x1, P2 ;  /* 0x0000000002097211 */ /* 0x000fc600010f0eff */
[----:B------:R2:W-:Y:S04]  /*7e610*/  STL.64 [R1+0x198], R10 ;  /* 0x0001980a01007387 */ /* 0x0005e80000100a00 */
[----:B------:R0:W-:Y:S01]  /*7e620*/  STL.64 [R1+0x190], R8 ;  /* 0x0001900801007387 */ /* 0x0001e20000100a00 */
[CC--:B--2---:R-:W-:Y:S02]  /*7e630*/  LEA R10, P1, R29.reuse, R3.reuse, 0x1 ;  /* 0x000000031d0a7211 */ /* 0x0c4fe400078208ff */
[C---:B0-----:R-:W-:Y:S02]  /*7e640*/  LEA R8, P2, R28.reuse, R3, 0x1 ;  /* 0x000000031c087211 */ /* 0x041fe400078408ff */
        /* <DEDUP_REMOVED lines=34> */
[----:B0-----:R-:W-:-:S03]  /*7e870*/  LEA R10, P1, R7, R3, 0x1 ;  /* 0x00000003070a7211 */ /* 0x001fc600078208ff */
[----:B-1----:R-:W2:Y:S01]  /*7e880*/  LDL.LU.64 R8, [R1+0x1fe0] ;  /* 0x001fe00001087983 */ /* 0x002ea20000300a00 */
[----:B------:R-:W-:-:S05]  /*7e890*/  LEA.HI.X.SX32 R11, R7, R0, 0x1, P1 ;  /* 0x00000000070b7211 */ /* 0x000fca00008f0eff */
[----:B------:R0:W-:Y:S04]  /*7e8a0*/  STL.64 [R1+0x128], R10 ;  /* 0x0001280a01007387 */ /* 0x0001e80000100a00 */
[----:B0-----:R-:W3:Y:S01]  /*7e8b0*/  LDL.LU.64 R10, [R1+0x1fd8] ;  /* 0x001fd800010a7983 */ /* 0x001ee20000300a00 */
[----:B------:R-:W-:-:S05]  /*7e8c0*/  MOV R23, c[0x0][0x1c8] ;  /* 0x0000720000177a02 */ /* 0x000fca0000000f00 */
[----:B------:R-:W-:Y:S01]  /*7e8d0*/  IMAD R21, R23, 0x2, R19 ;  /* 0x0000000217157824 */ /* 0x000fe200078e0213 */
[----:B------:R-:W-:-:S04]  /*7e8e0*/  MOV R26, c[0x0][0x1c8] ;  /* 0x00007200001a7a02 */ /* 0x000fc80000000f00 */
[----:B------:R-:W-:-:S05]  /*7e8f0*/  LEA R22, R23, R21, 0x1 ;  /* 0x0000001517167211 */ /* 0x000fca00078e08ff */
[----:B------:R-:W-:-:S04]  /*7e900*/  IMAD R23, R23, 0x2, R22 ;  /* 0x0000000217177824 */ /* 0x000fc800078e0216 */
[----:B------:R-:W-:Y:S01]  /*7e910*/  IMAD R24, R26, 0x2, R23 ;  /* 0x000000021a187824 */ /* 0x000fe200078e0217 */
[----:B------:R-:W-:-:S04]  /*7e920*/  MOV R7, R29 ;  /* 0x0000001d00077202 */ /* 0x000fc80000000f00 */
        /* <DEDUP_REMOVED lines=9> */
[----:B------:R-:W-:Y:S01]  /*7e9c0*/  IMAD R17, R26, 0x2, R5 ;  /* 0x000000021a117824 */ /* 0x000fe200078e0205 */
[----:B--2---:R-:W-:-:S04]  /*7e9d0*/  LEA R28, P2, R8, R3, 0x1 ;  /* 0x00000003081c7211 */ /* 0x004fc800078408ff */
[----:B------:R-:W-:Y:S01]  /*7e9e0*/  LEA.HI.X.SX32 R7, R8, R0, 0x1, P2 ;  /* 0x0000000008077211 */ /* 0x000fe200010f0eff */
[----:B------:R0:W-:Y:S01]  /*7e9f0*/  STL [R1+0x120], R28 ;  /* 0x0001201c01007387 */ /* 0x0001e20000100800 */
[----:B------:R-:W-:-:S03]  /*7ea00*/  IMAD.MOV.U32 R6, RZ, RZ, R28 ;  /* 0x000000ffff067224 */ /* 0x000fc600078e001c */
[----:B------:R1:W-:Y:S01]  /*7ea10*/  STL [R1+0x124], R7 ;  /* 0x0001240701007387 */ /* 0x0003e20000100800 */
[CC--:B0-----:R-:W-:Y:S02]  /*7ea20*/  LEA R28, P1, R9.reuse, R3.reuse, 0x1 ;  /* 0x00000003091c7211 */ /* 0x0c1fe400078208ff */
[C---:B---3--:R-:W-:Y:S02]  /*7ea30*/  LEA R6, P2, R10.reuse, R3, 0x1 ;  /* 0x000000030a067211 */ /* 0x048fe400078408ff */
[-C--:B------:R-:W-:Y:S02]  /*7ea40*/  LEA.HI.X.SX32 R29, R9, R0.reuse, 0x1, P1 ;  /* 0x00000000091d7211 */ /* 0x080fe400008f0eff */
[----:B-1----:R-:W-:-:S03]  /*7ea50*/  LEA.HI.X.SX32 R7, R10, R0, 0x1, P2 ;  /* 0x000000000a077211 */ /* 0x002fc600010f0eff */
        /* <DEDUP_REMOVED lines=11> */
[----:B------:R-:W-:-:S02]  /*7eb10*/  LEA.HI.X.SX32 R7, R22, R0, 0x1, P2 ;  /* 0x0000000016077211 */ /* 0x000fc400010f0eff */
[CC--:B------:R-:W-:Y:S01]  /*7eb20*/  LEA R18, P1, R23.reuse, R3.reuse, 0x1 ;  /* 0x0000000317127211 */ /* 0x0c0fe200078208ff */
[----:B------:R-:W-:Y:S03]  /*7eb30*/  STL.64 [R1+0xf8], R28 ;  /* 0x0000f81c01007387 */ /* 0x000fe60000100a00 */
[----:B------:R-:W-:Y:S01]  /*7eb40*/  LEA.HI.X.SX32 R19, R23, R0, 0x1, P1 ;  /* 0x0000000017137211 */ /* 0x000fe200008f0eff */
[----:B------:R0:W-:Y:S04]  /*7eb50*/  STL.64 [R1+0xf0], R6 ;  /* 0x0000f00601007387 */ /* 0x0001e80000100a00 */
[----:B------:R1:W-:Y:S01]  /*7eb60*/  STL.64 [R1+0xe8], R18 ;  /* 0x0000e81201007387 */ /* 0x0003e20000100a00 */
[----:B0-----:R-:W-:-:S04]  /*7eb70*/  LEA R6, P2, R24, R3, 0x1 ;  /* 0x0000000318067211 */ /* 0x001fc800078408ff */
[----:B------:R-:W-:Y:S02]  /*7eb80*/  LEA.HI.X.SX32 R7, R24, R0, 0x1, P2 ;  /* 0x0000000018077211 */ /* 0x000fe400010f0eff */
[----:B-1----:R-:W-:-:S03]  /*7eb90*/  LEA R18, P1, R12, R3, 0x1 ;  /* 0x000000030c127211 */ /* 0x002fc600078208ff */
[----:B------:R0:W-:Y:S01]  /*7eba0*/  STL.64 [R1+0xe0], R6 ;  /* 0x0000e00601007387 */ /* 0x0001e20000100a00 */
[-C--:B------:R-:W-:Y:S02]  /*7ebb0*/  LEA.HI.X.SX32 R19, R12, R0.reuse, 0x1, P1 ;  /* 0x000000000c137211 */ /* 0x080fe400008f0eff */
[C---:B------:R-:W-:Y:S02]  /*7ebc0*/  LEA R28, P1, R25.reuse, R3, 0x1 ;  /* 0x00000003191c7211 */ /* 0x040fe400078208ff */
[----:B------:R-:W-:Y:S02]  /*7ebd0*/  LEA R8, R26, R17, 0x1 ;  /* 0x000000111a087211 */ /* 0x000fe400078e08ff */
[----:B------:R-:W-:Y:S02]  /*7ebe0*/  LEA.HI.X.SX32 R29, R25, R0, 0x1, P1 ;  /* 0x00000000191d7211 */ /* 0x000fe400008f0eff */
[----:B0-----:R-:W-:-:S04]  /*7ebf0*/  LEA R6, P2, R2, R3, 0x1 ;  /* 0x0000000302067211 */ /* 0x001fc800078408ff */
[----:B------:R-:W-:Y:S01]  /*7ec00*/  LEA.HI.X.SX32 R7, R2, R0, 0x1, P2 ;  /* 0x0000000002077211 */ /* 0x000fe200010f0eff */
[C---:B------:R-:W-:Y:S01]  /*7ec10*/  IMAD R10, R26.reuse, 0x2, R8 ;  /* 0x000000021a0a7824 */ /* 0x040fe200078e0208 */
[----:B------:R-:W-:Y:S04]  /*7ec20*/  STL.64 [R1+0xd8], R18 ;  /* 0x0000d81201007387 */ /* 0x000fe80000100a00 */
[----:B------:R0:W-:Y:S01]  /*7ec30*/  STL.64 [R1+0xd0], R6 ;  /* 0x0000d00601007387 */ /* 0x0001e20000100a00 */
[----:B------:R-:W-:-:S03]  /*7ec40*/  LEA R9, R26, R10, 0x1 ;  /* 0x0000000a1a097211 */ /* 0x000fc600078e08ff */
[----:B------:R1:W-:Y:S01]  /*7ec50*/  STL.64 [R1+0xc8], R28 ;  /* 0x0000c81c01007387 */ /* 0x0003e20000100a00 */
[CC--:B0-----:R-:W-:Y:S02]  /*7ec60*/  LEA R6, P2, R13.reuse, R3.reuse, 0x1 ;  /* 0x000000030d067211 */ /* 0x0c1fe400078408ff */
[-C--:B-1----:R-:W-:Y:S02]  /*7ec70*/  LEA R28, P1, R16, R3.reuse, 0x1 ;  /* 0x00000003101c7211 */ /* 0x082fe400078208ff */
[-C--:B------:R-:W-:Y:S02]  /*7ec80*/  LEA.HI.X.SX32 R7, R13, R0.reuse, 0x1, P2 ;  /* 0x000000000d077211 */ /* 0x080fe400010f0eff */
[----:B------:R-:W-:Y:S02]  /*7ec90*/  LEA R24, P2, R14, R3, 0x1 ;  /* 0x000000030e187211 */ /* 0x000fe400078408ff */
[-C--:B------:R-:W-:Y:S01]  /*7eca0*/  LEA.HI.X.SX32 R29, R16, R0.reuse, 0x1, P1 ;  /* 0x00000000101d7211 */ /* 0x080fe200008f0eff */
[----:B------:R-:W-:Y:S01]  /*7ecb0*/  IMAD R20, R26, 0x2, R9 ;  /* 0x000000021a147824 */ /* 0x000fe200078e0209 */
[----:B------:R-:W-:Y:S01]  /*7ecc0*/  STL.64 [R1+0xc0], R6 ;  /* 0x0000c00601007387 */ /* 0x000fe20000100a00 */
[----:B------:R-:W-:-:S03]  /*7ecd0*/  LEA.HI.X.SX32 R25, R14, R0, 0x1, P2 ;  /* 0x000000000e197211 */ /* 0x000fc600010f0eff */
[----:B------:R0:W-:Y:S01]  /*7ece0*/  STL.64 [R1+0xb8], R28 ;  /* 0x0000b81c01007387 */ /* 0x0001e20000100a00 */
[----:B------:R-:W-:-:S03]  /*7ecf0*/  LEA R22, R26, R20, 0x1 ;  /* 0x000000141a167211 */ /* 0x000fc600078e08ff */
[----:B------:R1:W-:Y:S01]  /*7ed00*/  STL.64 [R1+0xb0], R24 ;  /* 0x0000b01801007387 */ /* 0x0003e20000100a00 */
[CC--:B0-----:R-:W-:Y:S01]  /*7ed10*/  LEA R28, P1, R15.reuse, R3.reuse, 0x1 ;  /* 0x000000030f1c7211 */ /* 0x0c1fe200078208ff */
[----:B------:R-:W-:Y:S01]  /*7ed20*/  IMAD R21, R26, 0x2, R22 ;  /* 0x000000021a157824 */ /* 0x000fe200078e0216 */
[C---:B-1----:R-:W-:Y:S02]  /*7ed30*/  LEA R24, P2, R4.reuse, R3, 0x1 ;  /* 0x0000000304187211 */ /* 0x042fe400078408ff */
[-C--:B------:R-:W-:Y:S02]  /*7ed40*/  LEA.HI.X.SX32 R29, R15, R0.reuse, 0x1, P1 ;  /* 0x000000000f1d7211 */ /* 0x080fe400008f0eff */
[----:B------:R-:W-:-:S03]  /*7ed50*/  LEA.HI.X.SX32 R25, R4, R0, 0x1, P2 ;  /* 0x0000000004197211 */ /* 0x000fc600010f0eff */
[----:B------:R0:W-:Y:S01]  /*7ed60*/  STL.64 [R1+0xa8], R28 ;  /* 0x0000a81c01007387 */ /* 0x0001e20000100a00 */
[----:B------:R-:W-:-:S03]  /*7ed70*/  LEA R18, R26, R21, 0x1 ;  /* 0x000000151a127211 */ /* 0x000fc600078e08ff */
[----:B------:R1:W-:Y:S01]  /*7ed80*/  STL.64 [R1+0xa0], R24 ;  /* 0x0000a01801007387 */ /* 0x0003e20000100a00 */
[-C--:B0-----:R-:W-:Y:S01]  /*7ed90*/  LEA R28, P1, R5, R3.reuse, 0x1 ;  /* 0x00000003051c7211 */ /* 0x081fe200078208ff */
[----:B------:R-:W-:Y:S01]  /*7eda0*/  IMAD R19, R26, 0x2, R18 ;  /* 0x000000021a137824 */ /* 0x000fe200078e0212 */
[-C--:B-1----:R-:W-:Y:S02]  /*7edb0*/  LEA R24, P2, R17, R3.reuse, 0x1 ;  /* 0x0000000311187211 */ /* 0x082fe400078408ff */
[-C--:B------:R-:W-:Y:S02]  /*7edc0*/  LEA.HI.X.SX32 R29, R5, R0.reuse, 0x1, P1 ;  /* 0x00000000051d7211 */ /* 0x080fe400008f0eff */
[C---:B------:R-:W-:Y:S02]  /*7edd0*/  LEA R14, P1, R8.reuse, R3, 0x1 ;  /* 0x00000003080e7211 */ /* 0x040fe400078208ff */
[-C--:B------:R-:W-:Y:S02]  /*7ede0*/  LEA.HI.X.SX32 R25, R17, R0.reuse, 0x1, P2 ;  /* 0x0000000011197211 */ /* 0x080fe400010f0eff */
[----:B------:R-:W-:Y:S01]  /*7edf0*/  LEA.HI.X.SX32 R15, R8, R0, 0x1, P1 ;  /* 0x00000000080f7211 */ /* 0x000fe200008f0eff */
[----:B------:R-:W-:Y:S01]  /*7ee00*/  STL.64 [R1+0x98], R28 ;  /* 0x0000981c01007387 */ /* 0x000fe20000100a00 */
[----:B------:R-:W-:-:S03]  /*7ee10*/  LEA R7, R26, R19, 0x1 ;  /* 0x000000131a077211 */ /* 0x000fc600078e08ff */
[----:B------:R0:W-:Y:S04]  /*7ee20*/  STL.64 [R1+0x90], R24 ;  /* 0x0000901801007387 */ /* 0x0001e80000100a00 */
[----:B------:R1:W-:Y:S01]  /*7ee30*/  STL.64 [R1+0x88], R14 ;  /* 0x0000880e01007387 */ /* 0x0003e20000100a00 */
[----:B------:R-:W-:Y:S01]  /*7ee40*/  IMAD R12, R26, 0x2, R7 ;  /* 0x000000021a0c7824 */ /* 0x000fe200078e0207 */
[CC--:B0-----:R-:W-:Y:S02]  /*7ee50*/  LEA R24, P2, R10.reuse, R3.reuse, 0x1 ;  /* 0x000000030a187211 */ /* 0x0c1fe400078408ff */
[----:B-1----:R-:W-:Y:S02]  /*7ee60*/  LEA R14, P1, R9, R3, 0x1 ;  /* 0x00000003090e7211 */ /* 0x002fe400078208ff */
[----:B------:R-:W-:-:S02]  /*7ee70*/  LEA.HI.X.SX32 R25, R10, R0, 0x1, P2 ;  /* 0x000000000a197211 */ /* 0x000fc400010f0eff */
[----:B------:R-:W-:Y:S02]  /*7ee80*/  LEA.HI.X.SX32 R15, R9, R0, 0x1, P1 ;  /* 0x00000000090f7211 */ /* 0x000fe400008f0eff */
[-C--:B------:R-:W-:Y:S01]  /*7ee90*/  LEA R16, P2, R20, R3.reuse, 0x1 ;  /* 0x0000000314107211 */ /* 0x080fe200078408ff */
[----:B------:R-:W-:Y:S01]  /*7eea0*/  STL.64 [R1+0x80], R24 ;  /* 0x0000801801007387 */ /* 0x000fe20000100a00 */
[----:B------:R-:W-:Y:S02]  /*7eeb0*/  LEA R6, R26, R12, 0x1 ;  /* 0x0000000c1a067211 */ /* 0x000fe400078e08ff */
[----:B------:R-:W-:Y:S01]  /*7eec0*/  LEA.HI.X.SX32 R17, R20, R0, 0x1, P2 ;  /* 0x0000000014117211 */ /* 0x000fe200010f0eff */
[----:B------:R0:W-:Y:S02]  /*7eed0*/  STL.64 [R1+0x78], R14 ;  /* 0x0000780e01007387 */ /* 0x0001e40000100a00 */
[----:B------:R-:W-:Y:S01]  /*7eee0*/  IMAD R5, R26, 0x2, R6 ;  /* 0x000000021a057824 */ /* 0x000fe200078e0206 */
[-C--:B------:R-:W-:Y:S01]  /*7eef0*/  LEA R8, P2, R21, R3.reuse, 0x1 ;  /* 0x0000000315087211 */ /* 0x080fe200078408ff */
[----:B------:R1:W-:Y:S01]  /*7ef00*/  STL.64 [R1+0x70], R16 ;  /* 0x0000701001007387 */ /* 0x0003e20000100a00 */
[----:B0-----:R-:W-:-:S04]  /*7ef10*/  LEA R14, P1, R22, R3, 0x1 ;  /* 0x00000003160e7211 */ /* 0x001fc800078208ff */
[-C--:B------:R-:W-:Y:S02]  /*7ef20*/  LEA.HI.X.SX32 R15, R22, R0.reuse, 0x1, P1 ;  /* 0x00000000160f7211 */ /* 0x080fe400008f0eff */
[----:B-1----:R-:W-:Y:S02]  /*7ef30*/  LEA R16, P1, R18, R3, 0x1 ;  /* 0x0000000312107211 */ /* 0x002fe400078208ff */
[----:B------:R-:W-:Y:S01]  /*7ef40*/  LEA R11, R26, R5, 0x1 ;  /* 0x000000051a0b7211 */ /* 0x000fe200078e08ff */
[----:B------:R0:W-:Y:S01]  /*7ef50*/  STL.64 [R1+0x68], R14 ;  /* 0x0000680e01007387 */ /* 0x0001e20000100a00 */
[-C--:B------:R-:W-:Y:S02]  /*7ef60*/  LEA.HI.X.SX32 R9, R21, R0.reuse, 0x1, P2 ;  /* 0x0000000015097211 */ /* 0x080fe400010f0eff */
[----:B------:R-:W-:Y:S01]  /*7ef70*/  LEA.HI.X.SX32 R17, R18, R0, 0x1, P1 ;  /* 0x0000000012117211 */ /* 0x000fe200008f0eff */
[----:B------:R-:W-:Y:S02]  /*7ef80*/  IMAD R4, R26, 0x2, R11 ;  /* 0x000000021a047824 */ /* 0x000fe400078e020b */
[----:B------:R-:W-:Y:S01]  /*7ef90*/  STL.64 [R1+0x60], R8 ;  /* 0x0000600801007387 */ /* 0x000fe20000100a00 */
[----:B0-----:R-:W-:-:S03]  /*7efa0*/  LEA R14, P2, R19, R3, 0x1 ;  /* 0x00000003130e7211 */ /* 0x001fc600078408ff */
[----:B------:R0:W-:Y:S01]  /*7efb0*/  STL.64 [R1+0x58], R16 ;  /* 0x0000581001007387 */ /* 0x0001e20000100a00 */
[----:B------:R-:W-:Y:S02]  /*7efc0*/  LEA.HI.X.SX32 R15, R19, R0, 0x1, P2 ;  /* 0x00000000130f7211 */ /* 0x000fe400010f0eff */
[----:B------:R-:W-:-:S03]  /*7efd0*/  LEA R2, R26, R4, 0x1 ;  /* 0x000000041a027211 */ /* 0x000fc600078e08ff */
[----:B------:R1:W-:Y:S01]  /*7efe0*/  STL.64 [R1+0x50], R14 ;  /* 0x0000500e01007387 */ /* 0x0003e20000100a00 */
[----:B0-----:R-:W-:Y:S01]  /*7eff0*/  LEA R16, P1, R7, R3, 0x1 ;  /* 0x0000000307107211 */ /* 0x001fe200078208ff */
[----:B------:R-:W-:-:S03]  /*7f000*/  IMAD R10, R26, 0x2, R2 ;  /* 0x000000021a0a7824 */ /* 0x000fc600078e0202 */
[----:B------:R-:W-:Y:S02]  /*7f010*/  LEA.HI.X.SX32 R17, R7, R0, 0x1, P1 ;  /* 0x0000000007117211 */ /* 0x000fe400008f0eff */
[----:B-1----:R-:W-:-:S03]  /*7f020*/  LEA R14, P2, R12, R3, 0x1 ;  /* 0x000000030c0e7211 */ /* 0x002fc600078408ff */
[----:B------:R0:W-:Y:S01]  /*7f030*/  STL.64 [R1+0x40], R16 ;  /* 0x0000401001007387 */ /* 0x0001e20000100a00 */
[----:B------:R-:W-:Y:S02]  /*7f040*/  LEA.HI.X.SX32 R15, R12, R0, 0x1, P2 ;  /* 0x000000000c0f7211 */ /* 0x000fe400010f0eff */
[----:B------:R-:W-:-:S03]  /*7f050*/  LEA R9, R26, R10, 0x1 ;  /* 0x0000000a1a097211 */ /* 0x000fc600078e08ff */
[----:B------:R1:W-:Y:S01]  /*7f060*/  STL.64 [R1+0x38], R14 ;  /* 0x0000380e01007387 */ /* 0x0003e20000100a00 */
[----:B0-----:R-:W-:Y:S01]  /*7f070*/  LEA R16, P1, R6, R3, 0x1 ;  /* 0x0000000306107211 */ /* 0x001fe200078208ff */
[----:B------:R-:W-:-:S03]  /*7f080*/  IMAD R8, R26, 0x2, R9 ;  /* 0x000000021a087824 */ /* 0x000fc600078e0209 */
[-C--:B------:R-:W-:Y:S02]  /*7f090*/  LEA.HI.X.SX32 R17, R6, R0.reuse, 0x1, P1 ;  /* 0x0000000006117211 */ /* 0x080fe400008f0eff */
[-C--:B------:R-:W-:Y:S02]  /*7f0a0*/  LEA R12, P1, R11, R3.reuse, 0x1 ;  /* 0x000000030b0c7211 */ /* 0x080fe400078208ff */
[----:B-1----:R-:W-:Y:S02]  /*7f0b0*/  LEA R14, P2, R5, R3, 0x1 ;  /* 0x00000003050e7211 */ /* 0x002fe400078408ff */
[-C--:B------:R-:W-:Y:S02]  /*7f0c0*/  LEA.HI.X.SX32 R13, R11, R0.reuse, 0x1, P1 ;  /* 0x000000000b0d7211 */ /* 0x080fe400008f0eff */
[----:B------:R-:W-:Y:S01]  /*7f0d0*/  LEA.HI.X.SX32 R15, R5, R0, 0x1, P2 ;  /* 0x00000000050f7211 */ /* 0x000fe200010f0eff */
[----:B------:R-:W-:Y:S01]  /*7f0e0*/  STL.64 [R1+0x30], R16 ;  /* 0x0000301001007387 */ /* 0x000fe20000100a00 */
[----:B------:R-:W-:-:S03]  /*7f0f0*/  LEA R7, R26, R8, 0x1 ;  /* 0x000000081a077211 */ /* 0x000fc600078e08ff */
[----:B------:R0:W-:Y:S02]  /*7f100*/  STL.64 [R1+0x28], R14 ;  /* 0x0000280e01007387 */ /* 0x0001e40000100a00 */
[----:B------:R-:W-:Y:S02]  /*7f110*/  IMAD R6, R26, 0x2, R7 ;  /* 0x000000021a067824 */ /* 0x000fe400078e0207 */
[----:B------:R1:W-:Y:S01]  /*7f120*/  STL.64 [R1+0x20], R12 ;  /* 0x0000200c01007387 */ /* 0x0003e20000100a00 */
[-C--:B0-----:R-:W-:Y:S02]  /*7f130*/  LEA R14, P2, R4, R3.reuse, 0x1 ;  /* 0x00000003040e7211 */ /* 0x081fe400078408ff */
[----:B-1----:R-:W-:Y:S02]  /*7f140*/  LEA R12, P1, R2, R3, 0x1 ;  /* 0x00000003020c7211 */ /* 0x002fe400078208ff */
[-C--:B------:R-:W-:Y:S02]  /*7f150*/  LEA.HI.X.SX32 R15, R4, R0.reuse, 0x1, P2 ;  /* 0x00000000040f7211 */ /* 0x080fe400010f0eff */
[----:B------:R-:W-:-:S02]  /*7f160*/  LEA.HI.X.SX32 R13, R2, R0, 0x1, P1 ;  /* 0x00000000020d7211 */ /* 0x000fc400008f0eff */
[C---:B------:R-:W-:Y:S01]  /*7f170*/  LEA R5, R26.reuse, R6, 0x1 ;  /* 0x000000061a057211 */ /* 0x040fe200078e08ff */
[----:B------:R0:W-:Y:S04]  /*7f180*/  STL.64 [R1+0x18], R14 ;  /* 0x0000180e01007387 */ /* 0x0001e80000100a00 */
[----:B------:R1:W-:Y:S01]  /*7f190*/  STL.64 [R1+0x10], R12 ;  /* 0x0000100c01007387 */ /* 0x0003e20000100a00 */
[----:B------:R-:W-:Y:S01]  /*7f1a0*/  IMAD R4, R26, 0x2, R5 ;  /* 0x000000021a047824 */ /* 0x000fe200078e0205 */
[CC--:B0-----:R-:W-:Y:S02]  /*7f1b0*/  LEA R14, P2, R10.reuse, R3.reuse, 0x1 ;  /* 0x000000030a0e7211 */ /* 0x0c1fe400078408ff */
[----:B-1----:R-:W-:Y:S02]  /*7f1c0*/  LEA R12, P1, R9, R3, 0x1 ;  /* 0x00000003090c7211 */ /* 0x002fe400078208ff */
[----:B------:R-:W-:-:S02]  /*7f1d0*/  LEA.HI.X.SX32 R15, R10, R0, 0x1, P2 ;  /* 0x000000000a0f7211 */ /* 0x000fc400010f0eff */
[----:B------:R-:W-:Y:S02]  /*7f1e0*/  LEA R28, P2, R8, R3, 0x1 ;  /* 0x00000003081c7211 */ /* 0x000fe400078408ff */
[----:B------:R-:W-:Y:S02]  /*7f1f0*/  LEA.HI.X.SX32 R13, R9, R0, 0x1, P1 ;  /* 0x00000000090d7211 */ /* 0x000fe400008f0eff */
[----:B------:R-:W-:Y:S01]  /*7f200*/  LEA R2, R26, R4, 0x1 ;  /* 0x000000041a027211 */ /* 0x000fe200078e08ff */
[----:B------:R-:W-:Y:S01]  /*7f210*/  STL.64 [R1+0x8], R14 ;  /* 0x0000080e01007387 */ /* 0x000fe20000100a00 */
[----:B------:R-:W-:-:S03]  /*7f220*/  LEA.HI.X.SX32 R29, R8, R0, 0x1, P2 ;  /* 0x00000000081d7211 */ /* 0x000fc600010f0eff */
[----:B------:R-:W-:Y:S01]  /*7f230*/  STL.64 [R1], R12 ;  /* 0x0000000c01007387 */ /* 0x000fe20000100a00 */
[----:B------:R-:W-:Y:S01]  /*7f240*/  IMAD R9, R26, 0x2, R2 ;  /* 0x000000021a097824 */ /* 0x000fe200078e0202 */
[-C--:B------:R-:W-:Y:S02]  /*7f250*/  LEA R26, P1, R7, R3.reuse, 0x1 ;  /* 0x00000003071a7211 */ /* 0x080fe400078208ff */
[----:B------:R-:W-:Y:S01]  /*7f260*/  STL [R1+0x1cc0], R28 ;  /* 0x001cc01c01007387 */ /* 0x000fe20000100800 */
[----:B------:R-:W-:-:S03]  /*7f270*/  LEA R24, P2, R6, R3, 0x1 ;  /* 0x0000000306187211 */ /* 0x000fc600078408ff */
[----:B------:R0:W-:Y:S01]  /*7f280*/  STL [R1+0x1e60], R28 ;  /* 0x001e601c01007387 */ /* 0x0001e20000100800 */
[-C--:B------:R-:W-:Y:S02]  /*7f290*/  LEA.HI.X.SX32 R27, R7, R0.reuse, 0x1, P1 ;  /* 0x00000000071b7211 */ /* 0x080fe400008f0eff */
[----:B------:R-:W-:Y:S01]  /*7f2a0*/  LEA.HI.X.SX32 R25, R6, R0, 0x1, P2 ;  /* 0x0000000006197211 */ /* 0x000fe200010f0eff */
[----:B0-----:R-:W2:Y:S04]  /*7f2b0*/  LDL.LU R28, [R1+0x500] ;  /* 0x00050000011c7983 */ /* 0x001ea80000300800 */
[----:B------:R-:W-:Y:S04]  /*7f2c0*/  STL [R1+0x1cb0], R29 ;  /* 0x001cb01d01007387 */ /* 0x000fe80000100800 */
[----:B------:R0:W-:Y:S01]  /*7f2d0*/  STL [R1+0x1e50], R29 ;  /* 0x001e501d01007387 */ /* 0x0001e20000100800 */
[----:B------:R-:W-:-:S03]  /*7f2e0*/  LEA R22, P1, R5, R3, 0x1 ;  /* 0x0000000305167211 */ /* 0x000fc600078208ff */
[----:B------:R-:W-:Y:S01]  /*7f2f0*/  STL [R1+0x1cd0], R26 ;  /* 0x001cd01a01007387 */ /* 0x000fe20000100800 */
[----:B0-----:R-:W-:-:S03]  /*7f300*/  MOV R29, c[0x0][0x1c8] ;  /* 0x00007200001d7a02 */ /* 0x001fc60000000f00 */
[----:B------:R-:W-:Y:S01]  /*7f310*/  STL [R1+0x1e70], R26 ;  /* 0x001e701a01007387 */ /* 0x000fe20000100800 */
[----:B------:R-:W-:Y:S01]  /*7f320*/  LEA R20, P2, R4, R3, 0x1 ;  /* 0x0000000304147211 */ /* 0x000fe200078408ff */
[C---:B------:R-:W-:Y:S02]  /*7f330*/  IMAD R8, R29.reuse, 0x2, R9 ;  /* 0x000000021d087824 */ /* 0x040fe400078e0209 */
[----:B------:R0:W-:Y:S04]  /*7f340*/  STL [R1+0x1f28], R26 ;  /* 0x001f281a01007387 */ /* 0x0001e80000100800 */
[----:B------:R-:W-:Y:S01]  /*7f350*/  STL [R1+0x1cac], R27 ;  /* 0x001cac1b01007387 */ /* 0x000fe20000100800 */
[----:B------:R-:W-:-:S03]  /*7f360*/  LEA R6, R29, R8, 0x1 ;  /* 0x000000081d067211 */ /* 0x000fc600078e08ff */
[----:B------:R-:W-:Y:S01]  /*7f370*/  STL [R1+0x1e80], R27 ;  /* 0x001e801b01007387 */ /* 0x000fe20000100800 */
[----:B------:R-:W-:-:S03]  /*7f380*/  LEA.HI.X.SX32 R23, R5, R0, 0x1, P1 ;  /* 0x0000000005177211 */ /* 0x000fc600008f0eff */
[----:B------:R-:W-:Y:S01]  /*7f390*/  STL.64 [R1+0x1cb8], R24 ;  /* 0x001cb81801007387 */ /* 0x000fe20000100a00 */
[----:B------:R-:W-:-:S03]  /*7f3a0*/  LEA R18, P1, R2, R3, 0x1 ;  /* 0x0000000302127211 */ /* 0x000fc600078208ff */
[----:B------:R-:W-:Y:S01]  /*7f3b0*/  STL [R1+0x1ef0], R24 ;  /* 0x001ef01801007387 */ /* 0x000fe20000100800 */
[----:B------:R-:W-:-:S03]  /*7f3c0*/  LEA.HI.X.SX32 R21, R4, R0, 0x1, P2 ;  /* 0x0000000004157211 */ /* 0x000fc600010f0eff */
[----:B------:R-:W-:Y:S04]  /*7f3d0*/  STL [R1+0x1f2c], R24 ;  /* 0x001f2c1801007387 */ /* 0x000fe80000100800 */
[----:B------:R-:W-:Y:S01]  /*7f3e0*/  STL [R1+0x1f4c], R24 ;  /* 0x001f4c1801007387 */ /* 0x000fe20000100800 */
[----:B------:R-:W-:-:S03]  /*7f3f0*/  IMAD R5, R29, 0x2, R6 ;  /* 0x000000021d057824 */ /* 0x000fc600078e0206 */
[----:B------:R-:W-:Y:S01]  /*7f400*/  STL [R1+0x1f6c], R24 ;  /* 0x001f6c1801007387 */ /* 0x000fe20000100800 */
[----:B------:R-:W-:-:S03]  /*7f410*/  LEA R16, P2, R9, R3, 0x1 ;  /* 0x0000000309107211 */ /* 0x000fc600078408ff */
[----:B------:R-:W-:Y:S01]  /*7f420*/  STL [R1+0x1f8c], R24 ;  /* 0x001f8c1801007387 */ /* 0x000fe20000100800 */
[----:B------:R-:W-:-:S03]  /*7f430*/  LEA.HI.X.SX32 R19, R2, R0, 0x1, P1 ;  /* 0x0000000002137211 */ /* 0x000fc600008f0eff */
[----:B------:R1:W-:Y:S04]  /*7f440*/  STL [R1+0x1f98], R24 ;  /* 0x001f981801007387 */ /* 0x0003e80000100800 */
[----:B------:R-:W-:Y:S01]  /*7f450*/  STL.64 [R1+0x1cc8], R22 ;  /* 0x001cc81601007387 */ /* 0x000fe20000100a00 */
[----:B------:R-:W-:-:S03]  /*7f460*/  LEA.HI.X.SX32 R17, R9, R0, 0x1, P2 ;  /* 0x0000000009117211 */ /* 0x000fc600010f0eff */
[----:B------:R-:W-:Y:S01]  /*7f470*/  STL [R1+0x1ce0], R20 ;  /* 0x001ce01401007387 */ /* 0x000fe20000100800 */
[----:B------:R-:W-:-:S03]  /*7f480*/  LEA R4, R29, R5, 0x1 ;  /* 0x000000051d047211 */ /* 0x000fc600078e08ff */
[----:B------:R-:W-:Y:S01]  /*7f490*/  STL [R1+0x1ca8], R21 ;  /* 0x001ca81501007387 */ /* 0x000fe20000100800 */
[----:B------:R-:W-:-:S03]  /*7f4a0*/  LEA R14, P1, R8, R3, 0x1 ;  /* 0x00000003080e7211 */ /* 0x000fc600078208ff */
[----:B------:R-:W-:Y:S04]  /*7f4b0*/  STL.64 [R1+0x1e88], R20 ;  /* 0x001e881401007387 */ /* 0x000fe80000100a00 */
[----:B------:R-:W-:Y:S01]  /*7f4c0*/  STL [R1+0x1ca0], R18 ;  /* 0x001ca01201007387 */ /* 0x000fe20000100800 */
[----:B------:R-:W-:-:S03]  /*7f4d0*/  LEA R12, P2, R6, R3, 0x1 ;  /* 0x00000003060c7211 */ /* 0x000fc600078408ff */
[----:B------:R-:W-:Y:S01]  /*7f4e0*/  STL [R1+0x1c9c], R19 ;  /* 0x001c9c1301007387 */ /* 0x000fe20000100800 */
[----:B------:R-:W-:-:S03]  /*7f4f0*/  LEA.HI.X.SX32 R15, R8, R0, 0x1, P1 ;  /* 0x00000000080f7211 */ /* 0x000fc600008f0eff */
[----:B------:R-:W-:Y:S01]  /*7f500*/  STL.64 [R1+0x1e40], R18 ;  /* 0x001e401201007387 */ /* 0x000fe20000100a00 */
[----:B------:R-:W-:-:S03]  /*7f510*/  IMAD R2, R29, 0x2, R4 ;  /* 0x000000021d027824 */ /* 0x000fc600078e0204 */
[----:B------:R-:W-:Y:S04]  /*7f520*/  STL [R1+0x1f38], R19 ;  /* 0x001f381301007387 */ /* 0x000fe80000100800 */
[----:B------:R-:W-:Y:S01]  /*7f530*/  STL [R1+0x1ca4], R16 ;  /* 0x001ca41001007387 */ /* 0x000fe20000100800 */
[----:B------:R-:W-:-:S03]  /*7f540*/  LEA.HI.X.SX32 R13, R6, R0, 0x1, P2 ;  /* 0x00000000060d7211 */ /* 0x000fc600010f0eff */
[----:B------:R-:W-:Y:S01]  /*7f550*/  STL [R1+0x1c98], R17 ;  /* 0x001c981101007387 */ /* 0x000fe20000100800 */
[----:B------:R-:W-:-:S03]  /*7f560*/  LEA R10, P1, R5, R3, 0x1 ;  /* 0x00000003050a7211 */ /* 0x000fc600078208ff */
[----:B------:R-:W-:Y:S04]  /*7f570*/  STL.64 [R1+0x1e48], R16 ;  /* 0x001e481001007387 */ /* 0x000fe80000100a00 */
[----:B------:R-:W-:Y:S01]  /*7f580*/  STL [R1+0x1f10], R17 ;  /* 0x001f101101007387 */ /* 0x000fe20000100800 */
[----:B0-----:R-:W-:-:S03]  /*7f590*/  LEA R26, R29, R2, 0x1 ;  /* 0x000000021d1a7211 */ /* 0x001fc600078e08ff */
[----:B------:R-:W-:Y:S01]  /*7f5a0*/  STL [R1+0x1cf0], R14 ;  /* 0x001cf00e01007387 */ /* 0x000fe20000100800 */
[----:B------:R-:W-:-:S03]  /*7f5b0*/  LEA R8, P2, R4, R3, 0x1 ;  /* 0x0000000304087211 */ /* 0x000fc600078408ff */
[----:B------:R-:W-:Y:S01]  /*7f5c0*/  STL [R1+0x1e90], R14 ;  /* 0x001e900e01007387 */ /* 0x000fe20000100800 */
[----:B------:R-:W-:-:S03]  /*7f5d0*/  LEA.HI.X.SX32 R11, R5, R0, 0x1, P1 ;  /* 0x00000000050b7211 */ /* 0x000fc600008f0eff */
[----:B------:R-:W-:Y:S04]  /*7f5e0*/  STL [R1+0x1c94], R15 ;  /* 0x001c940f01007387 */ /* 0x000fe80000100800 */
[----:B------:R-:W-:Y:S04]  /*7f5f0*/  STL [R1+0x1ea0], R15 ;  /* 0x001ea00f01007387 */ /* 0x000fe80000100800 */
[----:B------:R-:W-:Y:S01]  /*7f600*/  STL [R1+0x1d00], R12 ;  /* 0x001d000c01007387 */ /* 0x000fe20000100800 */
[----:B------:R-:W-:-:S03]  /*7f610*/  LEA.HI.X.SX32 R9, R4, R0, 0x1, P2 ;  /* 0x0000000004097211 */ /* 0x000fc600010f0eff */
[----:B------:R-:W-:Y:S04]  /*7f620*/  STL [R1+0x1c90], R13 ;  /* 0x001c900d01007387 */ /* 0x000fe80000100800 */
[----:B------:R-:W-:Y:S04]  /*7f630*/  STL.64 [R1+0x1ea8], R12 ;  /* 0x001ea80c01007387 */ /* 0x000fe80000100a00 */
        /* <DEDUP_REMOVED lines=8> */
[----:B------:R-:W-:Y:S04]  /*7f6c0*/  STL.64 [R1+0x1eb8], R8 ;  /* 0x001eb80801007387 */ /* 0x000fe80000100a00 */
[----:B-1----:R-:W3:Y:S04]  /*7f6d0*/  LDL.LU R24, [R1+0x448] ;  /* 0x0004480001187983 */ /* 0x002ee80000300800 */
[----:B---3--:R-:W-:Y:S04]  /*7f6e0*/  STL [R1+0x1f9c], R24 ;  /* 0x001f9c1801007387 */ /* 0x008fe80000100800 */
[----:B------:R0:W-:Y:S04]  /*7f6f0*/  STL [R1+0x1fbc], R24 ;  /* 0x001fbc1801007387 */ /* 0x0001e80000100800 */
[----:B0-----:R-:W3:Y:S04]  /*7f700*/  LDL R24, [R1+0x2a8] ;  /* 0x0002a80001187983 */ /* 0x001ee80000100800 */
[----:B---3--:R0:W-:Y:S04]  /*7f710*/  STL [R1+0x1fc8], R24 ;  /* 0x001fc81801007387 */ /* 0x0081e80000100800 */
[----:B0-----:R-:W3:Y:S04]  /*7f720*/  LDL.LU R24, [R1+0x498] ;  /* 0x0004980001187983 */ /* 0x001ee80000300800 */
[----:B---3--:R-:W-:Y:S04]  /*7f730*/  STL [R1+0x1fcc], R24 ;  /* 0x001fcc1801007387 */ /* 0x008fe80000100800 */
[----:B------:R-:W3:Y:S04]  /*7f740*/  LDL.LU R11, [R1+0x468] ;  /* 0x00046800010b7983 */ /* 0x000ee80000300800 */
[----:B---3--:R0:W-:Y:S04]  /*7f750*/  STL [R1+0x1fa8], R11 ;  /* 0x001fa80b01007387 */ /* 0x0081e80000100800 */
[----:B0-----:R-:W3:Y:S04]  /*7f760*/  LDL.LU R11, [R1+0x478] ;  /* 0x00047800010b7983 */ /* 0x001ee80000300800 */
[----:B---3--:R0:W-:Y:S04]  /*7f770*/  STL [R1+0x1fb8], R11 ;  /* 0x001fb80b01007387 */ /* 0x0081e80000100800 */
[----:B0-----:R-:W3:Y:S04]  /*7f780*/  LDL.LU R11, [R1+0x488] ;  /* 0x00048800010b7983 */ /* 0x001ee80000300800 */
[----:B---3--:R0:W-:Y:S04]  /*7f790*/  STL [R1+0x1fd0], R11 ;  /* 0x001fd00b01007387 */ /* 0x0081e80000100800 */
[----:B0-----:R-:W3:Y:S04]  /*7f7a0*/  LDL.LU R11, [R1+0x4a8] ;  /* 0x0004a800010b7983 */ /* 0x001ee80000300800 */
[----:B------:R-:W4:Y:S04]  /*7f7b0*/  LDL.LU.64 R8, [R1+0x278] ;  /* 0x0002780001087983 */ /* 0x000f280000300a00 */
[----:B----4-:R0:W-:Y:S04]  /*7f7c0*/  STL.64 [R1+0x1fa0], R8 ;  /* 0x001fa00801007387 */ /* 0x0101e80000100a00 */
[----:B0-----:R-:W4:Y:S04]  /*7f7d0*/  LDL.LU.64 R8, [R1+0x288] ;  /* 0x0002880001087983 */ /* 0x001f280000300a00 */
[----:B----4-:R0:W-:Y:S04]  /*7f7e0*/  STL.64 [R1+0x1fb0], R8 ;  /* 0x001fb00801007387 */ /* 0x0101e80000100a00 */
[----:B0-----:R-:W4:Y:S01]  /*7f7f0*/  LDL.LU.64 R8, [R1+0x290] ;  /* 0x0002900001087983 */ /* 0x001f220000300a00 */
[----:B------:R-:W-:Y:S01]  /*7f800*/  LEA R6, P1, R2, R3, 0x1 ;  /* 0x0000000302067211 */ /* 0x000fe200078208ff */
[----:B------:R-:W-:Y:S01]  /*7f810*/  IMAD R5, R29, 0x2, R26 ;  /* 0x000000021d057824 */ /* 0x000fe200078e021a */
[----:B--2---:R-:W-:-:S02]  /*7f820*/  FSETP.NEU.AND P2, PT, R28, RZ, PT ;  /* 0x000000ff1c00720b */ /* 0x004fc40003f4d000 */
[----:B------:R-:W-:Y:S01]  /*7f830*/  LEA.HI.X.SX32 R7, R2, R0, 0x1, P1 ;  /* 0x0000000002077211 */ /* 0x000fe200008f0eff */
[----:B------:R-:W0:Y:S04]  /*7f840*/  S2R R24, SR_TID.X ;  /* 0x0000000000187919 */ /* 0x000e280000002100 */
[----:B----4-:R1:W-:Y:S04]  /*7f850*/  STL.64 [R1+0x1fc0], R8 ;  /* 0x001fc00801007387 */ /* 0x0103e80000100a00 */
[----:B-1----:R-:W2:Y:S04]  /*7f860*/  LDL.LU.64 R8, [R1+0x298] ;  /* 0x0002980001087983 */ /* 0x002ea80000300a00 */
[----:B------:R-:W4:Y:S04]  /*7f870*/  LDL.LU R10, [R1+0x458] ;  /* 0x00045800010a7983 */ /* 0x000f280000300800 */
[----:B------:R-:W5:Y:S04]  /*7f880*/  LDL.LU.64 R12, [R1+0x270] ;  /* 0x00027000010c7983 */ /* 0x000f680000300a00 */
[----:B------:R-:W2:Y:S04]  /*7f890*/  LDL.LU R17, [R1+0x438] ;  /* 0x0004380001117983 */ /* 0x000ea80000300800 */
[----:B------:R-:W2:Y:S04]  /*7f8a0*/  LDL.LU.64 R14, [R1+0x268] ;  /* 0x00026800010e7983 */ /* 0x000ea80000300a00 */
        /* <DEDUP_REMOVED lines=8> */
[----:B------:R-:W2:Y:S01]  /*7f930*/  LDL R2, [R1+0x48] ;  /* 0x0000480001027983 */ /* 0x000ea20000100800 */
[----:B------:R-:W-:-:S03]  /*7f940*/  LEA R4, P1, R5, R3, 0x1 ;  /* 0x0000000305047211 */ /* 0x000fc600078208ff */
[----:B------:R-:W-:Y:S01]  /*7f950*/  STL [R1+0x1d30], R6 ;  /* 0x001d300601007387 */ /* 0x000fe20000100800 */
[----:B------:R-:W-:-:S03]  /*7f960*/  LEA.HI.X.SX32 R5, R5, R0, 0x1, P1 ;  /* 0x0000000005057211 */ /* 0x000fc600008f0eff */
[----:B------:R-:W-:Y:S04]  /*7f970*/  STL [R1+0x1ec0], R6 ;  /* 0x001ec00601007387 */ /* 0x000fe80000100800 */
[----:B------:R-:W-:Y:S04]  /*7f980*/  STL [R1+0x1ec4], R6 ;  /* 0x001ec40601007387 */ /* 0x000fe80000100800 */
[----:B------:R-:W-:Y:S04]  /*7f990*/  STL [R1+0x1c84], R7 ;  /* 0x001c840701007387 */ /* 0x000fe80000100800 */
[----:B------:R-:W-:Y:S04]  /*7f9a0*/  STL [R1+0x1e10], R7 ;  /* 0x001e100701007387 */ /* 0x000fe80000100800 */
[----:B------:R1:W-:Y:S01]  /*7f9b0*/  STL.64 [R1+0x1f30], R6 ;  /* 0x001f300601007387 */ /* 0x0003e20000100a00 */
[----:B0-----:R-:W-:-:S04]  /*7f9c0*/  LOP3.LUT R24, R24, 0x18, RZ, 0xc0, !PT ;  /* 0x0000001818187812 */ /* 0x001fc800078ec0ff */
[----:B---3--:R-:W-:Y:S01]  /*7f9d0*/  LEA.HI R24, R24, R11, RZ, 0x1f ;  /* 0x0000000b18187211 */ /* 0x008fe200078ff8ff */
[----:B-1----:R-:W3:Y:S04]  /*7f9e0*/  LDL.LU.64 R6, [R1+0x280] ;  /* 0x0002800001067983 */ /* 0x002ee80000300a00 */
[----:B------:R-:W-:Y:S04]  /*7f9f0*/  STL [R1+0x1c80], R4 ;  /* 0x001c800401007387 */ /* 0x000fe80000100800 */
[----:B------:R-:W-:Y:S04]  /*7fa00*/  STL [R1+0x1e00], R4 ;  /* 0x001e000401007387 */ /* 0x000fe80000100800 */
[----:B------:R-:W-:Y:S04]  /*7fa10*/  STL [R1+0x1c7c], R5 ;  /* 0x001c7c0501007387 */ /* 0x000fe80000100800 */
[----:B------:R-:W-:Y:S04]  /*7fa20*/  STL [R1+0x1df0], R5 ;  /* 0x001df00501007387 */ /* 0x000fe80000100800 */
[----:B------:R-:W-:Y:S01]  /*7fa30*/  STL.64 [R1+0x1f20], R4 ;  /* 0x001f200401007387 */ /* 0x000fe20000100a00 */
[----:B--2---:R-:W-:-:S03]  /*7fa40*/  LEA R2, P1, R2, R3, 0x1 ;  /* 0x0000000302027211 */ /* 0x004fc600078208ff */
[----:B------:R-:W2:Y:S04]  /*7fa50*/  LDL.LU R3, [R1+0x48] ;  /* 0x0000480001037983 */ /* 0x000ea80000300800 */
[----:B------:R-:W3:Y:S04]  /*7fa60*/  LDL.LU R11, [R1+0x1fd0] ;  /* 0x001fd000010b7983 */ /* 0x000ee80000300800 */
[----:B------:R0:W-:Y:S04]  /*7fa70*/  STL [R1+0x2a0], R24 ;  /* 0x0002a01801007387 */ /* 0x0001e80000100800 */
[----:B0-----:R-:W3:Y:S01]  /*7fa80*/  LDL.LU R24, [R1+0x1fcc] ;  /* 0x001fcc0001187983 */ /* 0x001ee20000300800 */
[----:B--2---:R-:W-:-:S05]  /*7fa90*/  LEA.HI.X.SX32 R3, R3, R0, 0x1, P1 ;  /* 0x0000000003037211 */ /* 0x004fca00008f0eff */
[----:B------:R-:W-:Y:S04]  /*7faa0*/  STL.64 [R1+0x1cd8], R2 ;  /* 0x001cd80201007387 */ /* 0x000fe80000100a00 */
[----:B------:R-:W-:Y:S04]  /*7fab0*/  STL.64 [R1+0x1ec8], R2 ;  /* 0x001ec80201007387 */ /* 0x000fe80000100a00 */
[----:B------:R-:W-:Y:S01]  /*7fac0*/  STL.64 [R1+0x1f40], R2 ;  /* 0x001f400201007387 */ /* 0x000fe20000100a00 */
[----:B---3--:R-:W-:-:S03]  /*7fad0*/  PRMT R0, R24, 0x7632, R0 ;  /* 0x0000763218007816 */ /* 0x008fc60000000000 */
[----:B------:R-:W2:Y:S04]  /*7fae0*/  LDL.LU R24, [R1+0x1fc8] ;  /* 0x001fc80001187983 */ /* 0x000ea80000300800 */
[----:B--2---:R0:W-:Y:S04]  /*7faf0*/  STG.E.U16 [R8.64], R24 ;  /* 0x0000001808007986 */ /* 0x0041e8000c101506 */
[----:B0-----:R-:W2:Y:S04]  /*7fb00*/  LDL.LU.64 R8, [R1+0x1fc0] ;  /* 0x001fc00001087983 */ /* 0x001ea80000300a00 */
[----:B------:R-:W3:Y:S04]  /*7fb10*/  LDL.LU R24, [R1+0x1fbc] ;  /* 0x001fbc0001187983 */ /* 0x000ee80000300800 */
[----:B--2---:R0:W-:Y:S01]  /*7fb20*/  STG.E.U16 [R8.64], R0 ;  /* 0x0000000008007986 */ /* 0x0041e2000c101506 */
[----:B---3--:R-:W-:-:S03]  /*7fb30*/  PRMT R24, R11, 0x7632, R24 ;  /* 0x000076320b187816 */ /* 0x008fc60000000018 */
[----:B------:R-:W2:Y:S04]  /*7fb40*/  LDL.LU R11, [R1+0x1fb8] ;  /* 0x001fb800010b7983 */ /* 0x000ea80000300800 */
[----:B0-----:R-:W3:Y:S01]  /*7fb50*/  LDL.LU.64 R8, [R1+0x1fb0] ;  /* 0x001fb00001087983 */ /* 0x001ee20000300a00 */
[----:B--2---:R-:W-:-:S03]  /*7fb60*/  PRMT R0, R11, 0x7632, R0 ;  /* 0x000076320b007816 */ /* 0x004fc60000000000 */
[----:B------:R-:W2:Y:S04]  /*7fb70*/  LDL.LU R11, [R1+0x1fa8] ;  /* 0x001fa800010b7983 */ /* 0x000ea80000300800 */
[----:B---3--:R0:W-:Y:S04]  /*7fb80*/  STG.E.U16 [R8.64], R24 ;  /* 0x0000001808007986 */ /* 0x0081e8000c101506 */
[----:B0-----:R-:W3:Y:S04]  /*7fb90*/  LDL.LU.64 R8, [R1+0x1fa0] ;  /* 0x001fa00001087983 */ /* 0x001ee80000300a00 */
[----:B------:R-:W3:Y:S04]  /*7fba0*/  LDL.LU R24, [R1+0x1f9c] ;  /* 0x001f9c0001187983 */ /* 0x000ee80000300800 */
[----:B------:R2:W-:Y:S01]  /*7fbb0*/  STG.E.U16 [R6.64], R0 ;  /* 0x0000000006007986 */ /* 0x0005e2000c101506 */
[----:B----4-:R-:W-:-:S02]  /*7fbc0*/  PRMT R4, R10, 0x7632, R4 ;  /* 0x000076320a047816 */ /* 0x010fc40000000004 */
[----:B------:R-:W-:Y:S02]  /*7fbd0*/  PRMT R3, R16, 0x7632, R3 ;  /* 0x0000763210037816 */ /* 0x000fe40000000003 */
[----:B------:R-:W-:Y:S02]  /*7fbe0*/  PRMT R2, R27, 0x7632, R2 ;  /* 0x000076321b027816 */ /* 0x000fe40000000002 */
[----:B--2---:R-:W-:Y:S02]  /*7fbf0*/  PRMT R0, R11, 0x7632, R0 ;  /* 0x000076320b007816 */ /* 0x004fe40000000000 */
[----:B---3--:R-:W-:Y:S02]  /*7fc00*/  PRMT R5, R24, 0x7632, R5 ;  /* 0x0000763218057816 */ /* 0x008fe40000000005 */
[----:B------:R-:W2:Y:S04]  /*7fc10*/  LDL.LU R24, [R1+0x1f98] ;  /* 0x001f980001187983 */ /* 0x000ea80000300800 */
[----:B------:R-:W-:Y:S04]  /*7fc20*/  STG.E.U16 [R8.64], R5 ;  /* 0x0000000508007986 */ /* 0x000fe8000c101506 */
[----:B-----5:R0:W-:Y:S04]  /*7fc30*/  STG.E.U16 [R12.64], R0 ;  /* 0x000000000c007986 */ /* 0x0201e8000c101506 */
[----:B------:R-:W-:Y:S01]  /*7fc40*/  STG.E.U16 [R14.64], R4 ;  /* 0x000000040e007986 */ /* 0x000fe2000c101506 */
[----:B0-----:R-:W-:-:S05]  /*7fc50*/  PRMT R0, R17, 0x7632, R0 ;  /* 0x0000763211007816 */ /* 0x001fca0000000000 */
[----:B------:R0:W-:Y:S04]  /*7fc60*/  STG.E.U16 [R18.64], R0 ;  /* 0x0000000012007986 */ /* 0x0001e8000c101506 */
[----:B------:R-:W-:Y:S01]  /*7fc70*/  STG.E.U16 [R20.64], R3 ;  /* 0x0000000314007986 */ /* 0x000fe2000c101506 */
[----:B0-----:R-:W-:-:S03]  /*7fc80*/  PRMT R0, R25, 0x7632, R0 ;  /* 0x0000763219007816 */ /* 0x001fc60000000000 */
[----:B------:R-:W2:Y:S04]  /*7fc90*/  LDL.LU R25, [R1+0x3e8] ;  /* 0x0003e80001197983 */ /* 0x000ea80000300800 */
[----:B------:R-:W-:Y:S04]  /*7fca0*/  STG.E.U16 [R22.64], R0 ;  /* 0x0000000016007986 */ /* 0x000fe8000c101506 */
[----:B------:R0:W-:Y:S04]  /*7fcb0*/  STG.E.U16 [R28.64], R2 ;  /* 0x000000021c007986 */ /* 0x0001e8000c101506 */
[----:B0-----:R-:W3:Y:S04]  /*7fcc0*/  LDL.LU.64 R28, [R1+0x240] ;  /* 0x00024000011c7983 */ /* 0x001ee80000300a00 */
[----:B------:R-:W4:Y:S04]  /*7fcd0*/  LDL.LU R27, [R1+0x3d8] ;  /* 0x0003d800011b7983 */ /* 0x000f280000300800 */
[----:B------:R-:W5:Y:S04]  /*7fce0*/  LDL.LU.64 R2, [R1+0x210] ;  /* 0x0002100001027983 */ /* 0x000f680000300a00 */
[----:B-----5:R0:W-:Y:S04]  /*7fcf0*/  STL [R1+0x1f48], R3 ;  /* 0x001f480301007387 */ /* 0x0201e80000100800 */
[----:B0-----:R-:W5:Y:S04]  /*7fd00*/  LDL.LU R3, [R1+0x3a8] ;  /* 0x0003a80001037983 */ /* 0x001f680000300800 */
[----:B-----5:R0:W-:Y:S04]  /*7fd10*/  STL.64 [R1+0x1f50], R2 ;  /* 0x001f500201007387 */ /* 0x0201e80000100a00 */
[----:B0-----:R-:W5:Y:S04]  /*7fd20*/  LDL.LU.64 R2, [R1+0x218] ;  /* 0x0002180001027983 */ /* 0x001f680000300a00 */
        /* <DEDUP_REMOVED lines=13> */
[----:B0-----:R-:W5:Y:S01]  /*7fe00*/  LDL.LU R3, [R1+0x3c8] ;  /* 0x0003c80001037983 */ /* 0x001f620000300800 */
[----:B------:R-:W-:-:S02]  /*7fe10*/  PRMT R0, R26, 0x7632, R0 ;  /* 0x000076321a007816 */ /* 0x000fc40000000000 */
[----:B--2---:R-:W-:Y:S01]  /*7fe20*/  PRMT R24, R25, 0x7632, R24 ;  /* 0x0000763219187816 */ /* 0x004fe20000000018 */
[----:B-----5:R0:W-:Y:S04]  /*7fe30*/  STL.64 [R1+0x1f90], R2 ;  /* 0x001f900201007387 */ /* 0x0201e80000100a00 */
[----:B0-----:R-:W2:Y:S04]  /*7fe40*/  LDL.LU.64 R2, [R1+0x238] ;  /* 0x0002380001027983 */ /* 0x001ea80000300a00 */
[----:B------:R-:W5:Y:S04]  /*7fe50*/  LDL.LU R19, [R1+0x368] ;  /* 0x0003680001137983 */ /* 0x000f680000300800 */
[----:B------:R-:W5:Y:S04]  /*7fe60*/  LDL.LU.64 R6, [R1+0x208] ;  /* 0x0002080001067983 */ /* 0x000f680000300a00 */
        /* <DEDUP_REMOVED lines=8> */
[----:B---3--:R0:W-:Y:S04]  /*7fef0*/  STG.E.U16 [R28.64], R0 ;  /* 0x000000001c007986 */ /* 0x0081e8000c101506 */
[----:B------:R-:W3:Y:S04]  /*7ff00*/  LDL.LU R15, [R1+0x308] ;  /* 0x00030800010f7983 */ /* 0x000ee80000300800 */
[----:B0-----:R-:W3:Y:S01]  /*7ff10*/  LDL.LU.64 R28, [R1+0x1e0] ;  /* 0x0001e000011c7983 */ /* 0x001ee20000300a00 */
[----:B----4-:R-:W-:-:S03]  /*7ff20*/  PRMT R0, R27, 0x7632, R0 ;  /* 0x000076321b007816 */ /* 0x010fc60000000000 */
[----:B------:R-:W4:Y:S04]  /*7ff30*/  LDL.LU R14, [R1+0x338] ;  /* 0x00033800010e7983 */ /* 0x000f280000300800 */
[----:B------:R-:W3:Y:S04]  /*7ff40*/  LDL.LU.64 R16, [R1+0x1d8] ;  /* 0x0001d80001107983 */ /* 0x000ee80000300a00 */
[----:B------:R-:W3:Y:S04]  /*7ff50*/  LDL.LU R18, [R1+0x318] ;  /* 0x0003180001127983 */ /* 0x000ee80000300800 */
[----:B------:R-:W3:Y:S04]  /*7ff60*/  LDL.LU.64 R20, [R1+0x1d0] ;  /* 0x0001d00001147983 */ /* 0x000ee80000300a00 */
[----:B------:R-:W3:Y:S04]  /*7ff70*/  LDL.LU R27, [R1+0x2f8] ;  /* 0x0002f800011b7983 */ /* 0x000ee80000300800 */
[----:B--2---:R0:W-:Y:S04]  /*7ff80*/  STG.E.U16 [R2.64], R24 ;  /* 0x0000001802007986 */ /* 0x0041e8000c101506 */
[----:B0-----:R-:W2:Y:S04]  /*7ff90*/  LDL.LU.64 R2, [R1+0x1f90] ;  /* 0x001f900001027983 */ /* 0x001ea80000300a00 */
[----:B------:R-:W2:Y:S02]  /*7ffa0*/  LDL.LU R24, [R1+0x1f8c] ;  /* 0x001f8c0001187983 */ /* 0x000ea40000300800 */
[----:B--2---:R-:W-:-:S02]  /*7ffb0*/  PRMT R24, R3, 0x7632, R24 ;  /* 0x0000763203187816 */ /* 0x004fc40000000018 */
[----:B------:R-:W2:Y:S04]  /*7ffc0*/  LDL.LU R3, [R1+0x1f88] ;  /* 0x001f880001037983 */ /* 0x000ea80000300800 */
[----:B--2---:R0:W-:Y:S04]  /*7ffd0*/  STG.E.U16 [R2.64], R0 ;  /* 0x0000000002007986 */ /* 0x0041e8000c101506 */
[----:B0-----:R-:W2:Y:S02]  /*7ffe0*/  LDL.LU.64 R2, [R1+0x1f80] ;  /* 0x001f800001027983 */ /* 0x001ea40000300a00 */
[----:B--2---:R-:W-:-:S02]  /*7fff0*/  PRMT R0, R3, 0x7632, R0 ;  /* 0x0000763203007816 */ /* 0x004fc40000000000 */
[----:B------:R-:W2:Y:S04]  /*80000*/  LDL.LU R3, [R1+0x1f78] ;  /* 0x001f780001037983 */ /* 0x000ea80000300800 */
        /* <DEDUP_REMOVED lines=15> */
[----:B-----5:R1:W-:Y:S04]  /*80100*/  STG.E.U16 [R6.64], R24 ;  /* 0x0000001806007986 */ /* 0x0203e8000c101506 */
[----:B0-----:R-:W3:Y:S01]  /*80110*/  LDL.LU.64 R2, [R1+0x1f40] ;  /* 0x001f400001027983 */ /* 0x001ee20000300a00 */
[----:B------:R-:W-:-:S03]  /*80120*/  PRMT R0, R19, 0x7632, R0 ;  /* 0x0000763213007816 */ /* 0x000fc60000000000 */
[----:B------:R-:W2:Y:S04]  /*80130*/  LDL.LU R19, [R1+0x1f38] ;  /* 0x001f380001137983 */ /* 0x000ea80000300800 */
[----:B-1----:R-:W5:Y:S04]  /*80140*/  LDL.LU.64 R6, [R1+0x1f30] ;  /* 0x001f300001067983 */ /* 0x002f680000300a00 */
[----:B------:R-:W2:Y:S04]  /*80150*/  LDL.LU R24, [R1+0x1f2c] ;  /* 0x001f2c0001187983 */ /* 0x000ea80000300800 */
[----:B------:R0:W-:Y:S01]  /*80160*/  STG.E.U16 [R4.64], R0 ;  /* 0x0000000004007986 */ /* 0x0001e2000c101506 */
[----:B-----5:R-:W-:-:S03]  /*80170*/  PRMT R6, R26, 0x7632, R6 ;  /* 0x000076321a067816 */ /* 0x020fc60000000006 */
[----:B------:R-:W5:Y:S04]  /*80180*/  LDL.LU R26, [R1+0x1f28] ;  /* 0x001f2800011a7983 */ /* 0x000f680000300800 */
[----:B0-----:R-:W2:Y:S01]  /*80190*/  LDL.LU.64 R4, [R1+0x1f20] ;  /* 0x001f200001047983 */ /* 0x001ea20000300a00 */
[----:B------:R-:W-:-:S03]  /*801a0*/  PRMT R0, R11, 0x7632, R0 ;  /* 0x000076320b007816 */ /* 0x000fc60000000000 */
[----:B------:R-:W-:Y:S04]  /*801b0*/  STG.E.U16 [R8.64], R6 ;  /* 0x0000000608007986 */ /* 0x000fe8000c101506 */
[----:B------:R0:W-:Y:S01]  /*801c0*/  STG.E.U16 [R22.64], R0 ;  /* 0x0000000016007986 */ /* 0x0001e2000c101506 */
[----:B---3--:R-:W-:Y:S02]  /*801d0*/  PRMT R3, R15, 0x7632, R3 ;  /* 0x000076320f037816 */ /* 0x008fe40000000003 */
[----:B0-----:R-:W-:Y:S01]  /*801e0*/  PRMT R0, R25, 0x7632, R0 ;  /* 0x0000763219007816 */ /* 0x001fe20000000000 */
[----:B------:R-:W3:Y:S04]  /*801f0*/  LDL.LU.64 R22, [R1+0x1c8] ;  /* 0x0001c80001167983 */ /* 0x000ee80000300a00 */
[----:B------:R-:W5:Y:S01]  /*80200*/  LDL.LU R25, [R1+0x2e8] ;  /* 0x0002e80001197983 */ /* 0x000f620000300800 */
[----:B--2---:R-:W-:-:S05]  /*80210*/  PRMT R4, R10, 0x7632, R4 ;  /* 0x000076320a047816 */ /* 0x004fca0000000004 */
[----:B------:R-:W-:Y:S04]  /*80220*/  STG.E.U16 [R12.64], R4 ;  /* 0x000000040c007986 */ /* 0x000fe8000c101506 */
[----:B------:R4:W-:Y:S04]  /*80230*/  STG.E.U16 [R28.64], R0 ;  /* 0x000000001c007986 */ /* 0x0009e8000c101506 */
[----:B------:R-:W-:Y:S01]  /*80240*/  STG.E.U16 [R16.64], R3 ;  /* 0x0000000310007986 */ /* 0x000fe2000c101506 */
[----:B----4-:R-:W-:-:S03]  /*80250*/  PRMT R0, R14, 0x7632, R0 ;  /* 0x000076320e007816 */ /* 0x010fc60000000000 */
[----:B------:R-:W2:Y:S04]  /*80260*/  LDL.LU.64 R28, [R1+0x1c0] ;  /* 0x0001c000011c7983 */ /* 0x000ea80000300a00 */
[----:B------:R0:W-:Y:S02]  /*80270*/  STG.E.U16 [R20.64], R0 ;  /* 0x0000000014007986 */ /* 0x0001e4000c101506 */
[----:B0-----:R-:W-:Y:S02]  /*80280*/  PRMT R0, R27, 0x7632, R0 ;  /* 0x000076321b007816 */ /* 0x001fe40000000000 */
[----:B------:R-:W4:Y:S04]  /*80290*/  LDL.LU R27, [R1+0x2d8] ;  /* 0x0002d800011b7983 */ /* 0x000f280000300800 */
[----:B------:R-:W2:Y:S04]  /*802a0*/  LDL.LU R17, [R1+0x2c8] ;  /* 0x0002c80001117983 */ /* 0x000ea80000300800 */
[----:B------:R-:W2:Y:S04]  /*802b0*/  LDL.LU R4, [R1+0x49c] ;  /* 0x00049c0001047983 */ /* 0x000ea80000300800 */
[----:B--2---:R0:W-:Y:S04]  /*802c0*/  STL.64 [R1+0x1ee0], R4 ;  /* 0x001ee00401007387 */ /* 0x0041e80000100a00 */
[----:B0-----:R-:W2:Y:S04]  /*802d0*/  LDL.LU.64 R4, [R1+0x198] ;  /* 0x0001980001047983 */ /* 0x001ea80000300a00 */
[----:B--2---:R0:W-:Y:S04]  /*802e0*/  STL.64 [R1+0x1ee8], R4 ;  /* 0x001ee80401007387 */ /* 0x0041e80000100a00 */
[----:B0-----:R-:W2:Y:S04]  /*802f0*/  LDL.LU.64 R4, [R1+0x1a0] ;  /* 0x0001a00001047983 */ /* 0x001ea80000300a00 */
[----:B--2---:R0:W-:Y:S04]  /*80300*/  STL.64 [R1+0x1ef8], R4 ;  /* 0x001ef80401007387 */ /* 0x0041e80000100a00 */
[----:B0-----:R-:W2:Y:S04]  /*80310*/  LDL.LU.64 R4, [R1+0x1a8] ;  /* 0x0001a80001047983 */ /* 0x001ea80000300a00 */
[----:B--2---:R0:W-:Y:S04]  /*80320*/  STL [R1+0x1f04], R4 ;  /* 0x001f040401007387 */ /* 0x0041e80000100800 */
[----:B0-----:R-:W2:Y:S04]  /*80330*/  LDL.LU R4, [R1+0x2b8] ;  /* 0x0002b80001047983 */ /* 0x001ea80000300800 */
[----:B------:R0:W-:Y:S04]  /*80340*/  STL [R1+0x1f00], R5 ;  /* 0x001f000501007387 */ /* 0x0001e80000100800 */
[----:B0-----:R-:W2:Y:S04]  /*80350*/  LDL.LU R5, [R1+0x2a8] ;  /* 0x0002a80001057983 */ /* 0x001ea80000300800 */
[----:B--2---:R0:W-:Y:S04]  /*80360*/  STL.64 [R1+0x1f08], R4 ;  /* 0x001f080401007387 */ /* 0x0041e80000100a00 */
[----:B0-----:R-:W2:Y:S01]  /*80370*/  LDL.LU.64 R4, [R1+0x1b0] ;  /* 0x0001b00001047983 */ /* 0x001ea20000300a00 */
[----:B------:R-:W-:-:S03]  /*80380*/  PRMT R2, R18, 0x7632, R2 ;  /* 0x0000763212027816 */ /* 0x000fc60000000002 */
[----:B--2---:R0:W-:Y:S04]  /*80390*/  STL.64 [R1+0x1f18], R4 ;  /* 0x001f180401007387 */ /* 0x0041e80000100a00 */
[----:B0-----:R-:W2:Y:S04]  /*803a0*/  LDL.LU.64 R4, [R1+0x1b8] ;  /* 0x0001b80001047983 */ /* 0x001ea80000300a00 */
[----:B------:R-:W2:Y:S04]  /*803b0*/  LDL.LU R18, [R1+0x48c] ;  /* 0x00048c0001127983 */ /* 0x000ea80000300800 */
[----:B--2---:R0:W-:Y:S04]  /*803c0*/  STL.64 [R1+0x1ed8], R18 ;  /* 0x001ed81201007387 */ /* 0x0041e80000100a00 */
[----:B0-----:R-:W2:Y:S04]  /*803d0*/  LDL.LU.64 R18, [R1+0x190] ;  /* 0x0001900001127983 */ /* 0x001ea80000300a00 */
[----:B------:R-:W2:Y:S04]  /*803e0*/  LDL.LU R6, [R1+0x47c] ;  /* 0x00047c0001067983 */ /* 0x000ea80000300800 */
[----:B---3--:R-:W-:Y:S01]  /*803f0*/  STG.E.U16 [R22.64], R2 ;  /* 0x0000000216007986 */ /* 0x008fe2000c101506 */
[----:B-----5:R-:W-:-:S03]  /*80400*/  PRMT R26, R25, 0x7632, R26 ;  /* 0x00007632191a7816 */ /* 0x020fc6000000001a */
[----:B------:R-:W-:Y:S04]  /*80410*/  STG.E.U16 [R28.64], R0 ;  /* 0x000000001c007986 */ /* 0x000fe8000c101506 */
[----:B------:R-:W-:Y:S04]  /*80420*/  STG.E.U16 [R4.64], R26 ;  /* 0x0000001a04007986 */ /* 0x000fe8000c101506 */
[----:B--2---:R0:W-:Y:S04]  /*80430*/  STL.64 [R1+0x1ed0], R6 ;  /* 0x001ed00601007387 */ /* 0x0041e80000100a00 */
[----:B0-----:R-:W2:Y:S04]  /*80440*/  LDL.LU.64 R6, [R1+0x188] ;  /* 0x0001880001067983 */ /* 0x001ea80000300a00 */
[----:B------:R-:W3:Y:S04]  /*80450*/  LDL.LU.64 R2, [R1+0x180] ;  /* 0x0001800001027983 */ /* 0x000ee80000300a00 */
[----:B------:R-:W5:Y:S04]  /*80460*/  LDL.LU.64 R8, [R1+0x178] ;  /* 0x0001780001087983 */ /* 0x000f680000300a00 */
[----:B------:R-:W5:Y:S04]  /*80470*/  LDL.LU R10, [R1+0x44c] ;  /* 0x00044c00010a7983 */ /* 0x000f680000300800 */
        /* <DEDUP_REMOVED lines=8> */
[----:B------:R-:W2:Y:S04]  /*80500*/  LDL.LU R28, [R1+0x41c] ;  /* 0x00041c00011c7983 */ /* 0x000ea80000300800 */
[----:B------:R-:W2:Y:S01]  /*80510*/  LDL.LU.64 R4, [R1+0x1f18] ;  /* 0x001f180001047983 */ /* 0x000ea20000300a00 */
[----:B----4-:R-:W-:-:S02]  /*80520*/  PRMT R0, R27, 0x7632, R0 ;  /* 0x000076321b007816 */ /* 0x010fc40000000000 */
[----:B------:R-:W-:Y:S01]  /*80530*/  PRMT R24, R17, 0x7632, R24 ;  /* 0x0000763211187816 */ /* 0x000fe20000000018 */
[----:B------:R-:W4:Y:S04]  /*80540*/  LDL.LU.64 R26, [R1+0x150] ;  /* 0x00015000011a7983 */ /* 0x000f280000300a00 */
[----:B------:R-:W3:Y:S04]  /*80550*/  LDL.LU R17, [R1+0x1f10] ;  /* 0x001f100001117983 */ /* 0x000ee80000300800 */
[----:B--2---:R0:W-:Y:S04]  /*80560*/  STG.E.U16 [R4.64], R0 ;  /* 0x0000000004007986 */ /* 0x0041e8000c101506 */
[----:B0-----:R-:W3:Y:S02]  /*80570*/  LDL.LU.64 R4, [R1+0x1f08] ;  /* 0x001f080001047983 */ /* 0x001ee40000300a00 */
[----:B---3--:R-:W-:-:S02]  /*80580*/  PRMT R17, R4, 0x7632, R17 ;  /* 0x0000763204117816 */ /* 0x008fc40000000011 */
[----:B------:R-:W2:Y:S01]  /*80590*/  LDL.LU R4, [R1+0x1f04] ;  /* 0x001f040001047983 */ /* 0x000ea20000300800 */
[----:B------:R-:W-:-:S03]  /*805a0*/  PRMT R0, R5, 0x7632, R0 ;  /* 0x0000763205007816 */ /* 0x000fc60000000000 */
[----:B------:R-:W2:Y:S04]  /*805b0*/  LDL.LU R5, [R1+0x1f00] ;  /* 0x001f000001057983 */ /* 0x000ea80000300800 */
[----:B--2---:R0:W-:Y:S04]  /*805c0*/  STG.E.U16 [R4.64], R24 ;  /* 0x0000001804007986 */ /* 0x0041e8000c101506 */
[----:B0-----:R-:W2:Y:S04]  /*805d0*/  LDL.LU.64 R4, [R1+0x1ef8] ;  /* 0x001ef80001047983 */ /* 0x001ea80000300a00 */
[----:B------:R-:W3:Y:S04]  /*805e0*/  LDL.LU R24, [R1+0x1ef0] ;  /* 0x001ef00001187983 */ /* 0x000ee80000300800 */
[----:B--2---:R0:W-:Y:S04]  /*805f0*/  STG.E.U16 [R4.64], R17 ;  /* 0x0000001104007986 */ /* 0x0041e8000c101506 */
[----:B0-----:R-:W2:Y:S04]  /*80600*/  LDL.LU.64 R4, [R1+0x1ee8] ;  /* 0x001ee80001047983 */ /* 0x001ea80000300a00 */
[----:B--2---:R0:W-:Y:S04]  /*80610*/  STG.E.U16 [R4.64], R0 ;  /* 0x0000000004007986 */ /* 0x0041e8000c101506 */
[----:B0-----:R-:W2:Y:S04]  /*80620*/  LDL.LU.64 R4, [R1+0x1ee0] ;  /* 0x001ee00001047983 */ /* 0x001ea80000300a00 */
[----:B------:R-:W-:Y:S04]  /*80630*/  STL [R1+0x1de0], R0 ;  /* 0x001de00001007387 */ /* 0x000fe80000100800 */
[----:B------:R-:W3:Y:S01]  /*80640*/  LDL.LU R17, [R1+0x40c] ;  /* 0x00040c0001117983 */ /* 0x000ee20000300800 */
[----:B--2---:R-:W-:-:S03]  /*80650*/  PRMT R5, R4, 0x7632, R5 ;  /* 0x0000763204057816 */ /* 0x004fc60000000005 */
[----:B------:R0:W-:Y:S04]  /*80660*/  STG.E.U16 [R18.64], R4 ;  /* 0x0000000412007986 */ /* 0x0001e8000c101506 */
[----:B------:R1:W-:Y:S04]  /*80670*/  STL.S16 [R1+0x198], R5 ;  /* 0x0001980501007387 */ /* 0x0003e80000100600 */
[----:B0-----:R-:W3:Y:S04]  /*80680*/  LDL.LU.64 R18, [R1+0x1ed8] ;  /* 0x001ed80001127983 */ /* 0x001ee80000300a00 */
[----:B-1----:R-:W2:Y:S01]  /*80690*/  LDL.LU.64 R4, [R1+0x148] ;  /* 0x0001480001047983 */ /* 0x002ea20000300a00 */
[----:B---3--:R-:W-:-:S03]  /*806a0*/  PRMT R24, R18, 0x7632, R24 ;  /* 0x0000763212187816 */ /* 0x008fc60000000018 */
[----:B------:R-:W-:Y:S04]  /*806b0*/  STG.E.U16 [R6.64], R18 ;  /* 0x0000001206007986 */ /* 0x000fe8000c101506 */
[----:B------:R0:W-:Y:S04]  /*806c0*/  STL.S16 [R1+0x190], R24 ;  /* 0x0001901801007387 */ /* 0x0001e80000100600 */
[----:B0-----:R-:W3:Y:S04]  /*806d0*/  LDL.LU R24, [R1+0x3fc] ;  /* 0x0003fc0001187983 */ /* 0x001ee80000300800 */
[----:B------:R-:W2:Y:S02]  /*806e0*/  LDL.LU.64 R6, [R1+0x1ed0] ;  /* 0x001ed00001067983 */ /* 0x000ea40000300a00 */
[----:B--2---:R-:W-:-:S02]  /*806f0*/  PRMT R19, R6, 0x7632, R19 ;  /* 0x0000763206137816 */ /* 0x004fc40000000013 */
[----:B------:R-:W-:Y:S04]  /*80700*/  STG.E.U16 [R2.64], R6 ;  /* 0x0000000602007986 */ /* 0x000fe8000c101506 */
[----:B------:R0:W-:Y:S04]  /*80710*/  STL.S16 [R1+0x188], R19 ;  /* 0x0001881301007387 */ /* 0x0001e80000100600 */
[----:B0-----:R-:W2:Y:S04]  /*80720*/  LDL.LU.64 R18, [R1+0x140] ;  /* 0x0001400001127983 */ /* 0x001ea80000300a00 */
[----:B------:R-:W2:Y:S04]  /*80730*/  LDL.LU.64 R2, [R1+0x1ec8] ;  /* 0x001ec80001027983 */ /* 0x000ea80000300a00 */
[----:B------:R-:W2:Y:S04]  /*80740*/  LDL.LU R6, [R1+0x1ec4] ;  /* 0x001ec40001067983 */ /* 0x000ea80000300800 */
[----:B-----5:R-:W-:Y:S01]  /*80750*/  STG.E.U16 [R8.64], R10 ;  /* 0x0000000a08007986 */ /* 0x020fe2000c101506 */
[----:B--2---:R-:W-:-:S05]  /*80760*/  PRMT R6, R10, 0x7632, R6 ;  /* 0x000076320a067816 */ /* 0x004fca0000000006 */
[----:B------:R0:W-:Y:S04]  /*80770*/  STL.S16 [R1+0x180], R6 ;  /* 0x0001800601007387 */ /* 0x0001e80000100600 */
[----:B0-----:R-:W2:Y:S04]  /*80780*/  LDL.LU R6, [R1+0x1ec0] ;  /* 0x001ec00001067983 */ /* 0x001ea80000300800 */
[----:B------:R-:W5:Y:S01]  /*80790*/  LDL.LU.64 R8, [R1+0x1eb8] ;  /* 0x001eb80001087983 */ /* 0x000f620000300a00 */
[----:B------:R-:W-:Y:S02]  /*807a0*/  PRMT R7, R16, 0x7632, R7 ;  /* 0x0000763210077816 */ /* 0x000fe40000000007 */
[----:B------:R-:W-:Y:S01]  /*807b0*/  PRMT R3, R25, 0x7632, R3 ;  /* 0x0000763219037816 */ /* 0x000fe20000000003 */
[----:B------:R-:W2:Y:S01]  /*807c0*/  LDL.LU R10, [R1+0x1eb0] ;  /* 0x001eb000010a7983 */ /* 0x000ea20000300800 */
[----:B------:R-:W-:-:S03]  /*807d0*/  PRMT R2, R29, 0x7632, R2 ;  /* 0x000076321d027816 */ /* 0x000fc60000000002 */
[----:B------:R0:W-:Y:S01]  /*807e0*/  STG.E.U16 [R12.64], R11 ;  /* 0x0000000b0c007986 */ /* 0x0001e2000c101506 */
[----:B------:R-:W-:-:S03]  /*807f0*/  PRMT R0, R28, 0x7632, R0 ;  /* 0x000076321c007816 */ /* 0x000fc60000000000 */
[----:B------:R1:W-:Y:S04]  /*80800*/  STG.E.U16 [R14.64], R16 ;  /* 0x000000100e007986 */ /* 0x0003e8000c101506 */
[----:B0-----:R-:W2:Y:S04]  /*80810*/  LDL.LU.64 R12, [R1+0x1ea8] ;  /* 0x001ea800010c7983 */ /* 0x001ea80000300a00 */
[----:B------:R0:W-:Y:S04]  /*80820*/  STG.E.U16 [R20.64], R25 ;  /* 0x0000001914007986 */ /* 0x0001e8000c101506 */
[----:B------:R0:W-:Y:S01]  /*80830*/  STG.E.U16 [R22.64], R29 ;  /* 0x0000001d16007986 */ /* 0x0001e2000c101506 */
[----:B-----5:R-:W-:-:S05]  /*80840*/  PRMT R9, R11, 0x7632, R9 ;  /* 0x000076320b097816 */ /* 0x020fca0000000009 */
[----:B------:R-:W-:Y:S04]  /*80850*/  STL.S16 [R1+0x178], R9 ;  /* 0x0001780901007387 */ /* 0x000fe80000100600 */
[----:B-1----:R-:W5:Y:S04]  /*80860*/  LDL.LU R15, [R1+0x1ea0] ;  /* 0x001ea000010f7983 */ /* 0x002f680000300800 */
[----:B------:R-:W-:Y:S04]  /*80870*/  STL.S16 [R1+0x170], R7 ;  /* 0x0001700701007387 */ /* 0x000fe80000100600 */
[----:B------:R-:W-:Y:S04]  /*80880*/  STL.S16 [R1+0x168], R3 ;  /* 0x0001680301007387 */ /* 0x000fe80000100600 */
[----:B------:R-:W-:Y:S04]  /*80890*/  STL.S16 [R1+0x160], R2 ;  /* 0x0001600201007387 */ /* 0x000fe80000100600 */
[----:B0-----:R-:W2:Y:S04]  /*808a0*/  LDL.LU R25, [R1+0x3ec] ;  /* 0x0003ec0001197983 */ /* 0x001ea80000300800 */
[----:B------:R-:W-:Y:S04]  /*808b0*/  STL.S16 [R1+0x158], R0 ;  /* 0x0001580001007387 */ /* 0x000fe80000100600 */
[----:B------:R-:W2:Y:S04]  /*808c0*/  LDL.LU.64 R22, [R1+0x138] ;  /* 0x0001380001167983 */ /* 0x000ea80000300a00 */
[----:B------:R-:W2:Y:S04]  /*808d0*/  LDL.LU R14, [R1+0x3dc] ;  /* 0x0003dc00010e7983 */ /* 0x000ea80000300800 */
[----:B------:R-:W2:Y:S04]  /*808e0*/  LDL.LU.64 R20, [R1+0x128] ;  /* 0x0001280001147983 */ /* 0x000ea80000300a00 */
[----:B----4-:R-:W-:Y:S04]  /*808f0*/  STG.E.U16 [R26.64], R28 ;  /* 0x0000001c1a007986 */ /* 0x010fe8000c101506 */
[----:B--2---:R0:W-:Y:S04]  /*80900*/  STL.64 [R1+0x1e98], R20 ;  /* 0x001e981401007387 */ /* 0x0041e80000100a00 */
[----:B0-----:R-:W2:Y:S04]  /*80910*/  LDL.LU.64 R20, [R1+0x130] ;  /* 0x0001300001147983 */ /* 0x001ea80000300a00 */
[----:B------:R-:W4:Y:S04]  /*80920*/  LDL.LU R27, [R1+0x3cc] ;  /* 0x0003cc00011b7983 */ /* 0x000f280000300800 */
[----:B------:R-:W2:Y:S04]  /*80930*/  LDL.LU R26, [R1+0x39c] ;  /* 0x00039c00011a7983 */ /* 0x000ea80000300800 */
[----:B------:R-:W2:Y:S04]  /*80940*/  LDL.LU R28, [R1+0x38c] ;  /* 0x00038c00011c7983 */ /* 0x000ea80000300800 */
[----:B------:R-:W2:Y:S01]  /*80950*/  LDL.LU R29, [R1+0x3bc] ;  /* 0x0003bc00011d7983 */ /* 0x000ea20000300800 */
[----:B------:R-:W-:-:S02]  /*80960*/  PRMT R6, R17, 0x7632, R6 ;  /* 0x0000763211067816 */ /* 0x000fc40000000006 */
[----:B---3--:R-:W-:Y:S01]  /*80970*/  PRMT R8, R24, 0x7632, R8 ;  /* 0x0000763218087816 */ /* 0x008fe20000000008 */
[----:B------:R-:W-:Y:S04]  /*80980*/  STG.E.U16 [R4.64], R17 ;  /* 0x0000001104007986 */ /* 0x000fe8000c101506 */
[----:B--2---:R0:W-:Y:S04]  /*80990*/  STL.64 [R1+0x1e78], R28 ;  /* 0x001e781c01007387 */ /* 0x0041e80000100a00 */
[----:B------:R-:W-:Y:S04]  /*809a0*/  STL [R1+0x1d40], R6 ;  /* 0x001d400601007387 */ /* 0x000fe80000100800 */
[----:B0-----:R-:W2:Y:S04]  /*809b0*/  LDL.LU.64 R28, [R1+0x120] ;  /* 0x00012000011c7983 */ /* 0x001ea80000300a00 */
[----:B------:R-:W-:Y:S04]  /*809c0*/  STL [R1+0x1d50], R8 ;  /* 0x001d500801007387 */ /* 0x000fe80000100800 */
[----:B------:R-:W3:Y:S04]  /*809d0*/  LDL.LU.64 R16, [R1+0x108] ;  /* 0x0001080001107983 */ /* 0x000ee80000300a00 */
[----:B---3--:R0:W-:Y:S04]  /*809e0*/  STL.64 [R1+0x1e58], R16 ;  /* 0x001e581001007387 */ /* 0x0081e80000100a00 */
[----:B0-----:R-:W3:Y:S04]  /*809f0*/  LDL.LU.64 R16, [R1+0x110] ;  /* 0x0001100001107983 */ /* 0x001ee80000300a00 */
[----:B------:R-:W-:Y:S01]  /*80a00*/  STG.E.U16 [R18.64], R24 ;  /* 0x0000001812007986 */ /* 0x000fe2000c101506 */
[----:B------:R-:W-:-:S02]  /*80a10*/  PRMT R10, R25, 0x7632, R10 ;  /* 0x00007632190a7816 */ /* 0x000fc4000000000a */
[----:B------:R-:W-:Y:S01]  /*80a20*/  PRMT R12, R14, 0x7632, R12 ;  /* 0x000076320e0c7816 */ /* 0x000fe2000000000c */
[----:B------:R-:W-:Y:S04]  /*80a30*/  STG.E.U16 [R22.64], R25 ;  /* 0x0000001916007986 */ /* 0x000fe8000c101506 */
[----:B------:R-:W-:Y:S04]  /*80a40*/  STG.E.U16 [R20.64], R14 ;  /* 0x0000000e14007986 */ /* 0x000fe8000c101506 */
[----:B---3--:R0:W-:Y:S04]  /*80a50*/  STL.64 [R1+0x1e68], R16 ;  /* 0x001e681001007387 */ /* 0x0081e80000100a00 */
[----:B0-----:R-:W3:Y:S04]  /*80a60*/  LDL.LU.64 R16, [R1+0x118] ;  /* 0x0001180001107983 */ /* 0x001ee80000300a00 */
[----:B------:R-:W2:Y:S04]  /*80a70*/  LDL.LU.64 R18, [R1+0x100] ;  /* 0x0001000001127983 */ /* 0x000ea80000300a00 */
[----:B------:R-:W2:Y:S04]  /*80a80*/  LDL.LU R8, [R1+0x34c] ;  /* 0x00034c0001087983 */ /* 0x000ea80000300800 */
[----:B------:R-:W2:Y:S04]  /*80a90*/  LDL.LU R0, [R1+0x37c] ;  /* 0x00037c0001007983 */ /* 0x000ea80000300800 */
[----:B------:R-:W2:Y:S04]  /*80aa0*/  LDL.LU.64 R6, [R1+0xe8] ;  /* 0x0000e80001067983 */ /* 0x000ea80000300a00 */
[----:B------:R-:W2:Y:S04]  /*80ab0*/  LDL.LU R9, [R1+0x35c] ;  /* 0x00035c0001097983 */ /* 0x000ea80000300800 */
[----:B------:R-:W2:Y:S04]  /*80ac0*/  LDL.LU.64 R2, [R1+0xe0] ;  /* 0x0000e00001027983 */ /* 0x000ea80000300a00 */
[----:B------:R-:W2:Y:S04]  /*80ad0*/  LDL.LU R11, [R1+0x32c] ;  /* 0x00032c00010b7983 */ /* 0x000ea80000300800 */
[----:B------:R-:W2:Y:S04]  /*80ae0*/  LDL.LU R24, [R1+0x30c] ;  /* 0x00030c0001187983 */ /* 0x000ea80000300800 */
[----:B------:R0:W-:Y:S04]  /*80af0*/  STL [R1+0x1d60], R10 ;  /* 0x001d600a01007387 */ /* 0x0001e80000100800 */
[----:B0-----:R-:W2:Y:S04]  /*80b00*/  LDL.LU R10, [R1+0x36c] ;  /* 0x00036c00010a7983 */ /* 0x001ea80000300800 */
[----:B------:R-:W2:Y:S04]  /*80b10*/  LDL.LU.64 R4, [R1+0xd8] ;  /* 0x0000d80001047983 */ /* 0x000ea80000300a00 */
[----:B------:R-:W2:Y:S04]  /*80b20*/  LDL.LU.64 R22, [R1+0xd0] ;  /* 0x0000d00001167983 */ /* 0x000ea80000300a00 */
[----:B------:R-:W5:Y:S04]  /*80b30*/  LDL.LU R25, [R1+0x33c] ;  /* 0x00033c0001197983 */ /* 0x000f680000300800 */
[----:B------:R0:W-:Y:S04]  /*80b40*/  STL [R1+0x1d70], R12 ;  /* 0x001d700c01007387 */ /* 0x0001e80000100800 */
[----:B0-----:R-:W2:Y:S04]  /*80b50*/  LDL.LU R12, [R1+0x3ac] ;  /* 0x0003ac00010c7983 */ /* 0x001ea80000300800 */
[----:B------:R-:W4:Y:S04]  /*80b60*/  LDL.LU.64 R20, [R1+0x1e98] ;  /* 0x001e980001147983 */ /* 0x000f280000300a00 */
[----:B------:R-:W2:Y:S04]  /*80b70*/  LDL.LU R14, [R1+0x1e90] ;  /* 0x001e9000010e7983 */ /* 0x000ea80000300800 */
[----:B----4-:R0:W-:Y:S04]  /*80b80*/  STG.E.U16 [R20.64], R27 ;  /* 0x0000001b14007986 */ /* 0x0101e8000c101506 */
[----:B0-----:R-:W4:Y:S01]  /*80b90*/  LDL.LU.64 R20, [R1+0x1e88] ;  /* 0x001e880001147983 */ /* 0x001f220000300a00 */
[----:B--2---:R-:W-:-:S03]  /*80ba0*/  PRMT R14, R27, 0x7632, R14 ;  /* 0x000076321b0e7816 */ /* 0x004fc6000000000e */
[----:B------:R-:W2:Y:S04]  /*80bb0*/  LDL.LU R27, [R1+0x1e80] ;  /* 0x001e8000011b7983 */ /* 0x000ea80000300800 */
[----:B------:R0:W-:Y:S04]  /*80bc0*/  STG.E.U16 [R28.64], R26 ;  /* 0x0000001a1c007986 */ /* 0x0001e8000c101506 */
[----:B0-----:R-:W3:Y:S01]  /*80bd0*/  LDL.LU.64 R28, [R1+0x1e78] ;  /* 0x001e7800011c7983 */ /* 0x001ee20000300a00 */
[----:B----4-:R-:W-:-:S03]  /*80be0*/  PRMT R20, R26, 0x7632, R20 ;  /* 0x000076321a147816 */ /* 0x010fc60000000014 */
[----:B------:R-:W4:Y:S04]  /*80bf0*/  LDL.LU R26, [R1+0x1e70] ;  /* 0x001e7000011a7983 */ /* 0x000f280000300800 */
[----:B---3--:R0:W-:Y:S04]  /*80c00*/  STG.E.U16 [R16.64], R28 ;  /* 0x0000001c10007986 */ /* 0x0081e8000c101506 */
[----:B0-----:R-:W3:Y:S01]  /*80c10*/  LDL.LU.64 R16, [R1+0x1e68] ;  /* 0x001e680001107983 */ /* 0x001ee20000300a00 */
[----:B----4-:R-:W-:-:S03]  /*80c20*/  PRMT R26, R28, 0x7632, R26 ;  /* 0x000076321c1a7816 */ /* 0x010fc6000000001a */
[----:B------:R-:W4:Y:S04]  /*80c30*/  LDL.LU R28, [R1+0x1e60] ;  /* 0x001e6000011c7983 */ /* 0x000f280000300800 */
[----:B---3--:R0:W-:Y:S04]  /*80c40*/  STG.E.U16 [R16.64], R29 ;  /* 0x0000001d10007986 */ /* 0x0081e8000c101506 */
[----:B0-----:R-:W3:Y:S01]  /*80c50*/  LDL.LU.64 R16, [R1+0x1e58] ;  /* 0x001e580001107983 */ /* 0x001ee20000300a00 */
[----:B----4-:R-:W-:-:S03]  /*80c60*/  PRMT R28, R29, 0x7632, R28 ;  /* 0x000076321d1c7816 */ /* 0x010fc6000000001c */
[----:B------:R-:W4:Y:S01]  /*80c70*/  LDL.LU R29, [R1+0x1e50] ;  /* 0x001e5000011d7983 */ /* 0x000f220000300800 */
[----:B--2---:R-:W-:-:S03]  /*80c80*/  PRMT R27, R10, 0x7632, R27 ;  /* 0x000076320a1b7816 */ /* 0x004fc6000000001b */
[----:B---3--:R-:W-:Y:S04]  /*80c90*/  STG.E.U16 [R16.64], R12 ;  /* 0x0000000c10007986 */ /* 0x008fe8000c101506 */
[----:B------:R-:W-:Y:S01]  /*80ca0*/  STG.E.U16 [R18.64], R10 ;  /* 0x0000000a12007986 */ /* 0x000fe2000c101506 */
[----:B----4-:R-:W-:-:S05]  /*80cb0*/  PRMT R29, R12, 0x7632, R29 ;  /* 0x000076320c1d7816 */ /* 0x010fca000000001d */
[----:B------:R0:W-:Y:S04]  /*80cc0*/  STL.64 [R1+0x1ce8], R28 ;  /* 0x001ce81c01007387 */ /* 0x0001e80000100a00 */
[----:B0-----:R-:W2:Y:S04]  /*80cd0*/  LDL.LU.64 R28, [R1+0xf0] ;  /* 0x0000f000011c7983 */ /* 0x001ea80000300a00 */
[----:B------:R-:W3:Y:S04]  /*80ce0*/  LDL.LU.64 R16, [R1+0x1e48] ;  /* 0x001e480001107983 */ /* 0x000ee80000300a00 */
[----:B------:R0:W-:Y:S04]  /*80cf0*/  STL.64 [R1+0x1cf8], R26 ;  /* 0x001cf81a01007387 */ /* 0x0001e80000100a00 */
[----:B0-----:R-:W4:Y:S04]  /*80d00*/  LDL.LU.64 R26, [R1+0xf8] ;  /* 0x0000f800011a7983 */ /* 0x001f280000300a00 */
[----:B------:R-:W2:Y:S01]  /*80d10*/  LDL.LU.64 R18, [R1+0x1e40] ;  /* 0x001e400001127983 */ /* 0x000ea20000300a00 */
[----:B------:R-:W-:-:S02]  /*80d20*/  PRMT R21, R8, 0x7632, R21 ;  /* 0x0000763208157816 */ /* 0x000fc40000000015 */
[----:B-----5:R-:W-:-:S03]  /*80d30*/  PRMT R15, R25, 0x7632, R15 ;  /* 0x00007632190f7816 */ /* 0x020fc6000000000f */
[----:B------:R-:W-:Y:S01]  /*80d40*/  STL.64 [R1+0x1d08], R20 ;  /* 0x001d081401007387 */ /* 0x000fe20000100a00 */
[----:B---3--:R-:W-:Y:S02]  /*80d50*/  PRMT R16, R0, 0x7632, R16 ;  /* 0x0000763200107816 */ /* 0x008fe40000000010 */
[----:B------:R-:W-:Y:S01]  /*80d60*/  PRMT R17, R24, 0x7632, R17 ;  /* 0x0000763218117816 */ /* 0x000fe20000000011 */
[----:B----4-:R-:W-:Y:S01]  /*80d70*/  STG.E.U16 [R26.64], R8 ;  /* 0x000000081a007986 */ /* 0x010fe2000c101506 */
[----:B--2---:R-:W-:Y:S02]  /*80d80*/  PRMT R18, R9, 0x7632, R18 ;  /* 0x0000763209127816 */ /* 0x004fe40000000012 */
[----:B------:R-:W-:Y:S01]  /*80d90*/  PRMT R19, R11, 0x7632, R19 ;  /* 0x000076320b137816 */ /* 0x000fe20000000013 */
[----:B------:R-:W-:Y:S04]  /*80da0*/  STG.E.U16 [R28.64], R0 ;  /* 0x000000001c007986 */ /* 0x000fe8000c101506 */
[----:B------:R-:W-:Y:S04]  /*80db0*/  STL.64 [R1+0x1d18], R18 ;  /* 0x001d181201007387 */ /* 0x000fe80000100a00 */
[----:B------:R-:W-:Y:S04]  /*80dc0*/  STG.E.U16 [R6.64], R9 ;  /* 0x0000000906007986 */ /* 0x000fe8000c101506 */
[----:B------:R-:W-:Y:S04]  /*80dd0*/  STL.64 [R1+0x1d28], R16 ;  /* 0x001d281001007387 */ /* 0x000fe80000100a00 */
[----:B------:R0:W-:Y:S04]  /*80de0*/  STG.E.U16 [R2.64], R11 ;  /* 0x0000000b02007986 */ /* 0x0001e8000c101506 */
[----:B------:R-:W-:Y:S04]  /*80df0*/  STL.64 [R1+0x1d38], R14 ;  /* 0x001d380e01007387 */ /* 0x000fe80000100a00 */
[----:B------:R1:W-:Y:S04]  /*80e00*/  STG.E.U16 [R4.64], R24 ;  /* 0x0000001804007986 */ /* 0x0003e8000c101506 */
[----:B0-----:R-:W2:Y:S04]  /*80e10*/  LDL.LU R11, [R1+0x31c] ;  /* 0x00031c00010b7983 */ /* 0x001ea80000300800 */
[----:B------:R-:W3:Y:S04]  /*80e20*/  LDL.LU R9, [R1+0x2fc] ;  /* 0x0002fc0001097983 */ /* 0x000ee80000300800 */
[----:B------:R-:W4:Y:S04]  /*80e30*/  LDL.LU R7, [R1+0x2ec] ;  /* 0x0002ec0001077983 */ /* 0x000f280000300800 */
[----:B-1----:R-:W5:Y:S04]  /*80e40*/  LDL.LU R4, [R1+0x2dc] ;  /* 0x0002dc0001047983 */ /* 0x002f680000300800 */
[----:B------:R-:W5:Y:S04]  /*80e50*/  LDL.LU R5, [R1+0x2cc] ;  /* 0x0002cc0001057983 */ /* 0x000f680000300800 */
[----:B-----5:R0:W-:Y:S04]  /*80e60*/  STL.64 [R1+0x1e18], R4 ;  /* 0x001e180401007387 */ /* 0x0201e80000100a00 */
[----:B0-----:R-:W5:Y:S04]  /*80e70*/  LDL.LU.64 R4, [R1+0xb8] ;  /* 0x0000b80001047983 */ /* 0x001f680000300a00 */
[----:B-----5:R0:W-:Y:S04]  /*80e80*/  STL.64 [R1+0x1e28], R4 ;  /* 0x001e280401007387 */ /* 0x0201e80000100a00 */
[----:B0-----:R-:W5:Y:S04]  /*80e90*/  LDL.LU.64 R4, [R1+0xc0] ;  /* 0x0000c00001047983 */ /* 0x001f680000300a00 */
[----:B-----5:R0:W-:Y:S04]  /*80ea0*/  STL.64 [R1+0x1e38], R4 ;  /* 0x001e380401007387 */ /* 0x0201e80000100a00 */
[----:B0-----:R-:W5:Y:S04]  /*80eb0*/  LDL.LU.64 R4, [R1+0xc8] ;  /* 0x0000c80001047983 */ /* 0x001f680000300a00 */
[----:B------:R-:W2:Y:S04]  /*80ec0*/  LDL.LU R0, [R1+0x2bc] ;  /* 0x0002bc0001007983 */ /* 0x000ea80000300800 */
[----:B------:R-:W2:Y:S04]  /*80ed0*/  LDL.LU.S16 R12, [R1+0x170] ;  /* 0x00017000010c7983 */ /* 0x000ea80000300600 */
[----:B--2---:R0:W-:Y:S04]  /*80ee0*/  STL [R1+0x1d80], R12 ;  /* 0x001d800c01007387 */ /* 0x0041e80000100800 */
[----:B0-----:R-:W2:Y:S04]  /*80ef0*/  LDL.LU.S16 R12, [R1+0x178] ;  /* 0x00017800010c7983 */ /* 0x001ea80000300600 */
        /* <DEDUP_REMOVED lines=9> */
[----:B0-----:R-:W2:Y:S04]  /*80f90*/  LDL.LU R12, [R1+0x2ac] ;  /* 0x0002ac00010c7983 */ /* 0x001ea80000300800 */
[----:B------:R-:W2:Y:S04]  /*80fa0*/  LDL.LU.S16 R10, [R1+0x168] ;  /* 0x00016800010a7983 */ /* 0x000ea80000300600 */
[----:B------:R-:W2:Y:S04]  /*80fb0*/  LDL.LU.S16 R8, [R1+0x160] ;  /* 0x0001600001087983 */ /* 0x000ea80000300600 */
[----:B------:R-:W2:Y:S04]  /*80fc0*/  LDL.LU.S16 R6, [R1+0x158] ;  /* 0x0001580001067983 */ /* 0x000ea80000300600 */
        /* <DEDUP_REMOVED lines=24> */
[----:B0-----:R-:W2:Y:S01]  /*81150*/  LDL.LU.64 R14, [R1+0xa8] ;  /* 0x0000a800010e7983 */ /* 0x001ea20000300a00 */
[----:B------:R-:W-:-:S03]  /*81160*/  PRMT R13, R11, 0x7632, R13 ;  /* 0x000076320b0d7816 */ /* 0x000fc6000000000d */
[----:B------:R-:W-:Y:S04]  /*81170*/  STG.E.U16 [R22.64], R25 ;  /* 0x0000001916007986 */ /* 0x000fe8000c101506 */
[----:B-----5:R-:W-:Y:S04]  /*81180*/  STG.E.U16 [R4.64], R11 ;  /* 0x0000000b04007986 */ /* 0x020fe8000c101506 */
[----:B--2---:R0:W-:Y:S04]  /*81190*/  STL.64 [R1+0x1e08], R14 ;  /* 0x001e080e01007387 */ /* 0x0041e80000100a00 */
[----:B0-----:R-:W2:Y:S04]  /*811a0*/  LDL.LU.64 R14, [R1+0xb0] ;  /* 0x0000b000010e7983 */ /* 0x001ea80000300a00 */
[----:B------:R-:W5:Y:S04]  /*811b0*/  LDL.LU.64 R16, [R1+0x38] ;  /* 0x0000380001107983 */ /* 0x000f680000300a00 */
[----:B------:R-:W2:Y:S04]  /*811c0*/  LDL.LU.64 R18, [R1+0x30] ;  /* 0x0000300001127983 */ /* 0x000ea80000300a00 */
[----:B------:R-:W2:Y:S04]  /*811d0*/  LDL.LU.64 R20, [R1+0x28] ;  /* 0x0000280001147983 */ /* 0x000ea80000300a00 */
[----:B------:R-:W2:Y:S04]  /*811e0*/  LDL.LU.64 R26, [R1+0x20] ;  /* 0x00002000011a7983 */ /* 0x000ea80000300a00 */
[----:B------:R-:W2:Y:S04]  /*811f0*/  LDL.LU.64 R28, [R1+0x18] ;  /* 0x00001800011c7983 */ /* 0x000ea80000300a00 */
[----:B------:R-:W2:Y:S04]  /*81200*/  LDL.LU.64 R2, [R1+0x10] ;  /* 0x0000100001027983 */ /* 0x000ea80000300a00 */
[----:B------:R-:W2:Y:S04]  /*81210*/  LDL.LU.64 R22, [R1+0x8] ;  /* 0x0000080001167983 */ /* 0x000ea80000300a00 */
[----:B------:R-:W2:Y:S04]  /*81220*/  LDL.LU.64 R24, [R1] ;  /* 0x0000000001187983 */ /* 0x000ea80000300a00 */
[----:B------:R-:W3:Y:S04]  /*81230*/  LDL.LU.64 R4, [R1+0x1e38] ;  /* 0x001e380001047983 */ /* 0x000ee80000300a00 */
[----:B------:R-:W2:Y:S04]  /*81240*/  LDL.LU R11, [R1+0x1e30] ;  /* 0x001e3000010b7983 */ /* 0x000ea80000300800 */
[----:B---3--:R0:W-:Y:S01]  /*81250*/  STG.E.U16 [R4.64], R9 ;  /* 0x0000000904007986 */ /* 0x0081e2000c101506 */
[----:B--2---:R-:W-:-:S03]  /*81260*/  PRMT R11, R9, 0x7632, R11 ;  /* 0x00007632090b7816 */ /* 0x004fc6000000000b */
[----:B0-----:R-:W4:Y:S04]  /*81270*/  LDL.LU.64 R4, [R1+0x1e28] ;  /* 0x001e280001047983 */ /* 0x001f280000300a00 */
[----:B------:R-:W2:Y:S04]  /*81280*/  LDL.LU R9, [R1+0x1e20] ;  /* 0x001e200001097983 */ /* 0x000ea80000300800 */
[----:B----4-:R0:W-:Y:S01]  /*81290*/  STG.E.U16 [R4.64], R7 ;  /* 0x0000000704007986 */ /* 0x0101e2000c101506 */
[----:B--2---:R-:W-:-:S03]  /*812a0*/  PRMT R9, R7, 0x7632, R9 ;  /* 0x0000763207097816 */ /* 0x004fc60000000009 */
[----:B0-----:R-:W2:Y:S04]  /*812b0*/  LDL.LU.64 R4, [R1+0x1e18] ;  /* 0x001e180001047983 */ /* 0x001ea80000300a00 */
[----:B------:R-:W3:Y:S04]  /*812c0*/  LDL.LU R7, [R1+0x1e10] ;  /* 0x001e100001077983 */ /* 0x000ee80000300800 */
[----:B--2---:R0:W-:Y:S01]  /*812d0*/  STG.E.U16 [R14.64], R4 ;  /* 0x000000040e007986 */ /* 0x0041e2000c101506 */
[----:B---3--:R-:W-:-:S03]  /*812e0*/  PRMT R7, R4, 0x7632, R7 ;  /* 0x0000763204077816 */ /* 0x008fc60000000007 */
        /* <DEDUP_REMOVED lines=13> */
[----:B------:R-:W2:Y:S04]  /*813c0*/  LDL.LU R12, [R1+0x1dd0] ;  /* 0x001dd000010c7983 */ /* 0x000ea80000300800 */
[----:B--2---:R0:W-:Y:S04]  /*813d0*/  STG.E.U16 [R14.64], R12 ;  /* 0x0000000c0e007986 */ /* 0x0041e8000c101506 */
        /* <DEDUP_REMOVED lines=16> */
[----:B------:R-:W3:Y:S04]  /*814e0*/  LDL.LU R12, [R1+0x1d70] ;  /* 0x001d7000010c7983 */ /* 0x000ee80000300800 */
[----:B--2---:R0:W-:Y:S04]  /*814f0*/  STG.E.U16 [R14.64], R10 ;  /* 0x0000000a0e007986 */ /* 0x0041e8000c101506 */
[----:B0-----:R-:W2:Y:S04]  /*81500*/  LDL.LU.64 R14, [R1+0x1d68] ;  /* 0x001d6800010e7983 */ /* 0x001ea80000300a00 */
[----:B------:R-:W4:Y:S04]  /*81510*/  LDL.LU R10, [R1+0x1d60] ;  /* 0x001d6000010a7983 */ /* 0x000f280000300800 */
[----:B--2---:R0:W-:Y:S04]  /*81520*/  STG.E.U16 [R14.64], R8 ;  /* 0x000000080e007986 */ /* 0x0041e8000c101506 */
[----:B0-----:R-:W2:Y:S04]  /*81530*/  LDL.LU.64 R14, [R1+0x1d58] ;  /* 0x001d5800010e7983 */ /* 0x001ea80000300a00 */
[----:B------:R-:W5:Y:S04]  /*81540*/  LDL.LU R8, [R1+0x1d50] ;  /* 0x001d500001087983 */ /* 0x000f680000300800 */
[----:B--2---:R0:W-:Y:S04]  /*81550*/  STG.E.U16 [R14.64], R6 ;  /* 0x000000060e007986 */ /* 0x0041e8000c101506 */
[----:B0-----:R-:W2:Y:S04]  /*81560*/  LDL.LU.64 R14, [R1+0x1d48] ;  /* 0x001d4800010e7983 */ /* 0x001ea80000300a00 */
[----:B------:R-:W2:Y:S04]  /*81570*/  LDL.LU R6, [R1+0x1d40] ;  /* 0x001d400001067983 */ /* 0x000ea80000300800 */
[----:B--2---:R0:W-:Y:S04]  /*81580*/  STG.E.U16 [R14.64], R6 ;  /* 0x000000060e007986 */ /* 0x0041e8000c101506 */
[----:B-----5:R1:W-:Y:S04]  /*81590*/  STG.E.U16 [R16.64], R8 ;  /* 0x0000000810007986 */ /* 0x0203e8000c101506 */
[----:B----4-:R2:W-:Y:S04]  /*815a0*/  STG.E.U16 [R18.64], R10 ;  /* 0x0000000a12007986 */ /* 0x0105e8000c101506 */
[----:B0-----:R-:W4:Y:S04]  /*815b0*/  LDL.LU.64 R14, [R1+0x1d38] ;  /* 0x001d3800010e7983 */ /* 0x001f280000300a00 */
[----:B------:R-:W5:Y:S04]  /*815c0*/  LDL.LU R6, [R1+0x1d30] ;  /* 0x001d300001067983 */ /* 0x000f680000300800 */
[----:B-1----:R-:W5:Y:S04]  /*815d0*/  LDL.LU.64 R16, [R1+0x1d28] ;  /* 0x001d280001107983 */ /* 0x002f680000300a00 */
[----:B------:R-:W5:Y:S04]  /*815e0*/  LDL.LU R8, [R1+0x1d20] ;  /* 0x001d200001087983 */ /* 0x000f680000300800 */
[----:B--2---:R-:W2:Y:S04]  /*815f0*/  LDL.LU.64 R18, [R1+0x1d18] ;  /* 0x001d180001127983 */ /* 0x004ea80000300a00 */
[----:B------:R-:W2:Y:S04]  /*81600*/  LDL.LU R10, [R1+0x1d10] ;  /* 0x001d1000010a7983 */ /* 0x000ea80000300800 */
[----:B---3--:R0:W-:Y:S04]  /*81610*/  STG.E.U16 [R20.64], R12 ;  /* 0x0000000c14007986 */ /* 0x0081e8000c101506 */
[----:B0-----:R-:W3:Y:S04]  /*81620*/  LDL.LU.64 R20, [R1+0x1d08] ;  /* 0x001d080001147983 */ /* 0x001ee80000300a00 */
[----:B------:R-:W2:Y:S04]  /*81630*/  LDL.LU R12, [R1+0x1d00] ;  /* 0x001d0000010c7983 */ /* 0x000ea80000300800 */
[----:B----4-:R0:W-:Y:S04]  /*81640*/  STG.E.U16 [R26.64], R14 ;  /* 0x0000000e1a007986 */ /* 0x0101e8000c101506 */
[----:B0-----:R-:W4:Y:S04]  /*81650*/  LDL.LU.64 R26, [R1+0x1cf8] ;  /* 0x001cf800011a7983 */ /* 0x001f280000300a00 */
        /* <DEDUP_REMOVED lines=8> */
[----:B------:R1:W-:Y:S04]  /*816e0*/  STG.E.U16 [R24.64], R29 ;  /* 0x0000001d18007986 */ /* 0x0003e8000c101506 */
[----:B0-----:R-:W3:Y:S04]  /*816f0*/  LDL.LU.64 R22, [R1+0x1cc8] ;  /* 0x001cc80001167983 */ /* 0x001ee80000300a00 */
[----:B------:R-:W2:Y:S04]  /*81700*/  LDL.LU R28, [R1+0x1cc0] ;  /* 0x001cc000011c7983 */ /* 0x000ea80000300800 */
[----:B-1----:R-:W5:Y:S04]  /*81710*/  LDL.LU.64 R24, [R1+0x1cb8] ;  /* 0x001cb80001187983 */ /* 0x002f680000300a00 */
[----:B------:R-:W2:Y:S04]  /*81720*/  LDL.LU R29, [R1+0x1cb0] ;  /* 0x001cb000011d7983 */ /* 0x000ea80000300800 */
[----:B--2---:R0:W-:Y:S04]  /*81730*/  STG.E.U16 [R28.64], R27 ;  /* 0x0000001b1c007986 */ /* 0x0041e8000c101506 */
[----:B0-----:R-:W2:Y:S04]  /*81740*/  LDL.LU R27, [R1+0x1cac] ;  /* 0x001cac00011b7983 */ /* 0x001ea80000300800 */
[----:B--2---:R0:W-:Y:S04]  /*81750*/  STG.E.U16 [R26.64], R21 ;  /* 0x000000151a007986 */ /* 0x0041e8000c101506 */
[----:B-----5:R1:W-:Y:S04]  /*81760*/  STG.E.U16 [R24.64], R16 ;  /* 0x0000001018007986 */ /* 0x0203e8000c101506 */
[----:B---3--:R2:W-:Y:S04]  /*81770*/  STG.E.U16 [R22.64], R18 ;  /* 0x0000001216007986 */ /* 0x0085e8000c101506 */
[----:B0-----:R-:W3:Y:S04]  /*81780*/  LDL.LU R21, [R1+0x1ca8] ;  /* 0x001ca80001157983 */ /* 0x001ee80000300800 */
[----:B-1----:R-:W5:Y:S04]  /*81790*/  LDL.LU R16, [R1+0x1ca4] ;  /* 0x001ca40001107983 */ /* 0x002f680000300800 */
[----:B--2---:R-:W2:Y:S04]  /*817a0*/  LDL.LU R18, [R1+0x1ca0] ;  /* 0x001ca00001127983 */ /* 0x004ea80000300800 */
[----:B------:R-:W2:Y:S04]  /*817b0*/  LDL.LU R22, [R1+0x550] ;  /* 0x0005500001167983 */ /* 0x000ea80000300800 */
[----:B--2---:R-:W-:Y:S04]  /*817c0*/  STL [R1+0x1c70], R22 ;  /* 0x001c701601007387 */ /* 0x004fe80000100800 */
[----:B------:R-:W2:Y:S04]  /*817d0*/  LDL.LU R23, [R1+0x54c] ;  /* 0x00054c0001177983 */ /* 0x000ea80000300800 */
[----:B--2---:R-:W-:Y:S04]  /*817e0*/  STL [R1+0x1c74], R23 ;  /* 0x001c741701007387 */ /* 0x004fe80000100800 */
[----:B------:R-:W2:Y:S04]  /*817f0*/  LDL.LU R29, [R1+0x4a4] ;  /* 0x0004a400011d7983 */ /* 0x000ea80000300800 */
[----:B---3--:R0:W-:Y:S04]  /*81800*/  STG.E.U16 [R20.64], R19 ;  /* 0x0000001314007986 */ /* 0x0081e8000c101506 */
[----:B--2---:R1:W-:Y:S04]  /*81810*/  STL [R1+0x1c78], R29 ;  /* 0x001c781d01007387 */ /* 0x0043e80000100800 */
[----:B0-----:R-:W2:Y:S04]  /*81820*/  LDL.LU R19, [R1+0x1c9c] ;  /* 0x001c9c0001137983 */ /* 0x001ea80000300800 */
        /* <DEDUP_REMOVED lines=10> */
[----:B--2---:R0:W-:Y:S04]  /*818d0*/  STG.E.U16 [R18.64], R17 ;  /* 0x0000001112007986 */ /* 0x0041e8000c101506 */
[----:B0-----:R-:W5:Y:S04]  /*818e0*/  LDL.LU R17, [R1+0x1c98] ;  /* 0x001c980001117983 */ /* 0x001f680000300800 */
[----:B------:R-:W2:Y:S04]  /*818f0*/  LDL.LU R18, [R1+0x93c] ;  /* 0x00093c0001127983 */ /* 0x000ea80000300800 */
[----:B------:R-:W2:Y:S04]  /*81900*/  LDL.LU R19, [R1+0x2a4] ;  /* 0x0002a40001137983 */ /* 0x000ea80000300800 */
[----:B-----5:R0:W-:Y:S04]  /*81910*/  STG.E.U16 [R16.64], R15 ;  /* 0x0000000f10007986 */ /* 0x0201e8000c101506 */
        /* <DEDUP_REMOVED lines=20> */
[----:B----4-:R1:W-:Y:S04]  /*81a60*/  STG.E.U16 [R2.64], R5 ;  /* 0x0000000502007986 */ /* 0x0103e8000c101506 */
[----:B0-----:R-:W4:Y:S04]  /*81a70*/  LDL.LU R4, [R1+0x1c80] ;  /* 0x001c800001047983 */ /* 0x001f280000300800 */
[----:B------:R-:W3:Y:S04]  /*81a80*/  LDL.LU R6, [R1+0x4b8] ;  /* 0x0004b80001067983 */ /* 0x000ee80000300800 */
[----:B------:R-:W5:Y:S04]  /*81a90*/  LDL.LU R7, [R1+0x4bc] ;  /* 0x0004bc0001077983 */ /* 0x000f680000300800 */
[----:B-1----:R-:W4:Y:S04]  /*81aa0*/  LDL.LU R5, [R1+0x1c7c] ;  /* 0x001c7c0001057983 */ /* 0x002f280000300800 */
[----:B------:R-:W2:Y:S04]  /*81ab0*/  LDL.LU R2, [R1+0xb2c] ;  /* 0x000b2c0001027983 */ /* 0x000ea80000300800 */
[----:B------:R-:W2:Y:S04]  /*81ac0*/  LDL.LU R3, [R1+0xb24] ;  /* 0x000b240001037983 */ /* 0x000ea80000300800 */
[----:B----4-:R0:W-:Y:S04]  /*81ad0*/  STG.E.U16 [R4.64], R0 ;  /* 0x0000000004007986 */ /* 0x0101e8000c101506 */
[----:B0-----:R-:W4:Y:S04]  /*81ae0*/  LDL.LU R4, [R1+0x4b0] ;  /* 0x0004b00001047983 */ /* 0x001f280000300800 */
[----:B------:R-:W5:Y:S04]  /*81af0*/  LDL.LU R5, [R1+0x4b4] ;  /* 0x0004b40001057983 */ /* 0x000f680000300800 */
[----:B------:R-:W5:Y:S01]  /*81b00*/  LDL.LU R0, [R1+0xb30] ;  /* 0x000b300001007983 */ /* 0x000f620000300800 */
[----:B---3--:R-:W-:-:S02]  /*81b10*/  FFMA R6, R6, 0.69314718246459960938, R22 ;  /* 0x3f31721806067823 */ /* 0x008fc40000000016 */
[----:B--2---:R-:W-:Y:S02]  /*81b20*/  FFMA R10, R11, 0.69314718246459960938, R10 ;  /* 0x3f3172180b0a7823 */ /* 0x004fe4000000000a */
[----:B------:R-:W-:Y:S02]  /*81b30*/  FFMA R8, R8, 0.69314718246459960938, R2 ;  /* 0x3f31721808087823 */ /* 0x000fe40000000002 */
[----:B------:R-:W-:Y:S01]  /*81b40*/  FFMA R9, R9, 0.69314718246459960938, R3 ;  /* 0x3f31721809097823 */ /* 0x000fe20000000003 */
[----:B------:R-:W-:Y:S01]  /*81b50*/  BAR.SYNC.DEFER_BLOCKING 0x0 ;  /* 0x0000000000007b1d */ /* 0x000fe20000010000 */
[----:B----4-:R-:W-:-:S05]  /*81b60*/  FFMA R4, R4, 0.69314718246459960938, R29 ;  /* 0x3f31721804047823 */ /* 0x010fca000000001d */
[----:B------:R-:W2:Y:S01]  /*81b70*/  LDL.LU R29, [R1+0x1c78] ;  /* 0x001c7800011d7983 */ /* 0x000ea20000300800 */
[----:B-----5:R-:W-:-:S03]  /*81b80*/  FFMA R5, R5, 0.69314718246459960938, R23 ;  /* 0x3f31721805057823 */ /* 0x020fc60000000017 */
[----:B------:R-:W3:Y:S04]  /*81b90*/  LDL.LU R23, [R1+0x1c74] ;  /* 0x001c740001177983 */ /* 0x000ee80000300800 */
[----:B------:R-:W4:Y:S01]  /*81ba0*/  LDL.LU R22, [R1+0x1c70] ;  /* 0x001c700001167983 */ /* 0x000f220000300800 */
[----:B------:R-:W-:Y:S02]  /*81bb0*/  FFMA R11, R13, 0.69314718246459960938, R12 ;  /* 0x3f3172180d0b7823 */ /* 0x000fe4000000000c */
[----:B------:R-:W-:Y:S02]  /*81bc0*/  FFMA R12, R15, 0.69314718246459960938, R14 ;  /* 0x3f3172180f0c7823 */ /* 0x000fe4000000000e */
[----:B------:R-:W-:Y:S01]  /*81bd0*/  FFMA R14, R19, 0.69314718246459960938, R18 ;  /* 0x3f317218130e7823 */ /* 0x000fe20000000012 */
[----:B------:R-:W-:Y:S01]  /*81be0*/  FSEL R15, R20, -INF , P5 ;  /* 0xff800000140f7808 */ /* 0x000fe20002800000 */
[----:B------:R-:W-:Y:S01]  /*81bf0*/  FFMA R13, R17, 0.69314718246459960938, R16 ;  /* 0x3f317218110d7823 */ /* 0x000fe20000000010 */
[----:B------:R-:W-:Y:S01]  /*81c00*/  FSEL R16, R21, -INF , P6 ;  /* 0xff80000015107808 */ /* 0x000fe20003000000 */
[----:B------:R-:W-:-:S02]  /*81c10*/  FFMA R7, R7, 0.69314718246459960938, R0 ;  /* 0x3f31721807077823 */ /* 0x000fc40000000000 */
[----:B------:R-:W-:Y:S02]  /*81c20*/  FFMA R15, R15, 0.69314718246459960938, R24 ;  /* 0x3f3172180f0f7823 */ /* 0x000fe40000000018 */
[----:B------:R-:W-:Y:S01]  /*81c30*/  FFMA R16, R16, 0.69314718246459960938, R25 ;  /* 0x3f31721810107823 */ /* 0x000fe20000000019 */
[----:B--2---:R-:W-:Y:S02]  /*81c40*/  FSEL R19, R29, -INF , P2 ;  /* 0xff8000001d137808 */ /* 0x004fe40001000000 */
[----:B------:R-:W0:Y:S01]  /*81c50*/  S2R R29, SR_TID.X ;  /* 0x00000000001d7919 */ /* 0x000e220000002100 */
[----:B---3--:R-:W-:Y:S02]  /*81c60*/  FSEL R18, R23, -INF , P3 ;  /* 0xff80000017127808 */ /* 0x008fe40001800000 */
[----:B----4-:R-:W-:-:S03]  /*81c70*/  FSEL R17, R22, -INF , P4 ;  /* 0xff80000016117808 */ /* 0x010fc60002000000 */
[----:B------:R-:W-:Y:S02]  /*81c80*/  FFMA R18, R18, 0.69314718246459960938, R27 ;  /* 0x3f31721812127823 */ /* 0x000fe4000000001b */
[----:B------:R-:W-:Y:S02]  /*81c90*/  FFMA R19, R19, 0.69314718246459960938, R28 ;  /* 0x3f31721813137823 */ /* 0x000fe4000000001c */
[----:B------:R-:W-:Y:S01]  /*81ca0*/  FFMA R17, R17, 0.69314718246459960938, R26 ;  /* 0x3f31721811117823 */ /* 0x000fe2000000001a */
[----:B0-----:R-:W-:-:S05]  /*81cb0*/  LOP3.LUT R29, R29, 0x1c, RZ, 0xc0, !PT ;  /* 0x0000001c1d1d7812 */ /* 0x001fca00078ec0ff */
[----:B------:R0:W-:Y:S04]  /*81cc0*/  STS.128 [R29.X4], R4 ;  /* 0x000000041d007388 */ /* 0x0001e80000004c00 */
[----:B------:R0:W-:Y:S04]  /*81cd0*/  STS.128 [R29.X4+0x80], R8 ;  /* 0x000080081d007388 */ /* 0x0001e80000004c00 */
[----:B------:R0:W-:Y:S04]  /*81ce0*/  STS.128 [R29.X4+0x100], R12 ;  /* 0x0001000c1d007388 */ /* 0x0001e80000004c00 */
[----:B------:R0:W-:Y:S04]  /*81cf0*/  STS.128 [R29.X4+0x180], R16 ;  /* 0x000180101d007388 */ /* 0x0001e80000004c00 */
[----:B------:R-:W-:Y:S06]  /*81d00*/  BAR.SYNC.DEFER_BLOCKING 0x0 ;  /* 0x0000000000007b1d */ /* 0x000fec0000010000 */
[----:B------:R-:W-:Y:S05]  /*81d10*/  @P0 EXIT ;  /* 0x000000000000094d */ /* 0x000fea0003800000 */
[----:B0-----:R-:W2:Y:S04]  /*81d20*/  LDL.LU R27, [R1+0x2a0] ;  /* 0x0002a000011b7983 */ /* 0x001ea80000300800 */
[----:B------:R-:W0:Y:S04]  /*81d30*/  S2R R29, SR_CTAID.X ;  /* 0x00000000001d7919 */ /* 0x000e280000002500 */
[----:B------:R-:W1:Y:S04]  /*81d40*/  S2R R26, SR_TID.X ;  /* 0x00000000001a7919 */ /* 0x000e680000002100 */
[----:B------:R-:W3:Y:S01]  /*81d50*/  S2R R28, SR_CTAID.Y ;  /* 0x00000000001c7919 */ /* 0x000ee20000002600 */
[----:B0-----:R-:W-:-:S04]  /*81d60*/  SHF.L.U32 R29, R29, 0x7, RZ ;  /* 0x000000071d1d7819 */ /* 0x001fc800000006ff */
[----:B-1----:R-:W-:Y:S01]  /*81d70*/  LOP3.LUT R29, R29, 0x7f, R26, 0xf8, !PT ;  /* 0x0000007f1d1d7812 */ /* 0x002fe200078ef81a */
[----:B---3--:R-:W-:-:S04]  /*81d80*/  IMAD R0, R28, c[0x0][0x1cc], RZ ;  /* 0x000073001c007a24 */ /* 0x008fc800078e02ff */
[C---:B------:R-:W-:Y:S01]  /*81d90*/  IMAD.SHL.U32 R3, R29.reuse, 0x4, RZ ;  /* 0x000000041d037824 */ /* 0x040fe200078e00ff */
[----:B------:R-:W-:Y:S01]  /*81da0*/  SHF.L.U32 R2, R0, 0x2, RZ ;  /* 0x0000000200027819 */ /* 0x000fe200000006ff */
[----:B------:R-:W-:-:S03]  /*81db0*/  IMAD.HI R5, R29, 0x4, RZ ;  /* 0x000000041d057827 */ /* 0x000fc600078e02ff */
[----:B------:R-:W-:Y:S01]  /*81dc0*/  IADD3 R2, P0, P1, R3, c[0x0][0x180], R2 ;  /* 0x0000600003027a10 */ /* 0x000fe2000791e002 */
[----:B------:R-:W-:-:S05]  /*81dd0*/  IMAD.HI R0, R0, 0x4, RZ ;  /* 0x0000000400007827 */ /* 0x000fca00078e02ff */
[----:B------:R-:W-:Y:S01]  /*81de0*/  IADD3.X R3, R5, c[0x0][0x184], R0, P0, P1 ;  /* 0x0000610005037a10 */ /* 0x000fe200007e2400 */
[----:B--2---:R-:W0:Y:S04]  /*81df0*/  LDS R7, [R27] ;  /* 0x000000001b077984 */ /* 0x004e280000000800 */
[----:B0-----:R-:W-:Y:S01]  /*81e00*/  STG.E [R2.64], R7 ;  /* 0x0000000702007986 */ /* 0x001fe2000c101906 */
[----:B------:R-:W-:Y:S05]  /*81e10*/  EXIT ;  /* 0x000000000000794d */ /* 0x000fea0003800000 */
.L_x_36:
[----:B------:R-:W-:-:S00]  /*81e20*/  BRA `(.L_x_36) ;  /* 0xfffffff000007947 */ /* 0x000fc0000383ffff */
[----:B------:R-:W-:-:S00]  /*81e30*/  NOP ;  /* 0x0000000000007918 */ /* 0x000fc00000000000 */
        /* <DEDUP_REMOVED lines=12> */
.L_x_37:


//--------------------- .nv.global.init           --------------------------
	.section	.nv.global.init,"aw",@progbits
.nv.global.init:
	.type		_$_str,@object
	.size		_$_str,(.L_0 - _$_str)
_$_str:
        /*0000*/ 	.byte	0x5f, 0x5f, 0x43, 0x55, 0x44, 0x41, 0x5f, 0x46, 0x54, 0x5a, 0x00
.L_0:


//--------------------- .nv.shared.attn_fwd       --------------------------
	.section	.nv.shared.attn_fwd,"aw",@nobits
	.sectionflags	@""
	.align	16
